	.target	sm_90a

	.elftype	@"ET_EXEC"


//--------------------- .note.nv.tkinfo           --------------------------
	.section	.note.nv.tkinfo,"",@"SHT_NOTE"
	.sectionflags	@"SHF_NOTE_NV_TKINFO"
	.tkinfo
        /*0018*/ 	.word	0x00000002
        /*0030*/ 	.string	""
        /*0030*/ 	.string	"ptxas"
        /*0030*/ 	.string	"Cuda compilation tools, release 13.0, V13.0.88"
        /*0030*/ 	.string	"Build cuda_13.0.r13.0/compiler.36424714_0"
        /*0030*/ 	.string	"-v  -suppress-debug-info  -lineinfo  -arch sm_90a "



//--------------------- .note.nv.cuinfo           --------------------------
	.section	.note.nv.cuinfo,"",@"SHT_NOTE"
	.sectionflags	@"SHF_NOTE_NV_CUINFO"
        /*0018*/ 	.short	0x0002
        /*001a*/ 	.short	0x005a
        /*001c*/ 	.short	0x0082
	.zero		2


//--------------------- .nv.info                  --------------------------
	.section	.nv.info,"",@"SHT_CUDA_INFO"
	.align	4


	//----- nvinfo : EIATTR_REGCOUNT
	.align		4
        /*0000*/ 	.byte	0x04, 0x2f
        /*0002*/ 	.short	(.L_1 - .L_0)
	.align		4
.L_0:
        /*0004*/ 	.word	index@(matmul_kernel)
        /*0008*/ 	.word	0x000000ff


	//----- nvinfo : EIATTR_FRAME_SIZE
	.align		4
.L_1:
        /*000c*/ 	.byte	0x04, 0x11
        /*000e*/ 	.short	(.L_3 - .L_2)
	.align		4
.L_2:
        /*0010*/ 	.word	index@(matmul_kernel)
        /*0014*/ 	.word	0x00001aa8


	//----- nvinfo : EIATTR_MIN_STACK_SIZE
	.align		4
.L_3:
        /*0018*/ 	.byte	0x04, 0x12
        /*001a*/ 	.short	(.L_5 - .L_4)
	.align		4
.L_4:
        /*001c*/ 	.word	index@(matmul_kernel)
        /*0020*/ 	.word	0x00001aa8
.L_5:


//--------------------- .nv.compat                --------------------------
	.section	.nv.compat,"",@"SHT_CUDA_COMPAT_INFO"
	.align	4
        /*0000*/ 	.byte	0x02, 0x09, 0x01, 0x00, 0x02, 0x02, 0x04, 0x00, 0x02, 0x05, 0x05, 0x00, 0x03, 0x07, 0x01, 0x01
        /*0010*/ 	.byte	0x02, 0x03, 0x00, 0x00, 0x02, 0x06, 0x01, 0x00, 0x04, 0x0b, 0x08, 0x00, 0x00, 0x00, 0x00, 0x00
        /*0020*/ 	.byte	0x00, 0x00, 0x00, 0x00


//--------------------- .nv.info.matmul_kernel    --------------------------
	.section	.nv.info.matmul_kernel,"",@"SHT_CUDA_INFO"
	.sectionflags	@""
	.align	4


	//----- nvinfo : EIATTR_CUDA_API_VERSION
	.align		4
        /*0000*/ 	.byte	0x04, 0x37
        /*0002*/ 	.short	(.L_7 - .L_6)
.L_6:
        /*0004*/ 	.word	0x00000082


	//----- nvinfo : EIATTR_KPARAM_INFO
	.align		4
.L_7:
        /*0008*/ 	.byte	0x04, 0x17
        /*000a*/ 	.short	(.L_9 - .L_8)
.L_8:
        /*000c*/ 	.word	0x00000000
        /*0010*/ 	.short	0x000d
        /*0012*/ 	.short	0x0048
        /*0014*/ 	.byte	0x00, 0xf4, 0x21, 0x00


	//----- nvinfo : EIATTR_KPARAM_INFO
	.align		4
.L_9:
        /*0018*/ 	.byte	0x04, 0x17
        /*001a*/ 	.short	(.L_11 - .L_10)
.L_10:
        /*001c*/ 	.word	0x00000000
        /*0020*/ 	.short	0x000c
        /*0022*/ 	.short	0x0040
        /*0024*/ 	.byte	0x00, 0xf4, 0x21, 0x00


	//----- nvinfo : EIATTR_KPARAM_INFO
	.align		4
.L_11:
        /*0028*/ 	.byte	0x04, 0x17
        /*002a*/ 	.short	(.L_13 - .L_12)
.L_12:
        /*002c*/ 	.word	0x00000000
        /*0030*/ 	.short	0x000b
        /*0032*/ 	.short	0x0038
        /*0034*/ 	.byte	0x00, 0xf0, 0x11, 0x00


	//----- nvinfo : EIATTR_KPARAM_INFO
	.align		4
.L_13:
        /*0038*/ 	.byte	0x04, 0x17
        /*003a*/ 	.short	(.L_15 - .L_14)
.L_14:
        /*003c*/ 	.word	0x00000000
        /*0040*/ 	.short	0x000a
        /*0042*/ 	.short	0x0034
        /*0044*/ 	.byte	0x00, 0xf0, 0x11, 0x00


	//----- nvinfo : EIATTR_KPARAM_INFO
	.align		4
.L_15:
        /*0048*/ 	.byte	0x04, 0x17
        /*004a*/ 	.short	(.L_17 - .L_16)
.L_16:
        /*004c*/ 	.word	0x00000000
        /*0050*/ 	.short	0x0009
        /*0052*/ 	.short	0x0030
        /*0054*/ 	.byte	0x00, 0xf0, 0x11, 0x00


	//----- nvinfo : EIATTR_KPARAM_INFO
	.align		4
.L_17:
        /*0058*/ 	.byte	0x04, 0x17
        /*005a*/ 	.short	(.L_19 - .L_18)
.L_18:
        /*005c*/ 	.word	0x00000000
        /*0060*/ 	.short	0x0008
        /*0062*/ 	.short	0x002c
        /*0064*/ 	.byte	0x00, 0xf0, 0x11, 0x00


	//----- nvinfo : EIATTR_KPARAM_INFO
	.align		4
.L_19:
        /*0068*/ 	.byte	0x04, 0x17
        /*006a*/ 	.short	(.L_21 - .L_20)
.L_20:
        /*006c*/ 	.word	0x00000000
        /*0070*/ 	.short	0x0007
        /*0072*/ 	.short	0x0028
        /*0074*/ 	.byte	0x00, 0xf0, 0x11, 0x00


	//----- nvinfo : EIATTR_KPARAM_INFO
	.align		4
.L_21:
        /*0078*/ 	.byte	0x04, 0x17
        /*007a*/ 	.short	(.L_23 - .L_22)
.L_22:
        /*007c*/ 	.word	0x00000000
        /*0080*/ 	.short	0x0006
        /*0082*/ 	.short	0x0024
        /*0084*/ 	.byte	0x00, 0xf0, 0x11, 0x00


	//----- nvinfo : EIATTR_KPARAM_INFO
	.align		4
.L_23:
        /*0088*/ 	.byte	0x04, 0x17
        /*008a*/ 	.short	(.L_25 - .L_24)
.L_24:
        /*008c*/ 	.word	0x00000000
        /*0090*/ 	.short	0x0005
        /*0092*/ 	.short	0x0020
        /*0094*/ 	.byte	0x00, 0xf0, 0x11, 0x00


	//----- nvinfo : EIATTR_KPARAM_INFO
	.align		4
.L_25:
        /*0098*/ 	.byte	0x04, 0x17
        /*009a*/ 	.short	(.L_27 - .L_26)
.L_26:
        /*009c*/ 	.word	0x00000000
        /*00a0*/ 	.short	0x0004
        /*00a2*/ 	.short	0x001c
        /*00a4*/ 	.byte	0x00, 0xf0, 0x11, 0x00


	//----- nvinfo : EIATTR_KPARAM_INFO
	.align		4
.L_27:
        /*00a8*/ 	.byte	0x04, 0x17
        /*00aa*/ 	.short	(.L_29 - .L_28)
.L_28:
        /*00ac*/ 	.word	0x00000000
        /*00b0*/ 	.short	0x0003
        /*00b2*/ 	.short	0x0018
        /*00b4*/ 	.byte	0x00, 0xf0, 0x11, 0x00


	//----- nvinfo : EIATTR_KPARAM_INFO
	.align		4
.L_29:
        /*00b8*/ 	.byte	0x04, 0x17
        /*00ba*/ 	.short	(.L_31 - .L_30)
.L_30:
        /*00bc*/ 	.word	0x00000000
        /*00c0*/ 	.short	0x0002
        /*00c2*/ 	.short	0x0010
        /*00c4*/ 	.byte	0x00, 0xf4, 0x21, 0x00


	//----- nvinfo : EIATTR_KPARAM_INFO
	.align		4
.L_31:
        /*00c8*/ 	.byte	0x04, 0x17
        /*00ca*/ 	.short	(.L_33 - .L_32)
.L_32:
        /*00cc*/ 	.word	0x00000000
        /*00d0*/ 	.short	0x0001
        /*00d2*/ 	.short	0x0008
        /*00d4*/ 	.byte	0x00, 0xf4, 0x21, 0x00


	//----- nvinfo : EIATTR_KPARAM_INFO
	.align		4
.L_33:
        /*00d8*/ 	.byte	0x04, 0x17
        /*00da*/ 	.short	(.L_35 - .L_34)
.L_34:
        /*00dc*/ 	.word	0x00000000
        /*00e0*/ 	.short	0x0000
        /*00e2*/ 	.short	0x0000
        /*00e4*/ 	.byte	0x00, 0xf4, 0x21, 0x00


	//----- nvinfo : EIATTR_SPARSE_MMA_MASK
	.align		4
.L_35:
        /*00e8*/ 	.byte	0x03, 0x50
        /*00ea*/ 	.short	0x0000


	//----- nvinfo : EIATTR_MAXREG_COUNT
	.align		4
        /*00ec*/ 	.byte	0x03, 0x1b
        /*00ee*/ 	.short	0x00ff


	//----- nvinfo : EIATTR_NUM_BARRIERS
	.align		4
        /*00f0*/ 	.byte	0x02, 0x4c
        /*00f2*/ 	.byte	0x01
	.zero		1


	//----- nvinfo : EIATTR_ANNOTATIONS
	.align		4
        /*00f4*/ 	.byte	0x04, 0x55
        /*00f6*/ 	.short	(.L_37 - .L_36)


	//   ....[0]....
.L_36:
        /*00f8*/ 	.word	0x00000001
        /*00fc*/ 	.byte	0x70, 0x00, 0x00, 0x00, 0x01, 0x00, 0x00, 0x00, 0xb0, 0x00, 0x00, 0x00, 0x01, 0x00, 0x00, 0x00
        /* <DEDUP_REMOVED lines=2255> */
        /*8dfc*/ 	.byte	0x30, 0xa0, 0x03, 0x00, 0x01, 0x00, 0x00, 0x00, 0x90, 0xa2, 0x03, 0x00


	//----- nvinfo : EIATTR_MERCURY_ISA_VERSION
	.align		4
.L_37:
        /*8e08*/ 	.byte	0x03, 0x5f
        /*8e0a*/ 	.short	0x0101


	//----- nvinfo : EIATTR_EXIT_INSTR_OFFSETS
	.align		4
        /*8e0c*/ 	.byte	0x04, 0x1c
        /*8e0e*/ 	.short	(.L_39 - .L_38)


	//   ....[0]....
.L_38:
        /*8e10*/ 	.word	0x0003a280


	//   ....[1]....
        /*8e14*/ 	.word	0x0003a2b0


	//----- nvinfo : EIATTR_REQNTID
	.align		4
.L_39:
        /*8e18*/ 	.byte	0x04, 0x10
        /*8e1a*/ 	.short	(.L_41 - .L_40)
.L_40:
        /*8e1c*/ 	.word	0x00000080
        /*8e20*/ 	.word	0x00000001
        /*8e24*/ 	.word	0x00000001


	//----- nvinfo : EIATTR_CBANK_PARAM_SIZE
	.align		4
.L_41:
        /*8e28*/ 	.byte	0x03, 0x19
        /*8e2a*/ 	.short	0x0050


	//----- nvinfo : EIATTR_PARAM_CBANK
	.align		4
        /*8e2c*/ 	.byte	0x04, 0x0a
        /*8e2e*/ 	.short	(.L_43 - .L_42)
	.align		4
.L_42:
        /*8e30*/ 	.word	index@(.nv.constant0.matmul_kernel)
        /*8e34*/ 	.short	0x0210
        /*8e36*/ 	.short	0x0050


	//----- nvinfo : EIATTR_SW_WAR
	.align		4
.L_43:
        /*8e38*/ 	.byte	0x04, 0x36
        /*8e3a*/ 	.short	(.L_45 - .L_44)
.L_44:
        /*8e3c*/ 	.word	0x00000008
.L_45:


//--------------------- .nv.callgraph             --------------------------
	.section	.nv.callgraph,"",@"SHT_CUDA_CALLGRAPH"
	.align	4
	.sectionentsize	8
	.align		4
        /*0000*/ 	.word	0x00000000
	.align		4
        /*0004*/ 	.word	0xffffffff
	.align		4
        /*0008*/ 	.word	0x00000000
	.align		4
        /*000c*/ 	.word	0xfffffffe
	.align		4
        /*0010*/ 	.word	0x00000000
	.align		4
        /*0014*/ 	.word	0xfffffffd
	.align		4
        /*0018*/ 	.word	0x00000000
	.align		4
        /*001c*/ 	.word	0xfffffffc


//--------------------- .text.matmul_kernel       --------------------------
	.section	.text.matmul_kernel,"ax",@progbits
	.align	128
        .global         matmul_kernel
        .type           matmul_kernel,@function
        .size           matmul_kernel,(.L_x_3 - matmul_kernel)
        .other          matmul_kernel,@"STO_CUDA_ENTRY STV_DEFAULT"
matmul_kernel:
.text.matmul_kernel:
[----:B------:R-:W0:Y:S02]  /*0000*/  LDC R1, c[0x0][0x28] ;  /* 0x00000a00ff017b82 */ /* 0x000e240000000800 */
[----:B0-----:R-:W-:-:S06]  /*0010*/  VIADD R1, R1, 0xffffe558 ;  /* 0xffffe55801017836 */ /* 0x001fcc0000000000 */
[----:B------:R-:W0:Y:S01]  /*0020*/  LDC.64 R2, c[0x0][0x228] ;  /* 0x00008a00ff027b82 */ /* 0x000e220000000a00 */
[----:B------:R-:W1:Y:S01]  /*0030*/  S2R R7, SR_CTAID.X ;  /* 0x0000000000077919 */ /* 0x000e620000002500 */
[----:B------:R-:W-:Y:S01]  /*0040*/  UMOV UR4, 0x400 ;  /* 0x0000040000047882 */ /* 0x000fe20000000000 */
[----:B------:R-:W-:Y:S01]  /*0050*/  ULDC.64 UR20, c[0x0][0x208] ;  /* 0x0000820000147ab9 */ /* 0x000fe20000000a00 */
[----:B------:R-:W-:Y:S01]  /*0060*/  CS2R R24, SRZ ;  /* 0x0000000000187805 */ /* 0x000fe2000001ff00 */
[----:B------:R2:W-:Y:S01]  /*0070*/  STL [R1+0x400], RZ ;  /* 0x000400ff01007387 */ /* 0x0005e20000100800 */
[----:B------:R-:W-:Y:S02]  /*0080*/  CS2R R26, SRZ ;  /* 0x00000000001a7805 */ /* 0x000fe4000001ff00 */
[----:B------:R-:W-:Y:S01]  /*0090*/  CS2R R28, SRZ ;  /* 0x00000000001c7805 */ /* 0x000fe2000001ff00 */
[----:B------:R-:W3:Y:S01]  /*00a0*/  LDC R222, c[0x0][0x230] ;  /* 0x00008c00ffde7b82 */ /* 0x000ee20000000800 */
[----:B------:R2:W-:Y:S01]  /*00b0*/  STL [R1+0x404], RZ ;  /* 0x000404ff01007387 */ /* 0x0005e20000100800 */
[----:B------:R-:W-:-:S02]  /*00c0*/  CS2R R30, SRZ ;  /* 0x00000000001e7805 */ /* 0x000fc4000001ff00 */
[----:B------:R-:W-:Y:S02]  /*00d0*/  CS2R R32, SRZ ;  /* 0x0000000000207805 */ /* 0x000fe4000001ff00 */
[----:B------:R-:W-:Y:S01]  /*00e0*/  CS2R R34, SRZ ;  /* 0x0000000000227805 */ /* 0x000fe2000001ff00 */
[----:B------:R2:W-:Y:S01]  /*00f0*/  STL [R1+0x408], RZ ;  /* 0x000408ff01007387 */ /* 0x0005e20000100800 */
[----:B------:R-:W-:Y:S02]  /*0100*/  CS2R R36, SRZ ;  /* 0x0000000000247805 */ /* 0x000fe4000001ff00 */
[----:B------:R-:W-:Y:S01]  /*0110*/  CS2R R38, SRZ ;  /* 0x0000000000267805 */ /* 0x000fe2000001ff00 */
[----:B------:R-:W4:Y:S01]  /*0120*/  S2UR UR5, SR_CgaCtaId ;  /* 0x00000000000579c3 */ /* 0x000f220000008800 */
[----:B------:R2:W-:Y:S01]  /*0130*/  STL [R1+0x40c], RZ ;  /* 0x00040cff01007387 */ /* 0x0005e20000100800 */
[----:B------:R-:W-:Y:S02]  /*0140*/  CS2R R40, SRZ ;  /* 0x0000000000287805 */ /* 0x000fe4000001ff00 */
[----:B------:R-:W-:-:S02]  /*0150*/  CS2R R42, SRZ ;  /* 0x00000000002a7805 */ /* 0x000fc4000001ff00 */
[----:B------:R-:W-:Y:S01]  /*0160*/  CS2R R44, SRZ ;  /* 0x00000000002c7805 */ /* 0x000fe2000001ff00 */
[----:B------:R2:W-:Y:S01]  /*0170*/  STL [R1+0x410], RZ ;  /* 0x000410ff01007387 */ /* 0x0005e20000100800 */
[----:B------:R-:W-:Y:S02]  /*0180*/  CS2R R46, SRZ ;  /* 0x00000000002e7805 */ /* 0x000fe4000001ff00 */
[----:B------:R-:W-:Y:S01]  /*0190*/  CS2R R48, SRZ ;  /* 0x0000000000307805 */ /* 0x000fe2000001ff00 */
[----:B0-----:R-:W-:Y:S01]  /*01a0*/  VIADD R0, R3, 0xff ;  /* 0x000000ff03007836 */ /* 0x001fe20000000000 */
[----:B------:R2:W-:Y:S01]  /*01b0*/  STL [R1+0x414], RZ ;  /* 0x000414ff01007387 */ /* 0x0005e20000100800 */
[----:B------:R-:W-:Y:S02]  /*01c0*/  CS2R R50, SRZ ;  /* 0x0000000000327805 */ /* 0x000fe4000001ff00 */
[----:B------:R-:W-:Y:S02]  /*01d0*/  CS2R R52, SRZ ;  /* 0x0000000000347805 */ /* 0x000fe4000001ff00 */
[----:B------:R-:W-:Y:S01]  /*01e0*/  CS2R R54, SRZ ;  /* 0x0000000000367805 */ /* 0x000fe2000001ff00 */
[----:B------:R2:W-:Y:S01]  /*01f0*/  STL [R1+0x418], RZ ;  /* 0x000418ff01007387 */ /* 0x0005e20000100800 */
[----:B------:R-:W-:-:S02]  /*0200*/  SHF.R.S32.HI R5, RZ, 0x1f, R0 ;  /* 0x0000001fff057819 */ /* 0x000fc40000011400 */
[----:B------:R-:W-:Y:S01]  /*0210*/  CS2R R56, SRZ ;  /* 0x0000000000387805 */ /* 0x000fe2000001ff00 */
[----:B---3--:R-:W-:Y:S01]  /*0220*/  VIADD R222, R222, 0x1f ;  /* 0x0000001fdede7836 */ /* 0x008fe20000000000 */
[----:B------:R2:W-:Y:S01]  /*0230*/  STL [R1+0x41c], RZ ;  /* 0x00041cff01007387 */ /* 0x0005e20000100800 */
[----:B------:R-:W-:Y:S02]  /*0240*/  LEA.HI R5, R5, R0, RZ, 0x8 ;  /* 0x0000000005057211 */ /* 0x000fe400078f40ff */
[----:B------:R-:W-:Y:S02]  /*0250*/  CS2R R58, SRZ ;  /* 0x00000000003a7805 */ /* 0x000fe4000001ff00 */
[----:B-1----:R-:W-:Y:S01]  /*0260*/  IABS R10, R7 ;  /* 0x00000007000a7213 */ /* 0x002fe20000000000 */
[----:B------:R2:W-:Y:S01]  /*0270*/  STL [R1+0x420], RZ ;  /* 0x000420ff01007387 */ /* 0x0005e20000100800 */
[----:B------:R-:W-:Y:S02]  /*0280*/  SHF.R.S32.HI R5, RZ, 0x8, R5 ;  /* 0x00000008ff057819 */ /* 0x000fe40000011405 */
[----:B------:R-:W-:Y:S01]  /*0290*/  CS2R R60, SRZ ;  /* 0x00000000003c7805 */ /* 0x000fe2000001ff00 */
[----:B----4-:R-:W-:Y:S01]  /*02a0*/  ULEA UR4, UR5, UR4, 0x18 ;  /* 0x0000000405047291 */ /* 0x010fe2000f8ec03f */
[----:B------:R2:W-:Y:S01]  /*02b0*/  STL [R1+0x424], RZ ;  /* 0x000424ff01007387 */ /* 0x0005e20000100800 */
[----:B------:R-:W-:Y:S01]  /*02c0*/  CS2R R62, SRZ ;  /* 0x00000000003e7805 */ /* 0x000fe2000001ff00 */
[----:B------:R-:W-:Y:S01]  /*02d0*/  IMAD.SHL.U32 R6, R5, 0x4, RZ ;  /* 0x0000000405067824 */ /* 0x000fe200078e00ff */
[----:B------:R-:W-:Y:S01]  /*02e0*/  CS2R R64, SRZ ;  /* 0x0000000000407805 */ /* 0x000fe2000001ff00 */
[----:B------:R2:W-:Y:S01]  /*02f0*/  STL [R1+0x428], RZ ;  /* 0x000428ff01007387 */ /* 0x0005e20000100800 */
[----:B------:R-:W-:-:S02]  /*0300*/  CS2R R66, SRZ ;  /* 0x0000000000427805 */ /* 0x000fc4000001ff00 */
[----:B------:R-:W-:Y:S02]  /*0310*/  CS2R R68, SRZ ;  /* 0x0000000000447805 */ /* 0x000fe4000001ff00 */
[-C--:B------:R-:W-:Y:S01]  /*0320*/  IABS R9, R6.reuse ;  /* 0x0000000600097213 */ /* 0x080fe20000000000 */
[----:B------:R2:W-:Y:S01]  /*0330*/  STL [R1+0x42c], RZ ;  /* 0x00042cff01007387 */ /* 0x0005e20000100800 */
[----:B------:R-:W-:Y:S02]  /*0340*/  IABS R12, R6 ;  /* 0x00000006000c7213 */ /* 0x000fe40000000000 */
[----:B------:R-:W-:Y:S01]  /*0350*/  CS2R R70, SRZ ;  /* 0x0000000000467805 */ /* 0x000fe2000001ff00 */
[----:B------:R-:W0:Y:S01]  /*0360*/  I2F.RP R0, R9 ;  /* 0x0000000900007306 */ /* 0x000e220000209400 */
[----:B------:R2:W-:Y:S01]  /*0370*/  STL [R1+0x430], RZ ;  /* 0x000430ff01007387 */ /* 0x0005e20000100800 */
[----:B------:R-:W-:Y:S02]  /*0380*/  CS2R R72, SRZ ;  /* 0x0000000000487805 */ /* 0x000fe4000001ff00 */
[----:B------:R-:W-:-:S02]  /*0390*/  CS2R R74, SRZ ;  /* 0x00000000004a7805 */ /* 0x000fc4000001ff00 */
[----:B------:R-:W-:Y:S01]  /*03a0*/  CS2R R76, SRZ ;  /* 0x00000000004c7805 */ /* 0x000fe2000001ff00 */
[----:B------:R2:W-:Y:S01]  /*03b0*/  STL [R1+0x434], RZ ;  /* 0x000434ff01007387 */ /* 0x0005e20000100800 */
[----:B------:R-:W-:Y:S02]  /*03c0*/  CS2R R78, SRZ ;  /* 0x00000000004e7805 */ /* 0x000fe4000001ff00 */
[----:B------:R-:W-:Y:S02]  /*03d0*/  CS2R R80, SRZ ;  /* 0x0000000000507805 */ /* 0x000fe4000001ff00 */
[----:B------:R-:W-:Y:S01]  /*03e0*/  CS2R R82, SRZ ;  /* 0x0000000000527805 */ /* 0x000fe2000001ff00 */
[----:B------:R2:W-:Y:S01]  /*03f0*/  STL [R1+0x438], RZ ;  /* 0x000438ff01007387 */ /* 0x0005e20000100800 */
[----:B------:R-:W-:Y:S02]  /*0400*/  CS2R R84, SRZ ;  /* 0x0000000000547805 */ /* 0x000fe4000001ff00 */
[----:B------:R-:W-:-:S02]  /*0410*/  CS2R R86, SRZ ;  /* 0x0000000000567805 */ /* 0x000fc4000001ff00 */
[----:B------:R-:W-:Y:S01]  /*0420*/  CS2R R88, SRZ ;  /* 0x0000000000587805 */ /* 0x000fe2000001ff00 */
[----:B------:R2:W-:Y:S01]  /*0430*/  STL [R1+0x43c], RZ ;  /* 0x00043cff01007387 */ /* 0x0005e20000100800 */
[----:B------:R-:W-:Y:S01]  /*0440*/  CS2R R90, SRZ ;  /* 0x00000000005a7805 */ /* 0x000fe2000001ff00 */
[----:B0-----:R-:W0:Y:S01]  /*0450*/  MUFU.RCP R0, R0 ;  /* 0x0000000000007308 */ /* 0x001e220000001000 */
[----:B------:R-:W-:Y:S01]  /*0460*/  CS2R R92, SRZ ;  /* 0x00000000005c7805 */ /* 0x000fe2000001ff00 */
[----:B------:R2:W-:Y:S01]  /*0470*/  STL [R1+0x440], RZ ;  /* 0x000440ff01007387 */ /* 0x0005e20000100800 */
[----:B------:R-:W-:Y:S02]  /*0480*/  CS2R R94, SRZ ;  /* 0x00000000005e7805 */ /* 0x000fe4000001ff00 */
[----:B------:R-:W-:Y:S02]  /*0490*/  CS2R R96, SRZ ;  /* 0x0000000000607805 */ /* 0x000fe4000001ff00 */
[----:B------:R-:W-:Y:S01]  /*04a0*/  CS2R R98, SRZ ;  /* 0x0000000000627805 */ /* 0x000fe2000001ff00 */
[----:B------:R2:W-:Y:S01]  /*04b0*/  STL [R1+0x444], RZ ;  /* 0x000444ff01007387 */ /* 0x0005e20000100800 */
[----:B------:R-:W-:-:S02]  /*04c0*/  CS2R R100, SRZ ;  /* 0x0000000000647805 */ /* 0x000fc4000001ff00 */
[----:B------:R-:W-:Y:S02]  /*04d0*/  CS2R R102, SRZ ;  /* 0x0000000000667805 */ /* 0x000fe4000001ff00 */
[----:B------:R-:W-:Y:S01]  /*04e0*/  CS2R R104, SRZ ;  /* 0x0000000000687805 */ /* 0x000fe2000001ff00 */
[----:B------:R2:W-:Y:S01]  /*04f0*/  STL [R1+0x448], RZ ;  /* 0x000448ff01007387 */ /* 0x0005e20000100800 */
[----:B------:R-:W-:Y:S02]  /*0500*/  CS2R R106, SRZ ;  /* 0x00000000006a7805 */ /* 0x000fe4000001ff00 */
[----:B------:R-:W-:Y:S02]  /*0510*/  CS2R R108, SRZ ;  /* 0x00000000006c7805 */ /* 0x000fe4000001ff00 */
[----:B------:R-:W-:Y:S01]  /*0520*/  CS2R R110, SRZ ;  /* 0x00000000006e7805 */ /* 0x000fe2000001ff00 */
[----:B------:R2:W-:Y:S01]  /*0530*/  STL [R1+0x44c], RZ ;  /* 0x00044cff01007387 */ /* 0x0005e20000100800 */
[----:B------:R-:W-:-:S02]  /*0540*/  CS2R R112, SRZ ;  /* 0x0000000000707805 */ /* 0x000fc4000001ff00 */
[----:B------:R-:W-:Y:S01]  /*0550*/  CS2R R114, SRZ ;  /* 0x0000000000727805 */ /* 0x000fe2000001ff00 */
[----:B0-----:R-:W-:Y:S01]  /*0560*/  VIADD R4, R0, 0xffffffe ;  /* 0x0ffffffe00047836 */ /* 0x001fe20000000000 */
[----:B------:R2:W-:Y:S01]  /*0570*/  STL [R1+0x450], RZ ;  /* 0x000450ff01007387 */ /* 0x0005e20000100800 */
[----:B------:R-:W-:Y:S01]  /*0580*/  IMAD.MOV R0, RZ, RZ, -R12 ;  /* 0x000000ffff007224 */ /* 0x000fe200078e0a0c */
[----:B------:R-:W-:Y:S01]  /*0590*/  CS2R R116, SRZ ;  /* 0x0000000000747805 */ /* 0x000fe2000001ff00 */
[----:B------:R0:W1:Y:S01]  /*05a0*/  F2I.FTZ.U32.TRUNC.NTZ R5, R4 ;  /* 0x0000000400057305 */ /* 0x000062000021f000 */
        /* <DEDUP_REMOVED lines=9> */
[----:B0-----:R-:W-:Y:S01]  /*0640*/  IMAD.MOV.U32 R4, RZ, RZ, RZ ;  /* 0x000000ffff047224 */ /* 0x001fe200078e00ff */
[----:B------:R-:W-:Y:S02]  /*0650*/  CS2R R130, SRZ ;  /* 0x0000000000827805 */ /* 0x000fe4000001ff00 */
[----:B------:R-:W-:Y:S01]  /*0660*/  CS2R R132, SRZ ;  /* 0x0000000000847805 */ /* 0x000fe2000001ff00 */
[----:B------:R2:W-:Y:S01]  /*0670*/  STL [R1+0x460], RZ ;  /* 0x000460ff01007387 */ /* 0x0005e20000100800 */
[----:B------:R-:W-:Y:S01]  /*0680*/  CS2R R134, SRZ ;  /* 0x0000000000867805 */ /* 0x000fe2000001ff00 */
[--C-:B-1----:R-:W-:Y:S01]  /*0690*/  IMAD.MOV R8, RZ, RZ, -R5.reuse ;  /* 0x000000ffff087224 */ /* 0x102fe200078e0a05 */
[----:B------:R-:W-:Y:S01]  /*06a0*/  CS2R R136, SRZ ;  /* 0x0000000000887805 */ /* 0x000fe2000001ff00 */
[----:B------:R2:W-:Y:S01]  /*06b0*/  STL [R1+0x464], RZ ;  /* 0x000464ff01007387 */ /* 0x0005e20000100800 */
[----:B------:R-:W-:Y:S01]  /*06c0*/  CS2R R138, SRZ ;  /* 0x00000000008a7805 */ /* 0x000fe2000001ff00 */
[----:B------:R-:W-:Y:S01]  /*06d0*/  IMAD R11, R8, R9, RZ ;  /* 0x00000009080b7224 */ /* 0x000fe200078e02ff */
[----:B------:R-:W-:Y:S01]  /*06e0*/  CS2R R140, SRZ ;  /* 0x00000000008c7805 */ /* 0x000fe2000001ff00 */
[----:B------:R2:W-:Y:S01]  /*06f0*/  STL [R1+0x468], RZ ;  /* 0x000468ff01007387 */ /* 0x0005e20000100800 */
[----:B------:R-:W-:Y:S01]  /*0700*/  IMAD.MOV.U32 R8, RZ, RZ, R10 ;  /* 0x000000ffff087224 */ /* 0x000fe200078e000a */
[----:B------:R-:W-:Y:S01]  /*0710*/  CS2R R142, SRZ ;  /* 0x00000000008e7805 */ /* 0x000fe2000001ff00 */
[----:B------:R-:W-:Y:S01]  /*0720*/  IMAD.HI.U32 R5, R5, R11, R4 ;  /* 0x0000000b05057227 */ /* 0x000fe200078e0004 */
[----:B------:R2:W-:Y:S01]  /*0730*/  STL [R1+0x46c], RZ ;  /* 0x00046cff01007387 */ /* 0x0005e20000100800 */
[----:B------:R-:W-:-:S02]  /*0740*/  CS2R R144, SRZ ;  /* 0x0000000000907805 */ /* 0x000fc4000001ff00 */
[----:B------:R-:W-:Y:S02]  /*0750*/  CS2R R146, SRZ ;  /* 0x0000000000927805 */ /* 0x000fe4000001ff00 */
[----:B------:R-:W-:Y:S01]  /*0760*/  CS2R R148, SRZ ;  /* 0x0000000000947805 */ /* 0x000fe2000001ff00 */
[----:B------:R2:W-:Y:S01]  /*0770*/  STL [R1+0x470], RZ ;  /* 0x000470ff01007387 */ /* 0x0005e20000100800 */
[----:B------:R-:W-:Y:S01]  /*0780*/  IMAD.HI.U32 R5, R5, R8, RZ ;  /* 0x0000000805057227 */ /* 0x000fe200078e00ff */
[----:B------:R-:W-:Y:S02]  /*0790*/  CS2R R150, SRZ ;  /* 0x0000000000967805 */ /* 0x000fe4000001ff00 */
[----:B------:R2:W-:Y:S01]  /*07a0*/  STL [R1+0x474], RZ ;  /* 0x000474ff01007387 */ /* 0x0005e20000100800 */
[----:B------:R-:W-:-:S03]  /*07b0*/  IMAD R0, R5, R0, R8 ;  /* 0x0000000005007224 */ /* 0x000fc600078e0208 */
[----:B------:R2:W-:Y:S02]  /*07c0*/  STL [R1+0x478], RZ ;  /* 0x000478ff01007387 */ /* 0x0005e40000100800 */
[----:B------:R-:W-:Y:S02]  /*07d0*/  ISETP.GT.U32.AND P1, PT, R9, R0, PT ;  /* 0x000000000900720c */ /* 0x000fe40003f24070 */
[----:B------:R2:W-:Y:S04]  /*07e0*/  STL [R1+0x47c], RZ ;  /* 0x00047cff01007387 */ /* 0x0005e80000100800 */
[----:B------:R2:W-:Y:S04]  /*07f0*/  STL [R1+0x480], RZ ;  /* 0x000480ff01007387 */ /* 0x0005e80000100800 */
[----:B------:R2:W-:Y:S03]  /*0800*/  STL [R1+0x484], RZ ;  /* 0x000484ff01007387 */ /* 0x0005e60000100800 */
[----:B------:R-:W-:Y:S01]  /*0810*/  @!P1 IMAD.IADD R0, R0, 0x1, -R9 ;  /* 0x0000000100009824 */ /* 0x000fe200078e0a09 */
[----:B------:R2:W-:Y:S01]  /*0820*/  STL [R1+0x488], RZ ;  /* 0x000488ff01007387 */ /* 0x0005e20000100800 */
[----:B------:R-:W-:Y:S01]  /*0830*/  @!P1 VIADD R5, R5, 0x1 ;  /* 0x0000000105059836 */ /* 0x000fe20000000000 */
[----:B------:R-:W-:-:S02]  /*0840*/  ISETP.NE.AND P1, PT, R6, RZ, PT ;  /* 0x000000ff0600720c */ /* 0x000fc40003f25270 */
[----:B------:R2:W-:Y:S01]  /*0850*/  STL [R1+0x48c], RZ ;  /* 0x00048cff01007387 */ /* 0x0005e20000100800 */
[----:B------:R-:W-:Y:S02]  /*0860*/  ISETP.GE.U32.AND P0, PT, R0, R9, PT ;  /* 0x000000090000720c */ /* 0x000fe40003f06070 */
[----:B------:R-:W-:Y:S01]  /*0870*/  LOP3.LUT R0, R7, R6, RZ, 0x3c, !PT ;  /* 0x0000000607007212 */ /* 0x000fe200078e3cff */
[----:B------:R2:W-:Y:S03]  /*0880*/  STL [R1+0x490], RZ ;  /* 0x000490ff01007387 */ /* 0x0005e60000100800 */
[----:B------:R-:W-:Y:S01]  /*0890*/  ISETP.GE.AND P2, PT, R0, RZ, PT ;  /* 0x000000ff0000720c */ /* 0x000fe20003f46270 */
[----:B------:R2:W-:Y:S01]  /*08a0*/  STL [R1+0x494], RZ ;  /* 0x000494ff01007387 */ /* 0x0005e20000100800 */
[----:B------:R-:W-:-:S03]  /*08b0*/  VIADD R0, R2, 0xff ;  /* 0x000000ff02007836 */ /* 0x000fc60000000000 */
[----:B------:R2:W-:Y:S02]  /*08c0*/  STL [R1+0x498], RZ ;  /* 0x000498ff01007387 */ /* 0x0005e40000100800 */
[----:B------:R-:W-:Y:S02]  /*08d0*/  @P0 VIADD R5, R5, 0x1 ;  /* 0x0000000105050836 */ /* 0x000fe40000000000 */
[----:B------:R2:W-:Y:S02]  /*08e0*/  STL [R1+0x49c], RZ ;  /* 0x00049cff01007387 */ /* 0x0005e40000100800 */
[----:B------:R-:W-:Y:S01]  /*08f0*/  IMAD.MOV.U32 R4, RZ, RZ, R5 ;  /* 0x000000ffff047224 */ /* 0x000fe200078e0005 */
[----:B------:R-:W-:Y:S01]  /*0900*/  SHF.R.S32.HI R5, RZ, 0x1f, R0 ;  /* 0x0000001fff057819 */ /* 0x000fe20000011400 */
[----:B------:R2:W-:Y:S02]  /*0910*/  STL [R1+0x4a0], RZ ;  /* 0x0004a0ff01007387 */ /* 0x0005e40000100800 */
[----:B------:R-:W-:Y:S01]  /*0920*/  @!P2 IMAD.MOV R4, RZ, RZ, -R4 ;  /* 0x000000ffff04a224 */ /* 0x000fe200078e0a04 */
[----:B------:R-:W-:Y:S01]  /*0930*/  @!P1 LOP3.LUT R4, RZ, R6, RZ, 0x33, !PT ;  /* 0x00000006ff049212 */ /* 0x000fe200078e33ff */
[----:B------:R2:W-:Y:S01]  /*0940*/  STL [R1+0x4a4], RZ ;  /* 0x0004a4ff01007387 */ /* 0x0005e20000100800 */
[----:B------:R-:W-:-:S03]  /*0950*/  LEA.HI R5, R5, R0, RZ, 0x8 ;  /* 0x0000000005057211 */ /* 0x000fc600078f40ff */
[----:B------:R2:W-:Y:S01]  /*0960*/  STL [R1+0x4a8], RZ ;  /* 0x0004a8ff01007387 */ /* 0x0005e20000100800 */
[----:B------:R-:W-:Y:S02]  /*0970*/  IMAD.SHL.U32 R8, R4, 0x4, RZ ;  /* 0x0000000404087824 */ /* 0x000fe400078e00ff */
[----:B------:R-:W-:Y:S01]  /*0980*/  IMAD.MOV R4, RZ, RZ, -R4 ;  /* 0x000000ffff047224 */ /* 0x000fe200078e0a04 */
[----:B------:R2:W-:Y:S02]  /*0990*/  STL [R1+0x4ac], RZ ;  /* 0x0004acff01007387 */ /* 0x0005e40000100800 */
[----:B------:R-:W-:Y:S01]  /*09a0*/  LEA.HI.SX32 R5, R5, -R8, 0x18 ;  /* 0x8000000805057211 */ /* 0x000fe200078fc2ff */
[----:B------:R-:W-:Y:S01]  /*09b0*/  IMAD R13, R6, R4, R7 ;  /* 0x00000004060d7224 */ /* 0x000fe200078e0207 */
[----:B------:R2:W-:Y:S02]  /*09c0*/  STL [R1+0x4b0], RZ ;  /* 0x0004b0ff01007387 */ /* 0x0005e40000100800 */
[----:B------:R-:W-:-:S02]  /*09d0*/  VIMNMX R10, R5, 0x4, PT ;  /* 0x00000004050a7848 */ /* 0x000fc40003fe0100 */
[----:B------:R2:W-:Y:S02]  /*09e0*/  STL [R1+0x4b4], RZ ;  /* 0x0004b4ff01007387 */ /* 0x0005e40000100800 */
[-C--:B------:R-:W-:Y:S02]  /*09f0*/  IABS R9, R10.reuse ;  /* 0x0000000a00097213 */ /* 0x080fe40000000000 */
[----:B------:R2:W-:Y:S01]  /*0a00*/  STL [R1+0x4b8], RZ ;  /* 0x0004b8ff01007387 */ /* 0x0005e20000100800 */
[----:B------:R-:W-:Y:S01]  /*0a10*/  IABS R6, R10 ;  /* 0x0000000a00067213 */ /* 0x000fe20000000000 */
[----:B------:R-:W0:Y:S02]  /*0a20*/  I2F.RP R0, R9 ;  /* 0x0000000900007306 */ /* 0x000e240000209400 */
[----:B------:R2:W-:Y:S04]  /*0a30*/  STL [R1+0x4bc], RZ ;  /* 0x0004bcff01007387 */ /* 0x0005e80000100800 */
[----:B------:R2:W-:Y:S04]  /*0a40*/  STL [R1+0x4c0], RZ ;  /* 0x0004c0ff01007387 */ /* 0x0005e80000100800 */
[----:B------:R2:W-:Y:S04]  /*0a50*/  STL [R1+0x4c4], RZ ;  /* 0x0004c4ff01007387 */ /* 0x0005e80000100800 */
[----:B------:R2:W-:Y:S01]  /*0a60*/  STL [R1+0x4c8], RZ ;  /* 0x0004c8ff01007387 */ /* 0x0005e20000100800 */
[----:B0-----:R-:W0:Y:S03]  /*0a70*/  MUFU.RCP R0, R0 ;  /* 0x0000000000007308 */ /* 0x001e260000001000 */
[----:B------:R2:W-:Y:S04]  /*0a80*/  STL [R1+0x4cc], RZ ;  /* 0x0004ccff01007387 */ /* 0x0005e80000100800 */
[----:B------:R2:W-:Y:S04]  /*0a90*/  STL [R1+0x4d0], RZ ;  /* 0x0004d0ff01007387 */ /* 0x0005e80000100800 */
[----:B------:R2:W-:Y:S04]  /*0aa0*/  STL [R1+0x4d4], RZ ;  /* 0x0004d4ff01007387 */ /* 0x0005e80000100800 */
[----:B------:R2:W-:Y:S01]  /*0ab0*/  STL [R1+0x4d8], RZ ;  /* 0x0004d8ff01007387 */ /* 0x0005e20000100800 */
[----:B0-----:R-:W-:-:S03]  /*0ac0*/  VIADD R5, R0, 0xffffffe ;  /* 0x0ffffffe00057836 */ /* 0x001fc60000000000 */
[----:B------:R2:W-:Y:S01]  /*0ad0*/  STL [R1+0x4dc], RZ ;  /* 0x0004dcff01007387 */ /* 0x0005e20000100800 */
[----:B------:R-:W-:-:S03]  /*0ae0*/  IMAD.MOV R0, RZ, RZ, -R6 ;  /* 0x000000ffff007224 */ /* 0x000fc600078e0a06 */
[----:B------:R2:W-:Y:S01]  /*0af0*/  STL [R1+0x4e0], RZ ;  /* 0x0004e0ff01007387 */ /* 0x0005e20000100800 */
[----:B------:R-:W0:Y:S03]  /*0b00*/  F2I.FTZ.U32.TRUNC.NTZ R5, R5 ;  /* 0x0000000500057305 */ /* 0x000e26000021f000 */
[----:B------:R2:W-:Y:S04]  /*0b10*/  STL [R1+0x4e4], RZ ;  /* 0x0004e4ff01007387 */ /* 0x0005e80000100800 */
[----:B------:R2:W-:Y:S04]  /*0b20*/  STL [R1+0x4e8], RZ ;  /* 0x0004e8ff01007387 */ /* 0x0005e80000100800 */
[----:B------:R2:W-:Y:S04]  /*0b30*/  STL [R1+0x4ec], RZ ;  /* 0x0004ecff01007387 */ /* 0x0005e80000100800 */
[----:B------:R2:W-:Y:S01]  /*0b40*/  STL [R1+0x4f0], RZ ;  /* 0x0004f0ff01007387 */ /* 0x0005e20000100800 */
[----:B0-----:R-:W-:-:S03]  /*0b50*/  IMAD.MOV R11, RZ, RZ, -R5 ;  /* 0x000000ffff0b7224 */ /* 0x001fc600078e0a05 */
[----:B------:R2:W-:Y:S01]  /*0b60*/  STL [R1+0x4f4], RZ ;  /* 0x0004f4ff01007387 */ /* 0x0005e20000100800 */
[----:B------:R-:W-:Y:S01]  /*0b70*/  IMAD.MOV.U32 R4, RZ, RZ, R11 ;  /* 0x000000ffff047224 */ /* 0x000fe200078e000b */
[----:B------:R-:W-:Y:S02]  /*0b80*/  IABS R11, R13 ;  /* 0x0000000d000b7213 */ /* 0x000fe40000000000 */
[----:B------:R2:W-:Y:S01]  /*0b90*/  STL [R1+0x4f8], RZ ;  /* 0x0004f8ff01007387 */ /* 0x0005e20000100800 */
[----:B------:R-:W-:Y:S02]  /*0ba0*/  IMAD R7, R4, R9, RZ ;  /* 0x0000000904077224 */ /* 0x000fe400078e02ff */
[----:B------:R-:W-:Y:S01]  /*0bb0*/  IMAD.MOV.U32 R4, RZ, RZ, RZ ;  /* 0x000000ffff047224 */ /* 0x000fe200078e00ff */
[----:B------:R2:W-:Y:S03]  /*0bc0*/  STL [R1+0x4fc], RZ ;  /* 0x0004fcff01007387 */ /* 0x0005e60000100800 */
[----:B------:R-:W-:Y:S01]  /*0bd0*/  IMAD.HI.U32 R4, R5, R7, R4 ;  /* 0x0000000705047227 */ /* 0x000fe200078e0004 */
[----:B------:R2:W-:Y:S04]  /*0be0*/  STL [R1+0x500], RZ ;  /* 0x000500ff01007387 */ /* 0x0005e80000100800 */
[----:B------:R2:W-:Y:S01]  /*0bf0*/  STL [R1+0x504], RZ ;  /* 0x000504ff01007387 */ /* 0x0005e20000100800 */
[----:B------:R-:W-:-:S03]  /*0c00*/  IMAD.HI.U32 R4, R4, R11, RZ ;  /* 0x0000000b04047227 */ /* 0x000fc600078e00ff */
        /* <DEDUP_REMOVED lines=13> */
[-C--:B------:R-:W-:Y:S01]  /*0ce0*/  LOP3.LUT R0, R13, R10.reuse, RZ, 0x3c, !PT ;  /* 0x0000000a0d007212 */ /* 0x080fe200078e3cff */
[----:B------:R2:W-:Y:S03]  /*0cf0*/  STL [R1+0x524], RZ ;  /* 0x000524ff01007387 */ /* 0x0005e60000100800 */
[----:B------:R-:W-:Y:S01]  /*0d00*/  ISETP.GE.AND P2, PT, R0, RZ, PT ;  /* 0x000000ff0000720c */ /* 0x000fe20003f46270 */
[----:B------:R2:W-:Y:S04]  /*0d10*/  STL [R1+0x528], RZ ;  /* 0x000528ff01007387 */ /* 0x0005e80000100800 */
[----:B------:R2:W-:Y:S02]  /*0d20*/  STL [R1+0x52c], RZ ;  /* 0x00052cff01007387 */ /* 0x0005e40000100800 */
[----:B------:R-:W-:Y:S01]  /*0d30*/  @P0 VIADD R4, R4, 0x1 ;  /* 0x0000000104040836 */ /* 0x000fe20000000000 */
[----:B------:R-:W-:Y:S01]  /*0d40*/  ISETP.GE.AND P0, PT, R222, 0x20, PT ;  /* 0x00000020de00780c */ /* 0x000fe20003f06270 */
[----:B------:R2:W-:Y:S04]  /*0d50*/  STL [R1+0x530], RZ ;  /* 0x000530ff01007387 */ /* 0x0005e80000100800 */
[----:B------:R2:W-:Y:S01]  /*0d60*/  STL [R1+0x534], RZ ;  /* 0x000534ff01007387 */ /* 0x0005e20000100800 */
[----:B------:R-:W-:Y:S01]  /*0d70*/  @!P2 IMAD.MOV R4, RZ, RZ, -R4 ;  /* 0x000000ffff04a224 */ /* 0x000fe200078e0a04 */
[----:B------:R-:W-:-:S02]  /*0d80*/  @!P1 LOP3.LUT R4, RZ, R10, RZ, 0x33, !PT ;  /* 0x0000000aff049212 */ /* 0x000fc400078e33ff */
[----:B------:R2:W-:Y:S03]  /*0d90*/  STL [R1+0x538], RZ ;  /* 0x000538ff01007387 */ /* 0x0005e60000100800 */
[----:B------:R-:W-:Y:S01]  /*0da0*/  IMAD.MOV R5, RZ, RZ, -R4 ;  /* 0x000000ffff057224 */ /* 0x000fe200078e0a04 */
[----:B------:R2:W-:Y:S01]  /*0db0*/  STL [R1+0x53c], RZ ;  /* 0x00053cff01007387 */ /* 0x0005e20000100800 */
[----:B------:R-:W-:Y:S02]  /*0dc0*/  IMAD.SHL.U32 R4, R4, 0x100, RZ ;  /* 0x0000010004047824 */ /* 0x000fe400078e00ff */
[----:B------:R-:W-:Y:S01]  /*0dd0*/  IMAD R5, R10, R5, R13 ;  /* 0x000000050a057224 */ /* 0x000fe200078e020d */
[----:B------:R2:W-:Y:S03]  /*0de0*/  STL [R1+0x540], RZ ;  /* 0x000540ff01007387 */ /* 0x0005e60000100800 */
[----:B------:R-:W-:Y:S01]  /*0df0*/  IMAD.IADD R5, R8, 0x1, R5 ;  /* 0x0000000108057824 */ /* 0x000fe200078e0205 */
[----:B------:R2:W-:Y:S04]  /*0e00*/  STL [R1+0x544], RZ ;  /* 0x000544ff01007387 */ /* 0x0005e80000100800 */
        /* <DEDUP_REMOVED lines=174> */
[----:B------:R2:W-:Y:S04]  /*18f0*/  STL [R1], RZ ;  /* 0x000000ff01007387 */ /* 0x0005e80000100800 */
        /* <DEDUP_REMOVED lines=104> */
[----:B------:R2:W-:Y:S01]  /*1f80*/  STL [R1+0x1a4], RZ ;  /* 0x0001a4ff01007387 */ /* 0x0005e20000100800 */
[----:B------:R-:W0:Y:S03]  /*1f90*/  S2R R14, SR_TID.X ;  /* 0x00000000000e7919 */ /* 0x000e260000002100 */
        /* <DEDUP_REMOVED lines=8> */
[----:B0-----:R-:W-:-:S02]  /*2020*/  LOP3.LUT R152, R14, 0x7f, RZ, 0xc0, !PT ;  /* 0x0000007f0e987812 */ /* 0x001fc400078ec0ff */
[----:B------:R-:W-:Y:S01]  /*2030*/  LOP3.LUT R18, R14, 0x60, RZ, 0xc0, !PT ;  /* 0x000000600e127812 */ /* 0x000fe200078ec0ff */
[----:B------:R2:W-:Y:S02]  /*2040*/  STL [R1+0x1c8], RZ ;  /* 0x0001c8ff01007387 */ /* 0x0005e40000100800 */
[----:B------:R-:W-:Y:S02]  /*2050*/  IMAD R5, R5, 0x100, R152 ;  /* 0x0000010005057824 */ /* 0x000fe400078e0298 */
[----:B------:R2:W-:Y:S02]  /*2060*/  STL [R1+0x1cc], RZ ;  /* 0x0001ccff01007387 */ /* 0x0005e40000100800 */
[----:B------:R-:W-:Y:S02]  /*2070*/  VIADD R6, R5, 0x80 ;  /* 0x0000008005067836 */ /* 0x000fe40000000000 */
        /* <DEDUP_REMOVED lines=12> */
[----:B------:R-:W-:Y:S05]  /*2140*/  @!P0 BRA `(.L_x_0) ;  /* 0x00000100004c8947 */ /* 0x000fea0003800000 */
[----:B------:R-:W-:Y:S01]  /*2150*/  IABS R22, R2 ;  /* 0x0000000200167213 */ /* 0x000fe20000000000 */
[----:B------:R-:W-:Y:S01]  /*2160*/  ULDC UR5, c[0x0][0x240] ;  /* 0x0000900000057ab9 */ /* 0x000fe20000000800 */
[----:B------:R-:W-:Y:S01]  /*2170*/  IABS R0, R3 ;  /* 0x0000000300007213 */ /* 0x000fe20000000000 */
[----:B------:R-:W-:Y:S01]  /*2180*/  ULDC.64 UR6, c[0x0][0x218] ;  /* 0x0000860000067ab9 */ /* 0x000fe20000000a00 */
[----:B------:R-:W0:Y:S01]  /*2190*/  I2F.RP R12, R22 ;  /* 0x00000016000c7306 */ /* 0x000e220000209400 */
[----:B------:R-:W-:Y:S01]  /*21a0*/  IABS R15, R6 ;  /* 0x00000006000f7213 */ /* 0x000fe20000000000 */
[----:B------:R-:W-:Y:S01]  /*21b0*/  ULDC UR11, c[0x0][0x234] ;  /* 0x00008d00000b7ab9 */ /* 0x000fe20000000800 */
[----:B------:R-:W-:Y:S01]  /*21c0*/  IABS R16, R5 ;  /* 0x0000000500107213 */ /* 0x000fe20000000000 */
[----:B------:R-:W-:Y:S01]  /*21d0*/  USHF.R.U32.HI UR8, URZ, 0x4, UR4 ;  /* 0x000000043f087899 */ /* 0x000fe20008011604 */
[----:B------:R-:W-:Y:S01]  /*21e0*/  ISETP.GE.AND P6, PT, R6, RZ, PT ;  /* 0x000000ff0600720c */ /* 0x000fe20003fc6270 */
[----:B------:R-:W-:Y:S01]  /*21f0*/  ULDC UR9, c[0x0][0x23c] ;  /* 0x00008f0000097ab9 */ /* 0x000fe20000000800 */
[----:B------:R-:W-:Y:S01]  /*2200*/  LOP3.LUT R221, R152, 0x10, RZ, 0x3c, !PT ;  /* 0x0000001098dd7812 */ /* 0x000fe200078e3cff */
[----:B------:R-:W1:Y:S01]  /*2210*/  I2F.RP R7, R0 ;  /* 0x0000000000077306 */ /* 0x000e620000209400 */
[----:B------:R-:W-:Y:S01]  /*2220*/  USGXT.U32 UR8, UR8, 0xe ;  /* 0x0000000e0808789a */ /* 0x000fe20008000000 */
[----:B------:R-:W-:Y:S01]  /*2230*/  CS2R R98, SRZ ;  /* 0x0000000000627805 */ /* 0x000fe2000001ff00 */
[----:B------:R-:W-:Y:S01]  /*2240*/  ULDC UR14, c[0x0][0x230] ;  /* 0x00008c00000e7ab9 */ /* 0x000fe20000000800 */
[----:B------:R-:W-:Y:S01]  /*2250*/  ULDC UR15, c[0x0][0x210] ;  /* 0x00008400000f7ab9 */ /* 0x000fe20000000800 */
[----:B------:R-:W-:Y:S01]  /*2260*/  UIADD3 UR12, UP0, UR8, 0x80, URZ ;  /* 0x00000080080c7890 */ /* 0x000fe2000ff1e03f */
[----:B------:R-:W-:-:S02]  /*2270*/  CS2R R100, SRZ ;  /* 0x0000000000647805 */ /* 0x000fc4000001ff00 */
[----:B------:R-:W-:Y:S01]  /*2280*/  CS2R R102, SRZ ;  /* 0x0000000000667805 */ /* 0x000fe2000001ff00 */
[----:B0-----:R-:W0:Y:S01]  /*2290*/  MUFU.RCP R12, R12 ;  /* 0x0000000c000c7308 */ /* 0x001e220000001000 */
[----:B------:R-:W-:Y:S02]  /*22a0*/  CS2R R104, SRZ ;  /* 0x0000000000687805 */ /* 0x000fe4000001ff00 */
[----:B------:R-:W-:Y:S02]  /*22b0*/  CS2R R106, SRZ ;  /* 0x00000000006a7805 */ /* 0x000fe4000001ff00 */
[----:B------:R-:W-:Y:S02]  /*22c0*/  CS2R R108, SRZ ;  /* 0x00000000006c7805 */ /* 0x000fe4000001ff00 */
[----:B------:R-:W-:Y:S01]  /*22d0*/  CS2R R110, SRZ ;  /* 0x00000000006e7805 */ /* 0x000fe2000001ff00 */
[----:B-1----:R-:W1:Y:S01]  /*22e0*/  MUFU.RCP R7, R7 ;  /* 0x0000000700077308 */ /* 0x002e620000001000 */
[----:B0-----:R-:W-:-:S07]  /*22f0*/  VIADD R8, R12, 0xffffffe ;  /* 0x0ffffffe0c087836 */ /* 0x001fce0000000000 */
[----:B------:R0:W3:Y:S01]  /*2300*/  F2I.FTZ.U32.TRUNC.NTZ R9, R8 ;  /* 0x0000000800097305 */ /* 0x0000e2000021f000 */
[----:B-1----:R-:W-:-:S07]  /*2310*/  VIADD R10, R7, 0xffffffe ;  /* 0x0ffffffe070a7836 */ /* 0x002fce0000000000 */
[----:B------:R1:W4:Y:S01]  /*2320*/  F2I.FTZ.U32.TRUNC.NTZ R11, R10 ;  /* 0x0000000a000b7305 */ /* 0x000322000021f000 */
[----:B0-----:R-:W-:Y:S02]  /*2330*/  IMAD.MOV.U32 R8, RZ, RZ, RZ ;  /* 0x000000ffff087224 */ /* 0x001fe400078e00ff */
[----:B---3--:R-:W-:Y:S02]  /*2340*/  IMAD.MOV R13, RZ, RZ, -R9 ;  /* 0x000000ffff0d7224 */ /* 0x008fe400078e0a09 */
[----:B-1----:R-:W-:Y:S02]  /*2350*/  IMAD.MOV.U32 R10, RZ, RZ, RZ ;  /* 0x000000ffff0a7224 */ /* 0x002fe400078e00ff */
[----:B------:R-:W-:-:S04]  /*2360*/  IMAD R13, R13, R22, RZ ;  /* 0x000000160d0d7224 */ /* 0x000fc800078e02ff */
[----:B------:R-:W-:-:S04]  /*2370*/  IMAD.HI.U32 R9, R9, R13, R8 ;  /* 0x0000000d09097227 */ /* 0x000fc800078e0008 */
[----:B----4-:R-:W-:Y:S02]  /*2380*/  IMAD.MOV R13, RZ, RZ, -R11 ;  /* 0x000000ffff0d7224 */ /* 0x010fe400078e0a0b */
[----:B------:R-:W-:-:S04]  /*2390*/  IMAD.HI.U32 R7, R9, R15, RZ ;  /* 0x0000000f09077227 */ /* 0x000fc800078e00ff */
[----:B------:R-:W-:-:S04]  /*23a0*/  IMAD.HI.U32 R9, R9, R16, RZ ;  /* 0x0000001009097227 */ /* 0x000fc800078e00ff */
[----:B------:R-:W-:Y:S01]  /*23b0*/  IMAD.MOV R17, RZ, RZ, -R9 ;  /* 0x000000ffff117224 */ /* 0x000fe200078e0a09 */
[----:B------:R-:W-:Y:S01]  /*23c0*/  LEA.HI R9, R18, R4, RZ, 0x1b ;  /* 0x0000000412097211 */ /* 0x000fe200078fd8ff */
[----:B------:R-:W-:Y:S02]  /*23d0*/  IMAD.MOV R8, RZ, RZ, -R7 ;  /* 0x000000ffff087224 */ /* 0x000fe400078e0a07 */
[C---:B------:R-:W-:Y:S01]  /*23e0*/  IMAD R16, R22.reuse, R17, R16 ;  /* 0x0000001116107224 */ /* 0x040fe200078e0210 */
[----:B------:R-:W-:Y:S01]  /*23f0*/  IABS R97, R9 ;  /* 0x0000000900617213 */ /* 0x000fe20000000000 */
[C---:B------:R-:W-:Y:S02]  /*2400*/  IMAD R15, R22.reuse, R8, R15 ;  /* 0x00000008160f7224 */ /* 0x040fe400078e020f */
[----:B------:R-:W-:Y:S01]  /*2410*/  IMAD R13, R13, R0, RZ ;  /* 0x000000000d0d7224 */ /* 0x000fe200078e02ff */
[C---:B------:R-:W-:Y:S01]  /*2420*/  ISETP.GT.U32.AND P2, PT, R22.reuse, R16, PT ;  /* 0x000000101600720c */ /* 0x040fe20003f44070 */
[C---:B------:R-:W-:Y:S01]  /*2430*/  VIADD R8, R9.reuse, 0xfc ;  /* 0x000000fc09087836 */ /* 0x040fe20000000000 */
[----:B------:R-:W-:Y:S01]  /*2440*/  ISETP.GT.U32.AND P1, PT, R22, R15, PT ;  /* 0x0000000f1600720c */ /* 0x000fe20003f24070 */
[----:B------:R-:W-:-:S02]  /*2450*/  VIADD R23, R9, 0xf4 ;  /* 0x000000f409177836 */ /* 0x000fc40000000000 */
[----:B------:R-:W-:Y:S01]  /*2460*/  IMAD.HI.U32 R7, R11, R13, R10 ;  /* 0x0000000d0b077227 */ /* 0x000fe200078e000a */
[----:B------:R-:W-:Y:S02]  /*2470*/  IABS R13, R8 ;  /* 0x00000008000d7213 */ /* 0x000fe40000000000 */
[----:B------:R-:W-:Y:S01]  /*2480*/  IABS R18, R23 ;  /* 0x0000001700127213 */ /* 0x000fe20000000000 */
[----:B------:R-:W-:Y:S01]  /*2490*/  VIADD R24, R9, 0xf0 ;  /* 0x000000f009187836 */ /* 0x000fe20000000000 */
[----:B------:R-:W-:Y:S01]  /*24a0*/  ISETP.GE.AND P5, PT, R8, RZ, PT ;  /* 0x000000ff0800720c */ /* 0x000fe20003fa6270 */
[----:B------:R-:W-:-:S03]  /*24b0*/  IMAD.HI.U32 R8, R7, R13, RZ ;  /* 0x0000000d07087227 */ /* 0x000fc600078e00ff */
[----:B------:R-:W-:Y:S01]  /*24c0*/  IABS R20, R24 ;  /* 0x0000001800147213 */ /* 0x000fe20000000000 */
[----:B------:R-:W-:-:S04]  /*24d0*/  IMAD.HI.U32 R11, R7, R18, RZ ;  /* 0x00000012070b7227 */ /* 0x000fc800078e00ff */
[----:B------:R-:W-:Y:S02]  /*24e0*/  @!P2 IMAD.IADD R16, R16, 0x1, -R22 ;  /* 0x000000011010a824 */ /* 0x000fe400078e0a16 */
[----:B------:R-:W-:Y:S02]  /*24f0*/  IMAD.MOV R8, RZ, RZ, -R8 ;  /* 0x000000ffff087224 */ /* 0x000fe400078e0a08 */
[----:B------:R-:W-:Y:S01]  /*2500*/  VIADD R10, R9, 0xf8 ;  /* 0x000000f8090a7836 */ /* 0x000fe20000000000 */
[----:B------:R-:W-:Y:S01]  /*2510*/  ISETP.GT.U32.AND P4, PT, R22, R16, PT ;  /* 0x000000101600720c */ /* 0x000fe20003f84070 */
[----:B------:R-:W-:Y:S01]  /*2520*/  @!P1 IMAD.IADD R15, R15, 0x1, -R22 ;  /* 0x000000010f0f9824 */ /* 0x000fe200078e0a16 */
[----:B------:R-:W-:Y:S01]  /*2530*/  ISETP.GE.AND P1, PT, R5, RZ, PT ;  /* 0x000000ff0500720c */ /* 0x000fe20003f26270 */
[----:B------:R-:W-:Y:S01]  /*2540*/  IMAD.MOV R19, RZ, RZ, -R11 ;  /* 0x000000ffff137224 */ /* 0x000fe200078e0a0b */
[----:B------:R-:W-:Y:S01]  /*2550*/  IABS R17, R10 ;  /* 0x0000000a00117213 */ /* 0x000fe20000000000 */
[----:B------:R-:W-:Y:S01]  /*2560*/  IMAD R11, R0, R8, R13 ;  /* 0x00000008000b7224 */ /* 0x000fe200078e020d */
[----:B------:R-:W-:Y:S01]  /*2570*/  ISETP.GT.U32.AND P2, PT, R22, R15, PT ;  /* 0x0000000f1600720c */ /* 0x000fe20003f44070 */
[----:B------:R-:W-:Y:S01]  /*2580*/  IMAD.HI.U32 R12, R7, R20, RZ ;  /* 0x00000014070c7227 */ /* 0x000fe200078e00ff */
[----:B------:R-:W-:-:S02]  /*2590*/  ISETP.GE.AND P0, PT, R10, RZ, PT ;  /* 0x000000ff0a00720c */ /* 0x000fc40003f06270 */
[----:B------:R-:W-:Y:S01]  /*25a0*/  ISETP.GT.U32.AND P3, PT, R0, R11, PT ;  /* 0x0000000b0000720c */ /* 0x000fe20003f64070 */
[----:B------:R-:W-:-:S04]  /*25b0*/  IMAD.HI.U32 R10, R7, R17, RZ ;  /* 0x00000011070a7227 */ /* 0x000fc800078e00ff */
[----:B------:R-:W-:Y:S02]  /*25c0*/  IMAD.MOV R21, RZ, RZ, -R12 ;  /* 0x000000ffff157224 */ /* 0x000fe400078e0a0c */
[----:B------:R-:W-:Y:S02]  /*25d0*/  IMAD.MOV R10, RZ, RZ, -R10 ;  /* 0x000000ffff0a7224 */ /* 0x000fe400078e0a0a */
[----:B------:R-:W-:Y:S02]  /*25e0*/  IMAD R12, R0, R21, R20 ;  /* 0x00000015000c7224 */ /* 0x000fe400078e0214 */
[----:B------:R-:W-:Y:S01]  /*25f0*/  @!P4 IMAD.IADD R16, R16, 0x1, -R22 ;  /* 0x000000011010c824 */ /* 0x000fe200078e0a16 */
[----:B------:R-:W-:Y:S01]  /*2600*/  ISETP.NE.AND P4, PT, R2, RZ, PT ;  /* 0x000000ff0200720c */ /* 0x000fe20003f85270 */
[C---:B------:R-:W-:Y:S01]  /*2610*/  IMAD R8, R0.reuse, R10, R17 ;  /* 0x0000000a00087224 */ /* 0x040fe200078e0211 */
[----:B------:R-:W-:Y:S01]  /*2620*/  LOP3.LUT R10, RZ, R2, RZ, 0x33, !PT ;  /* 0x00000002ff0a7212 */ /* 0x000fe200078e33ff */
[----:B------:R-:W-:-:S02]  /*2630*/  IMAD R13, R0, R19, R18 ;  /* 0x00000013000d7224 */ /* 0x000fc400078e0212 */
[----:B------:R-:W-:Y:S01]  /*2640*/  @!P2 IMAD.IADD R15, R15, 0x1, -R22 ;  /* 0x000000010f0fa824 */ /* 0x000fe200078e0a16 */
[C---:B------:R-:W-:Y:S01]  /*2650*/  ISETP.GT.U32.AND P2, PT, R0.reuse, R8, PT ;  /* 0x000000080000720c */ /* 0x040fe20003f44070 */
[----:B------:R-:W-:Y:S01]  /*2660*/  @!P1 IMAD.MOV R16, RZ, RZ, -R16 ;  /* 0x000000ffff109224 */ /* 0x000fe200078e0a10 */
[----:B------:R-:W-:Y:S01]  /*2670*/  ISETP.GT.U32.AND P1, PT, R0, R12, PT ;  /* 0x0000000c0000720c */ /* 0x000fe20003f24070 */
[--C-:B------:R-:W-:Y:S02]  /*2680*/  @!P3 IMAD.IADD R11, R11, 0x1, -R0.reuse ;  /* 0x000000010b0bb824 */ /* 0x100fe400078e0a00 */
[C---:B------:R-:W-:Y:S01]  /*2690*/  VIADD R25, R9.reuse, 0xec ;  /* 0x000000ec09197836 */ /* 0x040fe20000000000 */
[----:B------:R-:W-:Y:S01]  /*26a0*/  SEL R223, R10, R16, !P4 ;  /* 0x000000100adf7207 */ /* 0x000fe20006000000 */
[----:B------:R-:W-:Y:S01]  /*26b0*/  @!P6 IMAD.MOV R15, RZ, RZ, -R15 ;  /* 0x000000ffff0fe224 */ /* 0x000fe200078e0a0f */
[C---:B------:R-:W-:Y:S01]  /*26c0*/  ISETP.GT.U32.AND P6, PT, R0.reuse, R13, PT ;  /* 0x0000000d0000720c */ /* 0x040fe20003fc4070 */
[C---:B------:R-:W-:Y:S01]  /*26d0*/  VIADD R18, R9.reuse, 0xe8 ;  /* 0x000000e809127836 */ /* 0x040fe20000000000 */
[----:B------:R-:W-:Y:S01]  /*26e0*/  ISETP.GT.U32.AND P3, PT, R0, R11, PT ;  /* 0x0000000b0000720c */ /* 0x000fe20003f64070 */
[----:B------:R-:W-:Y:S01]  /*26f0*/  VIADD R19, R9, 0xe4 ;  /* 0x000000e409137836 */ /* 0x000fe20000000000 */
[----:B------:R-:W-:Y:S01]  /*2700*/  IABS R17, R25 ;  /* 0x0000001900117213 */ /* 0x000fe20000000000 */
[--C-:B------:R-:W-:Y:S01]  /*2710*/  @!P2 IMAD.IADD R8, R8, 0x1, -R0.reuse ;  /* 0x000000010808a824 */ /* 0x100fe200078e0a00 */
[----:B------:R-:W-:Y:S01]  /*2720*/  IABS R16, R18 ;  /* 0x0000001200107213 */ /* 0x000fe20000000000 */
[----:B------:R-:W-:Y:S01]  /*2730*/  @!P1 IMAD.IADD R12, R12, 0x1, -R0 ;  /* 0x000000010c0c9824 */ /* 0x000fe200078e0a00 */
[----:B------:R-:W-:Y:S01]  /*2740*/  SEL R224, R10, R15, !P4 ;  /* 0x0000000f0ae07207 */ /* 0x000fe20006000000 */
[----:B------:R-:W-:Y:S01]  /*2750*/  IMAD.HI.U32 R2, R7, R17, RZ ;  /* 0x0000001107027227 */ /* 0x000fe200078e00ff */
[----:B------:R-:W-:-:S02]  /*2760*/  ISETP.GT.U32.AND P2, PT, R0, R8, PT ;  /* 0x000000080000720c */ /* 0x000fc40003f44070 */
[----:B------:R-:W-:Y:S01]  /*2770*/  ISETP.GE.AND P4, PT, R23, RZ, PT ;  /* 0x000000ff1700720c */ /* 0x000fe20003f86270 */
[----:B------:R-:W-:Y:S01]  /*2780*/  IMAD.MOV R2, RZ, RZ, -R2 ;  /* 0x000000ffff027224 */ /* 0x000fe200078e0a02 */
[----:B------:R-:W-:Y:S01]  /*2790*/  ISETP.GE.AND P1, PT, R24, RZ, PT ;  /* 0x000000ff1800720c */ /* 0x000fe20003f26270 */
[--C-:B------:R-:W-:Y:S01]  /*27a0*/  @!P6 IMAD.IADD R13, R13, 0x1, -R0.reuse ;  /* 0x000000010d0de824 */ /* 0x100fe200078e0a00 */
[C---:B------:R-:W-:Y:S01]  /*27b0*/  ISETP.GT.U32.AND P6, PT, R0.reuse, R12, PT ;  /* 0x0000000c0000720c */ /* 0x040fe20003fc4070 */
[----:B------:R-:W-:Y:S02]  /*27c0*/  @!P3 IMAD.IADD R11, R11, 0x1, -R0 ;  /* 0x000000010b0bb824 */ /* 0x000fe400078e0a00 */
[----:B------:R-:W-:Y:S01]  /*27d0*/  IMAD.HI.U32 R10, R7, R16, RZ ;  /* 0x00000010070a7227 */ /* 0x000fe200078e00ff */
[----:B------:R-:W-:-:S03]  /*27e0*/  ISETP.GT.U32.AND P3, PT, R0, R13, PT ;  /* 0x0000000d0000720c */ /* 0x000fc60003f64070 */
[C---:B------:R-:W-:Y:S01]  /*27f0*/  IMAD R15, R0.reuse, R2, R17 ;  /* 0x00000002000f7224 */ /* 0x040fe200078e0211 */
[----:B------:R-:W-:Y:S01]  /*2800*/  IABS R17, R19 ;  /* 0x0000001300117213 */ /* 0x000fe20000000000 */
[----:B------:R-:W-:Y:S02]  /*2810*/  IMAD.MOV.U32 R2, RZ, RZ, R11 ;  /* 0x000000ffff027224 */ /* 0x000fe400078e000b */
[----:B------:R-:W-:Y:S02]  /*2820*/  IMAD.MOV R11, RZ, RZ, -R10 ;  /* 0x000000ffff0b7224 */ /* 0x000fe400078e0a0a */
[----:B------:R-:W-:Y:S01]  /*2830*/  @!P5 IMAD.MOV R2, RZ, RZ, -R2 ;  /* 0x000000ffff02d224 */ /* 0x000fe200078e0a02 */
[C---:B------:R-:W-:Y:S01]  /*2840*/  ISETP.GT.U32.AND P5, PT, R0.reuse, R15, PT ;  /* 0x0000000f0000720c */ /* 0x040fe20003fa4070 */
[----:B------:R-:W-:Y:S02]  /*2850*/  IMAD R10, R0, R11, R16 ;  /* 0x0000000b000a7224 */ /* 0x000fe400078e0210 */
[----:B------:R-:W-:-:S02]  /*2860*/  @!P6 IMAD.IADD R12, R12, 0x1, -R0 ;  /* 0x000000010c0ce824 */ /* 0x000fc400078e0a00 */
[----:B------:R-:W-:Y:S01]  /*2870*/  @!P2 IMAD.IADD R8, R8, 0x1, -R0 ;  /* 0x000000010808a824 */ /* 0x000fe200078e0a00 */
[----:B------:R-:W-:Y:S01]  /*2880*/  ISETP.GT.U32.AND P6, PT, R0, R10, PT ;  /* 0x0000000a0000720c */ /* 0x000fe20003fc4070 */
[----:B------:R-:W-:Y:S01]  /*2890*/  IMAD.HI.U32 R11, R7, R17, RZ ;  /* 0x00000011070b7227 */ /* 0x000fe200078e00ff */
[----:B------:R-:W-:-:S03]  /*28a0*/  ISETP.GE.AND P2, PT, R25, RZ, PT ;  /* 0x000000ff1900720c */ /* 0x000fc60003f46270 */
[----:B------:R-:W-:Y:S02]  /*28b0*/  VIADD R25, R9, 0xe0 ;  /* 0x000000e009197836 */ /* 0x000fe40000000000 */
[--C-:B------:R-:W-:Y:S01]  /*28c0*/  @!P3 IMAD.IADD R13, R13, 0x1, -R0.reuse ;  /* 0x000000010d0db824 */ /* 0x100fe200078e0a00 */
[----:B------:R-:W-:Y:S01]  /*28d0*/  ISETP.GE.AND P3, PT, R18, RZ, PT ;  /* 0x000000ff1200720c */ /* 0x000fe20003f66270 */
[----:B------:R-:W-:Y:S01]  /*28e0*/  @!P5 IMAD.IADD R15, R15, 0x1, -R0 ;  /* 0x000000010f0fd824 */ /* 0x000fe200078e0a00 */
[----:B------:R-:W-:Y:S01]  /*28f0*/  IABS R18, R25 ;  /* 0x0000001900127213 */ /* 0x000fe20000000000 */
[----:B------:R-:W-:Y:S01]  /*2900*/  IMAD.MOV R11, RZ, RZ, -R11 ;  /* 0x000000ffff0b7224 */ /* 0x000fe200078e0a0b */
[----:B------:R-:W-:Y:S01]  /*2910*/  ISETP.GE.AND P5, PT, R19, RZ, PT ;  /* 0x000000ff1300720c */ /* 0x000fe20003fa6270 */
[----:B------:R-:W-:Y:S01]  /*2920*/  @!P0 IMAD.MOV R8, RZ, RZ, -R8 ;  /* 0x000000ffff088224 */ /* 0x000fe200078e0a08 */
[----:B------:R-:W-:Y:S01]  /*2930*/  ISETP.GT.U32.AND P0, PT, R0, R15, PT ;  /* 0x0000000f0000720c */ /* 0x000fe20003f04070 */
[----:B------:R-:W-:-:S02]  /*2940*/  @!P6 IMAD.IADD R10, R10, 0x1, -R0 ;  /* 0x000000010a0ae824 */ /* 0x000fc400078e0a00 */
[C---:B------:R-:W-:Y:S02]  /*2950*/  IMAD R16, R0.reuse, R11, R17 ;  /* 0x0000000b00107224 */ /* 0x040fe400078e0211 */
[----:B------:R-:W-:Y:S01]  /*2960*/  IMAD.MOV.U32 R17, RZ, RZ, R18 ;  /* 0x000000ffff117224 */ /* 0x000fe200078e0012 */
[----:B------:R-:W-:Y:S01]  /*2970*/  ISETP.GT.U32.AND P6, PT, R0, R10, PT ;  /* 0x0000000a0000720c */ /* 0x000fe20003fc4070 */
[----:B------:R-:W-:Y:S02]  /*2980*/  VIADD R26, R9, 0xdc ;  /* 0x000000dc091a7836 */ /* 0x000fe40000000000 */
[----:B------:R-:W-:-:S03]  /*2990*/  IMAD.HI.U32 R11, R7, R17, RZ ;  /* 0x00000011070b7227 */ /* 0x000fc600078e00ff */
[----:B------:R-:W-:Y:S01]  /*29a0*/  IABS R20, R26 ;  /* 0x0000001a00147213 */ /* 0x000fe20000000000 */
[----:B------:R-:W-:Y:S02]  /*29b0*/  IMAD.MOV R11, RZ, RZ, -R11 ;  /* 0x000000ffff0b7224 */ /* 0x000fe400078e0a0b */
[--C-:B------:R-:W-:Y:S01]  /*29c0*/  @!P0 IMAD.IADD R15, R15, 0x1, -R0.reuse ;  /* 0x000000010f0f8824 */ /* 0x100fe200078e0a00 */
[C---:B------:R-:W-:Y:S01]  /*29d0*/  ISETP.GT.U32.AND P0, PT, R0.reuse, R16, PT ;  /* 0x000000100000720c */ /* 0x040fe20003f04070 */
[----:B------:R-:W-:Y:S02]  /*29e0*/  IMAD R17, R0, R11, R17 ;  /* 0x0000000b00117224 */ /* 0x000fe400078e0211 */
[----:B------:R-:W-:Y:S02]  /*29f0*/  @!P6 IMAD.IADD R10, R10, 0x1, -R0 ;  /* 0x000000010a0ae824 */ /* 0x000fe400078e0a00 */
[C---:B------:R-:W-:Y:S01]  /*2a00*/  VIADD R27, R9.reuse, 0xd8 ;  /* 0x000000d8091b7836 */ /* 0x040fe20000000000 */
[----:B------:R-:W-:Y:S01]  /*2a10*/  ISETP.GT.U32.AND P6, PT, R0, R17, PT ;  /* 0x000000110000720c */ /* 0x000fe20003fc4070 */
[----:B------:R-:W-:-:S02]  /*2a20*/  VIADD R28, R9, 0xd4 ;  /* 0x000000d4091c7836 */ /* 0x000fc40000000000 */
[----:B------:R-:W-:Y:S01]  /*2a30*/  IMAD.HI.U32 R11, R7, R20, RZ ;  /* 0x00000014070b7227 */ /* 0x000fe200078e00ff */
[----:B------:R-:W-:Y:S02]  /*2a40*/  IABS R21, R27 ;  /* 0x0000001b00157213 */ /* 0x000fe40000000000 */
[----:B------:R-:W-:Y:S01]  /*2a50*/  IABS R23, R28 ;  /* 0x0000001c00177213 */ /* 0x000fe20000000000 */
[----:B------:R-:W-:Y:S01]  /*2a60*/  @!P0 IMAD.IADD R16, R16, 0x1, -R0 ;  /* 0x0000000110108824 */ /* 0x000fe200078e0a00 */
[----:B------:R-:W-:Y:S01]  /*2a70*/  ISETP.GE.AND P0, PT, R25, RZ, PT ;  /* 0x000000ff1900720c */ /* 0x000fe20003f06270 */
[----:B------:R-:W-:-:S04]  /*2a80*/  IMAD.HI.U32 R18, R7, R21, RZ ;  /* 0x0000001507127227 */ /* 0x000fc800078e00ff */
[----:B------:R-:W-:Y:S01]  /*2a90*/  @!P6 IMAD.IADD R17, R17, 0x1, -R0 ;  /* 0x000000011111e824 */ /* 0x000fe200078e0a00 */
[----:B------:R-:W-:Y:S01]  /*2aa0*/  ISETP.GT.U32.AND P6, PT, R0, R16, PT ;  /* 0x000000100000720c */ /* 0x000fe20003fc4070 */
[----:B------:R-:W-:-:S04]  /*2ab0*/  IMAD.HI.U32 R19, R7, R23, RZ ;  /* 0x0000001707137227 */ /* 0x000fc800078e00ff */
[----:B------:R-:W-:Y:S02]  /*2ac0*/  IMAD.MOV R11, RZ, RZ, -R11 ;  /* 0x000000ffff0b7224 */ /* 0x000fe400078e0a0b */
[----:B------:R-:W-:Y:S02]  /*2ad0*/  IMAD.MOV R22, RZ, RZ, -R18 ;  /* 0x000000ffff167224 */ /* 0x000fe400078e0a12 */
[----:B------:R-:W-:Y:S02]  /*2ae0*/  IMAD.MOV R24, RZ, RZ, -R19 ;  /* 0x000000ffff187224 */ /* 0x000fe400078e0a13 */
[C---:B------:R-:W-:Y:S02]  /*2af0*/  IMAD R18, R0.reuse, R11, R20 ;  /* 0x0000000b00127224 */ /* 0x040fe400078e0214 */
[----:B------:R-:W-:Y:S02]  /*2b00*/  VIADD R29, R9, 0xd0 ;  /* 0x000000d0091d7836 */ /* 0x000fe40000000000 */
[----:B------:R-:W-:-:S02]  /*2b10*/  IMAD R19, R0, R22, R21 ;  /* 0x0000001600137224 */ /* 0x000fc400078e0215 */
[----:B------:R-:W-:Y:S01]  /*2b20*/  IMAD.MOV.U32 R11, RZ, RZ, R15 ;  /* 0x000000ffff0b7224 */ /* 0x000fe200078e000f */
[----:B------:R-:W-:Y:S01]  /*2b30*/  IABS R20, R29 ;  /* 0x0000001d00147213 */ /* 0x000fe20000000000 */
[C---:B------:R-:W-:Y:S02]  /*2b40*/  IMAD R21, R0.reuse, R24, R23 ;  /* 0x0000001800157224 */ /* 0x040fe400078e0217 */
[----:B------:R-:W-:Y:S01]  /*2b50*/  @!P4 IMAD.MOV R13, RZ, RZ, -R13 ;  /* 0x000000ffff0dc224 */ /* 0x000fe200078e0a0d */
[C---:B------:R-:W-:Y:S01]  /*2b60*/  ISETP.GT.U32.AND P4, PT, R0.reuse, R17, PT ;  /* 0x000000110000720c */ /* 0x040fe20003f84070 */
[----:B------:R-:W-:Y:S01]  /*2b70*/  @!P2 IMAD.MOV R11, RZ, RZ, -R11 ;  /* 0x000000ffff0ba224 */ /* 0x000fe200078e0a0b */
[C---:B------:R-:W-:Y:S01]  /*2b80*/  ISETP.GT.U32.AND P2, PT, R0.reuse, R19, PT ;  /* 0x000000130000720c */ /* 0x040fe20003f44070 */
[----:B------:R-:W-:Y:S01]  /*2b90*/  @!P1 IMAD.MOV R12, RZ, RZ, -R12 ;  /* 0x000000ffff0c9224 */ /* 0x000fe200078e0a0c */
[----:B------:R-:W-:Y:S01]  /*2ba0*/  ISETP.GT.U32.AND P1, PT, R0, R18, PT ;  /* 0x000000120000720c */ /* 0x000fe20003f24070 */
[----:B------:R-:W-:Y:S01]  /*2bb0*/  @!P6 IMAD.IADD R16, R16, 0x1, -R0 ;  /* 0x000000011010e824 */ /* 0x000fe200078e0a00 */
[----:B------:R-:W-:Y:S01]  /*2bc0*/  ISETP.GT.U32.AND P6, PT, R0, R21, PT ;  /* 0x000000150000720c */ /* 0x000fe20003fc4070 */
[----:B------:R-:W-:-:S04]  /*2bd0*/  IMAD.HI.U32 R15, R7, R20, RZ ;  /* 0x00000014070f7227 */ /* 0x000fc800078e00ff */
[----:B------:R-:W-:Y:S02]  /*2be0*/  IMAD.MOV R15, RZ, RZ, -R15 ;  /* 0x000000ffff0f7224 */ /* 0x000fe400078e0a0f */
[----:B------:R-:W-:Y:S02]  /*2bf0*/  VIADD R25, R9, 0xcc ;  /* 0x000000cc09197836 */ /* 0x000fe40000000000 */
[----:B------:R-:W-:Y:S01]  /*2c00*/  @!P4 IMAD.IADD R17, R17, 0x1, -R0 ;  /* 0x000000011111c824 */ /* 0x000fe200078e0a00 */
[----:B------:R-:W-:Y:S01]  /*2c10*/  ISETP.GE.AND P4, PT, R27, RZ, PT ;  /* 0x000000ff1b00720c */ /* 0x000fe20003f86270 */
[----:B------:R-:W-:Y:S01]  /*2c20*/  IMAD R20, R0, R15, R20 ;  /* 0x0000000f00147224 */ /* 0x000fe200078e0214 */
[----:B------:R-:W-:Y:S01]  /*2c30*/  IABS R23, R25 ;  /* 0x0000001900177213 */ /* 0x000fe20000000000 */
[--C-:B------:R-:W-:Y:S02]  /*2c40*/  @!P2 IMAD.IADD R19, R19, 0x1, -R0.reuse ;  /* 0x000000011313a824 */ /* 0x100fe400078e0a00 */
[--C-:B------:R-:W-:Y:S01]  /*2c50*/  @!P1 IMAD.IADD R18, R18, 0x1, -R0.reuse ;  /* 0x0000000112129824 */ /* 0x100fe200078e0a00 */
[----:B------:R-:W-:Y:S01]  /*2c60*/  ISETP.GE.AND P1, PT, R28, RZ, PT ;  /* 0x000000ff1c00720c */ /* 0x000fe20003f26270 */
[----:B------:R-:W-:-:S02]  /*2c70*/  @!P6 IMAD.IADD R21, R21, 0x1, -R0 ;  /* 0x000000011515e824 */ /* 0x000fc400078e0a00 */
[----:B------:R-:W-:Y:S01]  /*2c80*/  IMAD.MOV.U32 R15, RZ, RZ, R17 ;  /* 0x000000ffff0f7224 */ /* 0x000fe200078e0011 */
[----:B------:R-:W-:Y:S01]  /*2c90*/  ISETP.GT.U32.AND P2, PT, R0, R18, PT ;  /* 0x000000120000720c */ /* 0x000fe20003f44070 */
[----:B------:R-:W-:Y:S01]  /*2ca0*/  @!P3 IMAD.MOV R10, RZ, RZ, -R10 ;  /* 0x000000ffff0ab224 */ /* 0x000fe200078e0a0a */
[----:B------:R-:W-:Y:S01]  /*2cb0*/  ISETP.GE.AND P3, PT, R26, RZ, PT ;  /* 0x000000ff1a00720c */ /* 0x000fe20003f66270 */
[----:B------:R-:W-:Y:S01]  /*2cc0*/  @!P5 IMAD.MOV R16, RZ, RZ, -R16 ;  /* 0x000000ffff10d224 */ /* 0x000fe200078e0a10 */
[C---:B------:R-:W-:Y:S01]  /*2cd0*/  ISETP.GT.U32.AND P5, PT, R0.reuse, R19, PT ;  /* 0x000000130000720c */ /* 0x040fe20003fa4070 */
[----:B------:R-:W-:Y:S01]  /*2ce0*/  @!P0 IMAD.MOV R15, RZ, RZ, -R15 ;  /* 0x000000ffff0f8224 */ /* 0x000fe200078e0a0f */
[C---:B------:R-:W-:Y:S01]  /*2cf0*/  ISETP.GT.U32.AND P6, PT, R0.reuse, R21, PT ;  /* 0x000000150000720c */ /* 0x040fe20003fc4070 */
[----:B------:R-:W-:Y:S01]  /*2d00*/  VIADD R26, R9, 0xc8 ;  /* 0x000000c8091a7836 */ /* 0x000fe20000000000 */
[----:B------:R-:W-:Y:S01]  /*2d10*/  ISETP.GT.U32.AND P0, PT, R0, R20, PT ;  /* 0x000000140000720c */ /* 0x000fe20003f04070 */
[----:B------:R-:W-:-:S03]  /*2d20*/  IMAD.HI.U32 R22, R7, R23, RZ ;  /* 0x0000001707167227 */ /* 0x000fc600078e00ff */
[----:B------:R-:W-:Y:S01]  /*2d30*/  IABS R24, R26 ;  /* 0x0000001a00187213 */ /* 0x000fe20000000000 */
[----:B------:R-:W-:Y:S02]  /*2d40*/  IMAD.MOV R22, RZ, RZ, -R22 ;  /* 0x000000ffff167224 */ /* 0x000fe400078e0a16 */
[----:B------:R-:W-:Y:S02]  /*2d50*/  VIADD R28, R9, 0xc4 ;  /* 0x000000c4091c7836 */ /* 0x000fe40000000000 */
[----:B------:R-:W-:Y:S02]  /*2d60*/  IMAD R23, R0, R22, R23 ;  /* 0x0000001600177224 */ /* 0x000fe400078e0217 */
[----:B------:R-:W-:-:S04]  /*2d70*/  IMAD.HI.U32 R17, R7, R24, RZ ;  /* 0x0000001807117227 */ /* 0x000fc800078e00ff */
[--C-:B------:R-:W-:Y:S01]  /*2d80*/  @!P5 IMAD.IADD R19, R19, 0x1, -R0.reuse ;  /* 0x000000011313d824 */ /* 0x100fe200078e0a00 */
[----:B------:R-:W-:Y:S01]  /*2d90*/  ISETP.GE.AND P5, PT, R25, RZ, PT ;  /* 0x000000ff1900720c */ /* 0x000fe20003fa6270 */
[--C-:B------:R-:W-:Y:S01]  /*2da0*/  @!P2 IMAD.IADD R18, R18, 0x1, -R0.reuse ;  /* 0x000000011212a824 */ /* 0x100fe200078e0a00 */
[----:B------:R-:W-:Y:S01]  /*2db0*/  IABS R25, R28 ;  /* 0x0000001c00197213 */ /* 0x000fe20000000000 */
[--C-:B------:R-:W-:Y:S01]  /*2dc0*/  @!P6 IMAD.IADD R21, R21, 0x1, -R0.reuse ;  /* 0x000000011515e824 */ /* 0x100fe200078e0a00 */
[----:B------:R-:W-:Y:S01]  /*2dd0*/  ISETP.GT.U32.AND P6, PT, R0, R23, PT ;  /* 0x000000170000720c */ /* 0x000fe20003fc4070 */
[----:B------:R-:W-:Y:S01]  /*2de0*/  @!P0 IMAD.IADD R20, R20, 0x1, -R0 ;  /* 0x0000000114148824 */ /* 0x000fe200078e0a00 */
[----:B------:R-:W-:Y:S01]  /*2df0*/  ISETP.GE.AND P2, PT, R29, RZ, PT ;  /* 0x000000ff1d00720c */ /* 0x000fe20003f46270 */
[----:B------:R-:W-:Y:S01]  /*2e00*/  IMAD.MOV R17, RZ, RZ, -R17 ;  /* 0x000000ffff117224 */ /* 0x000fe200078e0a11 */
[----:B------:R-:W-:Y:S01]  /*2e10*/  ISETP.GE.AND P0, PT, R26, RZ, PT ;  /* 0x000000ff1a00720c */ /* 0x000fe20003f06270 */
[----:B------:R-:W-:Y:S01]  /*2e20*/  @!P3 IMAD.MOV R18, RZ, RZ, -R18 ;  /* 0x000000ffff12b224 */ /* 0x000fe200078e0a12 */
[C---:B------:R-:W-:Y:S01]  /*2e30*/  ISETP.GT.U32.AND P3, PT, R0.reuse, R20, PT ;  /* 0x000000140000720c */ /* 0x040fe20003f64070 */
[----:B------:R-:W-:-:S02]  /*2e40*/  IMAD R22, R0, R17, R24 ;  /* 0x0000001100167224 */ /* 0x000fc400078e0218 */
[----:B------:R-:W-:-:S04]  /*2e50*/  IMAD.HI.U32 R24, R7, R25, RZ ;  /* 0x0000001907187227 */ /* 0x000fc800078e00ff */
[----:B------:R-:W-:Y:S02]  /*2e60*/  IMAD.MOV R24, RZ, RZ, -R24 ;  /* 0x000000ffff187224 */ /* 0x000fe400078e0a18 */
[--C-:B------:R-:W-:Y:S01]  /*2e70*/  @!P6 IMAD.IADD R23, R23, 0x1, -R0.reuse ;  /* 0x000000011717e824 */ /* 0x100fe200078e0a00 */
[C---:B------:R-:W-:Y:S01]  /*2e80*/  ISETP.GT.U32.AND P6, PT, R0.reuse, R22, PT ;  /* 0x000000160000720c */ /* 0x040fe20003fc4070 */
[----:B------:R-:W-:Y:S02]  /*2e90*/  IMAD R25, R0, R24, R25 ;  /* 0x0000001800197224 */ /* 0x000fe400078e0219 */
[----:B------:R-:W-:Y:S02]  /*2ea0*/  IMAD.MOV.U32 R17, RZ, RZ, R19 ;  /* 0x000000ffff117224 */ /* 0x000fe400078e0013 */
[----:B------:R-:W-:Y:S01]  /*2eb0*/  @!P3 IMAD.IADD R20, R20, 0x1, -R0 ;  /* 0x000000011414b824 */ /* 0x000fe200078e0a00 */
[----:B------:R-:W-:Y:S01]  /*2ec0*/  ISETP.GT.U32.AND P3, PT, R0, R25, PT ;  /* 0x000000190000720c */ /* 0x000fe20003f64070 */
[----:B------:R-:W-:-:S02]  /*2ed0*/  VIADD R29, R9, 0xc0 ;  /* 0x000000c0091d7836 */ /* 0x000fc40000000000 */
[----:B------:R-:W-:Y:S01]  /*2ee0*/  @!P4 IMAD.MOV R17, RZ, RZ, -R17 ;  /* 0x000000ffff11c224 */ /* 0x000fe200078e0a11 */
[----:B------:R-:W-:Y:S01]  /*2ef0*/  ISETP.GT.U32.AND P4, PT, R0, R23, PT ;  /* 0x000000170000720c */ /* 0x000fe20003f84070 */
[----:B------:R-:W-:Y:S01]  /*2f00*/  VIADD R30, R9, 0xbc ;  /* 0x000000bc091e7836 */ /* 0x000fe20000000000 */
[----:B------:R-:W-:Y:S01]  /*2f10*/  IABS R26, R29 ;  /* 0x0000001d001a7213 */ /* 0x000fe20000000000 */
[----:B------:R-:W-:Y:S02]  /*2f20*/  @!P6 IMAD.IADD R22, R22, 0x1, -R0 ;  /* 0x000000011616e824 */ /* 0x000fe400078e0a00 */
[----:B------:R-:W-:Y:S01]  /*2f30*/  IMAD.MOV.U32 R19, RZ, RZ, R21 ;  /* 0x000000ffff137224 */ /* 0x000fe200078e0015 */
[----:B------:R-:W-:Y:S01]  /*2f40*/  IABS R27, R30 ;  /* 0x0000001e001b7213 */ /* 0x000fe20000000000 */
[----:B------:R-:W-:Y:S01]  /*2f50*/  IMAD.HI.U32 R21, R7, R26, RZ ;  /* 0x0000001a07157227 */ /* 0x000fe200078e00ff */
[----:B------:R-:W-:-:S03]  /*2f60*/  ISETP.GE.AND P6, PT, R30, RZ, PT ;  /* 0x000000ff1e00720c */ /* 0x000fc60003fc6270 */
[----:B------:R-:W-:Y:S01]  /*2f70*/  @!P3 IMAD.IADD R25, R25, 0x1, -R0 ;  /* 0x000000011919b824 */ /* 0x000fe200078e0a00 */
[----:B------:R-:W-:Y:S01]  /*2f80*/  ISETP.GT.U32.AND P3, PT, R0, R22, PT ;  /* 0x000000160000720c */ /* 0x000fe20003f64070 */
[----:B------:R-:W-:-:S04]  /*2f90*/  IMAD.HI.U32 R24, R7, R27, RZ ;  /* 0x0000001b07187227 */ /* 0x000fc800078e00ff */
[----:B------:R-:W-:Y:S02]  /*2fa0*/  IMAD.MOV R21, RZ, RZ, -R21 ;  /* 0x000000ffff157224 */ /* 0x000fe400078e0a15 */
[----:B------:R-:W-:Y:S01]  /*2fb0*/  @!P1 IMAD.MOV R19, RZ, RZ, -R19 ;  /* 0x000000ffff139224 */ /* 0x000fe200078e0a13 */
[----:B------:R-:W-:Y:S01]  /*2fc0*/  ISETP.GE.AND P1, PT, R28, RZ, PT ;  /* 0x000000ff1c00720c */ /* 0x000fe20003f26270 */
[----:B------:R-:W-:Y:S01]  /*2fd0*/  @!P4 IMAD.IADD R23, R23, 0x1, -R0 ;  /* 0x000000011717c824 */ /* 0x000fe200078e0a00 */
[----:B------:R-:W-:Y:S01]  /*2fe0*/  ISETP.GE.AND P4, PT, R29, RZ, PT ;  /* 0x000000ff1d00720c */ /* 0x000fe20003f86270 */
[----:B------:R-:W-:Y:S02]  /*2ff0*/  IMAD.MOV R28, RZ, RZ, -R24 ;  /* 0x000000ffff1c7224 */ /* 0x000fe400078e0a18 */
[----:B------:R-:W-:Y:S02]  /*3000*/  IMAD R24, R0, R21, R26 ;  /* 0x0000001500187224 */ /* 0x000fe400078e021a */
[----:B------:R-:W-:-:S02]  /*3010*/  IMAD.MOV.U32 R21, RZ, RZ, R23 ;  /* 0x000000ffff157224 */ /* 0x000fc400078e0017 */
[C---:B------:R-:W-:Y:S02]  /*3020*/  IMAD R27, R0.reuse, R28, R27 ;  /* 0x0000001c001b7224 */ /* 0x040fe400078e021b */
[----:B------:R-:W-:Y:S01]  /*3030*/  @!P5 IMAD.MOV R21, RZ, RZ, -R21 ;  /* 0x000000ffff15d224 */ /* 0x000fe200078e0a15 */
[----:B------:R-:W-:Y:S01]  /*3040*/  ISETP.GT.U32.AND P5, PT, R0, R24, PT ;  /* 0x000000180000720c */ /* 0x000fe20003fa4070 */
[----:B------:R-:W-:Y:S01]  /*3050*/  @!P3 IMAD.IADD R22, R22, 0x1, -R0 ;  /* 0x000000011616b824 */ /* 0x000fe200078e0a00 */
[C---:B------:R-:W-:Y:S01]  /*3060*/  ISETP.GT.U32.AND P3, PT, R0.reuse, R27, PT ;  /* 0x0000001b0000720c */ /* 0x040fe20003f64070 */
[C---:B------:R-:W-:Y:S02]  /*3070*/  VIADD R29, R9.reuse, 0xb8 ;  /* 0x000000b8091d7836 */ /* 0x040fe40000000000 */
[----:B------:R-:W-:Y:S01]  /*3080*/  @!P2 IMAD.MOV R20, RZ, RZ, -R20 ;  /* 0x000000ffff14a224 */ /* 0x000fe200078e0a14 */
[----:B------:R-:W-:Y:S01]  /*3090*/  ISETP.GT.U32.AND P2, PT, R0, R25, PT ;  /* 0x000000190000720c */ /* 0x000fe20003f44070 */
[C---:B------:R-:W-:Y:S01]  /*30a0*/  VIADD R34, R9.reuse, 0xb4 ;  /* 0x000000b409227836 */ /* 0x040fe20000000000 */
[----:B------:R-:W-:Y:S01]  /*30b0*/  IABS R26, R29 ;  /* 0x0000001d001a7213 */ /* 0x000fe20000000000 */
[----:B------:R-:W-:-:S02]  /*30c0*/  VIADD R35, R9, 0xb0 ;  /* 0x000000b009237836 */ /* 0x000fc40000000000 */
[----:B------:R-:W-:Y:S01]  /*30d0*/  @!P0 IMAD.MOV R22, RZ, RZ, -R22 ;  /* 0x000000ffff168224 */ /* 0x000fe200078e0a16 */
[----:B------:R-:W-:Y:S01]  /*30e0*/  IABS R31, R34 ;  /* 0x00000022001f7213 */ /* 0x000fe20000000000 */
[--C-:B------:R-:W-:Y:S01]  /*30f0*/  @!P5 IMAD.IADD R24, R24, 0x1, -R0.reuse ;  /* 0x000000011818d824 */ /* 0x100fe200078e0a00 */
[----:B------:R-:W-:Y:S01]  /*3100*/  IABS R32, R35 ;  /* 0x0000002300207213 */ /* 0x000fe20000000000 */
[----:B------:R-:W-:Y:S02]  /*3110*/  @!P3 IMAD.IADD R27, R27, 0x1, -R0 ;  /* 0x000000011b1bb824 */ /* 0x000fe400078e0a00 */
[----:B------:R-:W-:Y:S01]  /*3120*/  IMAD.HI.U32 R23, R7, R26, RZ ;  /* 0x0000001a07177227 */ /* 0x000fe200078e00ff */
[C---:B------:R-:W-:Y:S02]  /*3130*/  ISETP.GT.U32.AND P0, PT, R0.reuse, R24, PT ;  /* 0x000000180000720c */ /* 0x040fe40003f04070 */
[----:B------:R-:W-:Y:S01]  /*3140*/  ISETP.GT.U32.AND P3, PT, R0, R27, PT ;  /* 0x0000001b0000720c */ /* 0x000fe20003f64070 */
[----:B------:R-:W-:-:S02]  /*3150*/  VIADD R36, R9, 0xac ;  /* 0x000000ac09247836 */ /* 0x000fc40000000000 */
[----:B------:R-:W-:-:S03]  /*3160*/  IMAD.HI.U32 R28, R7, R31, RZ ;  /* 0x0000001f071c7227 */ /* 0x000fc600078e00ff */
[----:B------:R-:W-:Y:S01]  /*3170*/  IABS R33, R36 ;  /* 0x0000002400217213 */ /* 0x000fe20000000000 */
[----:B------:R-:W-:Y:S02]  /*3180*/  IMAD.MOV R23, RZ, RZ, -R23 ;  /* 0x000000ffff177224 */ /* 0x000fe400078e0a17 */
[----:B------:R-:W-:Y:S01]  /*3190*/  @!P2 IMAD.IADD R25, R25, 0x1, -R0 ;  /* 0x000000011919a824 */ /* 0x000fe200078e0a00 */
[----:B------:R-:W-:Y:S01]  /*31a0*/  ISETP.GE.AND P2, PT, R29, RZ, PT ;  /* 0x000000ff1d00720c */ /* 0x000fe20003f46270 */
[----:B------:R-:W-:-:S04]  /*31b0*/  IMAD.HI.U32 R29, R7, R32, RZ ;  /* 0x00000020071d7227 */ /* 0x000fc800078e00ff */
[----:B------:R-:W-:Y:S02]  /*31c0*/  IMAD.MOV R28, RZ, RZ, -R28 ;  /* 0x000000ffff1c7224 */ /* 0x000fe400078e0a1c */
[C---:B------:R-:W-:Y:S02]  /*31d0*/  IMAD R26, R0.reuse, R23, R26 ;  /* 0x00000017001a7224 */ /* 0x040fe400078e021a */
[----:B------:R-:W-:Y:S02]  /*31e0*/  IMAD.MOV.U32 R23, RZ, RZ, R25 ;  /* 0x000000ffff177224 */ /* 0x000fe400078e0019 */
[----:B------:R-:W-:Y:S01]  /*31f0*/  IMAD.MOV R25, RZ, RZ, -R29 ;  /* 0x000000ffff197224 */ /* 0x000fe200078e0a1d */
[C---:B------:R-:W-:Y:S01]  /*3200*/  ISETP.GT.U32.AND P5, PT, R0.reuse, R26, PT ;  /* 0x0000001a0000720c */ /* 0x040fe20003fa4070 */
[----:B------:R-:W-:Y:S02]  /*3210*/  IMAD R29, R0, R28, R31 ;  /* 0x0000001c001d7224 */ /* 0x000fe400078e021f */
[----:B------:R-:W-:-:S04]  /*3220*/  IMAD.HI.U32 R30, R7, R33, RZ ;  /* 0x00000021071e7227 */ /* 0x000fc800078e00ff */
[----:B------:R-:W-:Y:S01]  /*3230*/  @!P0 IMAD.IADD R24, R24, 0x1, -R0 ;  /* 0x0000000118188824 */ /* 0x000fe200078e0a00 */
[C---:B------:R-:W-:Y:S01]  /*3240*/  ISETP.GT.U32.AND P0, PT, R0.reuse, R29, PT ;  /* 0x0000001d0000720c */ /* 0x040fe20003f04070 */
[----:B------:R-:W-:Y:S02]  /*3250*/  IMAD.MOV R30, RZ, RZ, -R30 ;  /* 0x000000ffff1e7224 */ /* 0x000fe400078e0a1e */
[----:B------:R-:W-:Y:S02]  /*3260*/  @!P3 IMAD.IADD R27, R27, 0x1, -R0 ;  /* 0x000000011b1bb824 */ /* 0x000fe400078e0a00 */
[C---:B------:R-:W-:Y:S02]  /*3270*/  IMAD R28, R0.reuse, R25, R32 ;  /* 0x00000019001c7224 */ /* 0x040fe400078e0220 */
[C---:B------:R-:W-:Y:S02]  /*3280*/  IMAD R31, R0.reuse, R30, R33 ;  /* 0x0000001e001f7224 */ /* 0x040fe400078e0221 */
[----:B------:R-:W-:Y:S01]  /*3290*/  IMAD.MOV.U32 R25, RZ, RZ, R27 ;  /* 0x000000ffff197224 */ /* 0x000fe200078e001b */
[----:B------:R-:W-:Y:S01]  /*32a0*/  ISETP.GT.U32.AND P3, PT, R0, R28, PT ;  /* 0x0000001c0000720c */ /* 0x000fe20003f64070 */
[----:B------:R-:W-:-:S02]  /*32b0*/  VIADD R32, R9, 0xa8 ;  /* 0x000000a809207836 */ /* 0x000fc40000000000 */
[----:B------:R-:W-:Y:S01]  /*32c0*/  @!P6 IMAD.MOV R25, RZ, RZ, -R25 ;  /* 0x000000ffff19e224 */ /* 0x000fe200078e0a19 */
[----:B------:R-:W-:Y:S01]  /*32d0*/  ISETP.GT.U32.AND P6, PT, R0, R31, PT ;  /* 0x0000001f0000720c */ /* 0x000fe20003fc4070 */
[--C-:B------:R-:W-:Y:S01]  /*32e0*/  @!P5 IMAD.IADD R26, R26, 0x1, -R0.reuse ;  /* 0x000000011a1ad824 */ /* 0x100fe200078e0a00 */
[----:B------:R-:W-:Y:S01]  /*32f0*/  IABS R30, R32 ;  /* 0x00000020001e7213 */ /* 0x000fe20000000000 */
[----:B------:R-:W-:Y:S02]  /*3300*/  @!P0 IMAD.IADD R29, R29, 0x1, -R0 ;  /* 0x000000011d1d8824 */ /* 0x000fe400078e0a00 */
[----:B------:R-:W-:Y:S01]  /*3310*/  @!P4 IMAD.MOV R24, RZ, RZ, -R24 ;  /* 0x000000ffff18c224 */ /* 0x000fe200078e0a18 */
[C---:B------:R-:W-:Y:S01]  /*3320*/  ISETP.GT.U32.AND P5, PT, R0.reuse, R26, PT ;  /* 0x0000001a0000720c */ /* 0x040fe20003fa4070 */
[----:B------:R-:W-:Y:S01]  /*3330*/  IMAD.HI.U32 R27, R7, R30, RZ ;  /* 0x0000001e071b7227 */ /* 0x000fe200078e00ff */
[----:B------:R-:W-:Y:S02]  /*3340*/  ISETP.GE.AND P4, PT, R35, RZ, PT ;  /* 0x000000ff2300720c */ /* 0x000fe40003f86270 */
[----:B------:R-:W-:Y:S01]  /*3350*/  ISETP.GT.U32.AND P0, PT, R0, R29, PT ;  /* 0x0000001d0000720c */ /* 0x000fe20003f04070 */
[----:B------:R-:W-:-:S02]  /*3360*/  VIADD R35, R9, 0xa4 ;  /* 0x000000a409237836 */ /* 0x000fc40000000000 */
[--C-:B------:R-:W-:Y:S02]  /*3370*/  @!P6 IMAD.IADD R31, R31, 0x1, -R0.reuse ;  /* 0x000000011f1fe824 */ /* 0x100fe400078e0a00 */
[----:B------:R-:W-:Y:S01]  /*3380*/  IMAD.MOV R27, RZ, RZ, -R27 ;  /* 0x000000ffff1b7224 */ /* 0x000fe200078e0a1b */
[----:B------:R-:W-:Y:S01]  /*3390*/  IABS R33, R35 ;  /* 0x0000002300217213 */ /* 0x000fe20000000000 */
[----:B------:R-:W-:Y:S01]  /*33a0*/  @!P3 IMAD.IADD R28, R28, 0x1, -R0 ;  /* 0x000000011c1cb824 */ /* 0x000fe200078e0a00 */
[C---:B------:R-:W-:Y:S01]  /*33b0*/  ISETP.GT.U32.AND P6, PT, R0.reuse, R31, PT ;  /* 0x0000001f0000720c */ /* 0x040fe20003fc4070 */
[----:B------:R-:W-:Y:S02]  /*33c0*/  IMAD R30, R0, R27, R30 ;  /* 0x0000001b001e7224 */ /* 0x000fe400078e021e */
[----:B------:R-:W-:Y:S01]  /*33d0*/  @!P5 IMAD.IADD R26, R26, 0x1, -R0 ;  /* 0x000000011a1ad824 */ /* 0x000fe200078e0a00 */
[----:B------:R-:W-:Y:S01]  /*33e0*/  ISETP.GT.U32.AND P3, PT, R0, R28, PT ;  /* 0x0000001c0000720c */ /* 0x000fe20003f64070 */
[----:B------:R-:W-:Y:S01]  /*33f0*/  IMAD.HI.U32 R27, R7, R33, RZ ;  /* 0x00000021071b7227 */ /* 0x000fe200078e00ff */
[----:B------:R-:W-:-:S03]  /*3400*/  ISETP.GE.AND P5, PT, R36, RZ, PT ;  /* 0x000000ff2400720c */ /* 0x000fc60003fa6270 */
[----:B------:R-:W-:Y:S01]  /*3410*/  @!P0 IMAD.IADD R29, R29, 0x1, -R0 ;  /* 0x000000011d1d8824 */ /* 0x000fe200078e0a00 */
[----:B------:R-:W-:Y:S01]  /*3420*/  ISETP.GE.AND P0, PT, R32, RZ, PT ;  /* 0x000000ff2000720c */ /* 0x000fe20003f06270 */
[----:B------:R-:W-:Y:S02]  /*3430*/  VIADD R37, R9, 0xa0 ;  /* 0x000000a009257836 */ /* 0x000fe40000000000 */
[----:B------:R-:W-:Y:S01]  /*3440*/  @!P2 IMAD.MOV R26, RZ, RZ, -R26 ;  /* 0x000000ffff1aa224 */ /* 0x000fe200078e0a1a */
[----:B------:R-:W-:Y:S01]  /*3450*/  ISETP.GT.U32.AND P2, PT, R0, R30, PT ;  /* 0x0000001e0000720c */ /* 0x000fe20003f44070 */
[----:B------:R-:W-:Y:S02]  /*3460*/  IMAD.MOV R32, RZ, RZ, -R27 ;  /* 0x000000ffff207224 */ /* 0x000fe400078e0a1b */
[----:B------:R-:W-:Y:S01]  /*3470*/  @!P1 IMAD.MOV R23, RZ, RZ, -R23 ;  /* 0x000000ffff179224 */ /* 0x000fe200078e0a17 */
[----:B------:R-:W-:Y:S01]  /*3480*/  ISETP.GE.AND P1, PT, R34, RZ, PT ;  /* 0x000000ff2200720c */ /* 0x000fe20003f26270 */
[----:B------:R-:W-:Y:S01]  /*3490*/  IMAD R33, R0, R32, R33 ;  /* 0x0000002000217224 */ /* 0x000fe200078e0221 */
[----:B------:R-:W-:Y:S01]  /*34a0*/  IABS R34, R37 ;  /* 0x0000002500227213 */ /* 0x000fe20000000000 */
[----:B------:R-:W-:-:S02]  /*34b0*/  @!P6 IMAD.IADD R31, R31, 0x1, -R0 ;  /* 0x000000011f1fe824 */ /* 0x000fc400078e0a00 */
[----:B------:R-:W-:Y:S01]  /*34c0*/  @!P3 IMAD.IADD R28, R28, 0x1, -R0 ;  /* 0x000000011c1cb824 */ /* 0x000fe200078e0a00 */
[----:B------:R-:W-:Y:S01]  /*34d0*/  ISETP.GT.U32.AND P6, PT, R0, R33, PT ;  /* 0x000000210000720c */ /* 0x000fe20003fc4070 */
[----:B------:R-:W-:Y:S01]  /*34e0*/  IMAD.HI.U32 R27, R7, R34, RZ ;  /* 0x00000022071b7227 */ /* 0x000fe200078e00ff */
[----:B------:R-:W-:-:S03]  /*34f0*/  ISETP.GE.AND P3, PT, R35, RZ, PT ;  /* 0x000000ff2300720c */ /* 0x000fc60003f66270 */
[----:B------:R-:W-:Y:S02]  /*3500*/  IMAD.MOV R35, RZ, RZ, -R27 ;  /* 0x000000ffff237224 */ /* 0x000fe400078e0a1b */
[----:B------:R-:W-:Y:S02]  /*3510*/  @!P2 IMAD.IADD R30, R30, 0x1, -R0 ;  /* 0x000000011e1ea824 */ /* 0x000fe400078e0a00 */
[----:B------:R-:W-:Y:S02]  /*3520*/  IMAD.MOV.U32 R27, RZ, RZ, R29 ;  /* 0x000000ffff1b7224 */ /* 0x000fe400078e001d */
[C---:B------:R-:W-:Y:S01]  /*3530*/  IMAD R32, R0.reuse, R35, R34 ;  /* 0x0000002300207224 */ /* 0x040fe200078e0222 */
[----:B------:R-:W-:Y:S01]  /*3540*/  ISETP.GT.U32.AND P2, PT, R0, R30, PT ;  /* 0x0000001e0000720c */ /* 0x000fe20003f44070 */
[----:B------:R-:W-:Y:S02]  /*3550*/  IMAD.MOV.U32 R29, RZ, RZ, R31 ;  /* 0x000000ffff1d7224 */ /* 0x000fe400078e001f */
[----:B------:R-:W-:-:S02]  /*3560*/  VIADD R38, R9, 0x9c ;  /* 0x0000009c09267836 */ /* 0x000fc40000000000 */
[----:B------:R-:W-:Y:S01]  /*3570*/  @!P5 IMAD.MOV R29, RZ, RZ, -R29 ;  /* 0x000000ffff1dd224 */ /* 0x000fe200078e0a1d */
[C---:B------:R-:W-:Y:S01]  /*3580*/  ISETP.GT.U32.AND P5, PT, R0.reuse, R32, PT ;  /* 0x000000200000720c */ /* 0x040fe20003fa4070 */
[----:B------:R-:W-:Y:S01]  /*3590*/  @!P6 IMAD.IADD R33, R33, 0x1, -R0 ;  /* 0x000000012121e824 */ /* 0x000fe200078e0a00 */
[----:B------:R-:W-:Y:S01]  /*35a0*/  IABS R36, R38 ;  /* 0x0000002600247213 */ /* 0x000fe20000000000 */
[C---:B------:R-:W-:Y:S02]  /*35b0*/  VIADD R34, R9.reuse, 0x98 ;  /* 0x0000009809227836 */ /* 0x040fe40000000000 */
[----:B------:R-:W-:Y:S01]  /*35c0*/  VIADD R39, R9, 0x94 ;  /* 0x0000009409277836 */ /* 0x000fe20000000000 */
[----:B------:R-:W-:Y:S01]  /*35d0*/  ISETP.GT.U32.AND P6, PT, R0, R33, PT ;  /* 0x000000210000720c */ /* 0x000fe20003fc4070 */
[----:B------:R-:W-:-:S04]  /*35e0*/  IMAD.HI.U32 R31, R7, R36, RZ ;  /* 0x00000024071f7227 */ /* 0x000fc800078e00ff */
[--C-:B------:R-:W-:Y:S01]  /*35f0*/  @!P2 IMAD.IADD R30, R30, 0x1, -R0.reuse ;  /* 0x000000011e1ea824 */ /* 0x100fe200078e0a00 */
[----:B------:R-:W-:Y:S01]  /*3600*/  ISETP.GE.AND P2, PT, R34, RZ, PT ;  /* 0x000000ff2200720c */ /* 0x000fe20003f46270 */
[----:B------:R-:W-:Y:S01]  /*3610*/  IMAD.MOV R31, RZ, RZ, -R31 ;  /* 0x000000ffff1f7224 */ /* 0x000fe200078e0a1f */
[----:B------:R-:W-:Y:S01]  /*3620*/  IABS R34, R34 ;  /* 0x0000002200227213 */ /* 0x000fe20000000000 */
[----:B------:R-:W-:Y:S02]  /*3630*/  @!P5 IMAD.IADD R32, R32, 0x1, -R0 ;  /* 0x000000012020d824 */ /* 0x000fe400078e0a00 */
[C---:B------:R-:W-:Y:S01]  /*3640*/  IMAD R35, R0.reuse, R31, R36 ;  /* 0x0000001f00237224 */ /* 0x040fe200078e0224 */
[----:B------:R-:W-:Y:S01]  /*3650*/  IABS R36, R39 ;  /* 0x0000002700247213 */ /* 0x000fe20000000000 */
[----:B------:R-:W-:Y:S01]  /*3660*/  IMAD.HI.U32 R31, R7, R34, RZ ;  /* 0x00000022071f7227 */ /* 0x000fe200078e00ff */
[----:B------:R-:W-:-:S03]  /*3670*/  ISETP.GT.U32.AND P5, PT, R0, R32, PT ;  /* 0x000000200000720c */ /* 0x000fc60003fa4070 */
[----:B------:R-:W-:Y:S01]  /*3680*/  @!P6 IMAD.IADD R33, R33, 0x1, -R0 ;  /* 0x000000012121e824 */ /* 0x000fe200078e0a00 */
[----:B------:R-:W-:Y:S01]  /*3690*/  ISETP.GE.AND P6, PT, R39, RZ, PT ;  /* 0x000000ff2700720c */ /* 0x000fe20003fc6270 */
[----:B------:R-:W-:Y:S01]  /*36a0*/  @!P1 IMAD.MOV R27, RZ, RZ, -R27 ;  /* 0x000000ffff1b9224 */ /* 0x000fe200078e0a1b */
[----:B------:R-:W-:Y:S01]  /*36b0*/  ISETP.GE.AND P1, PT, R37, RZ, PT ;  /* 0x000000ff2500720c */ /* 0x000fe20003f26270 */
[----:B------:R-:W-:Y:S01]  /*36c0*/  @!P0 IMAD.MOV R30, RZ, RZ, -R30 ;  /* 0x000000ffff1e8224 */ /* 0x000fe200078e0a1e */
[----:B------:R-:W-:Y:S01]  /*36d0*/  ISETP.GT.U32.AND P0, PT, R0, R35, PT ;  /* 0x000000230000720c */ /* 0x000fe20003f04070 */
[----:B------:R-:W-:Y:S02]  /*36e0*/  IMAD.MOV R37, RZ, RZ, -R31 ;  /* 0x000000ffff257224 */ /* 0x000fe400078e0a1f */
[----:B------:R-:W-:Y:S02]  /*36f0*/  IMAD.MOV.U32 R31, RZ, RZ, R33 ;  /* 0x000000ffff1f7224 */ /* 0x000fe400078e0021 */
[----:B------:R-:W-:-:S04]  /*3700*/  IMAD.HI.U32 R33, R7, R36, RZ ;  /* 0x0000002407217227 */ /* 0x000fc800078e00ff */
[----:B------:R-:W-:Y:S02]  /*3710*/  IMAD R34, R0, R37, R34 ;  /* 0x0000002500227224 */ /* 0x000fe400078e0222 */
[----:B------:R-:W-:Y:S02]  /*3720*/  IMAD.MOV R37, RZ, RZ, -R33 ;  /* 0x000000ffff257224 */ /* 0x000fe400078e0a21 */
[----:B------:R-:W-:Y:S01]  /*3730*/  @!P5 IMAD.IADD R32, R32, 0x1, -R0 ;  /* 0x000000012020d824 */ /* 0x000fe200078e0a00 */
[C---:B------:R-:W-:Y:S01]  /*3740*/  ISETP.GT.U32.AND P5, PT, R0.reuse, R34, PT ;  /* 0x000000220000720c */ /* 0x040fe20003fa4070 */
[C---:B------:R-:W-:Y:S02]  /*3750*/  IMAD R37, R0.reuse, R37, R36 ;  /* 0x0000002500257224 */ /* 0x040fe400078e0224 */
[----:B------:R-:W-:Y:S02]  /*3760*/  @!P0 IMAD.IADD R35, R35, 0x1, -R0 ;  /* 0x0000000123238824 */ /* 0x000fe400078e0a00 */
[----:B------:R-:W-:Y:S01]  /*3770*/  @!P1 IMAD.MOV R32, RZ, RZ, -R32 ;  /* 0x000000ffff209224 */ /* 0x000fe200078e0a20 */
[C---:B------:R-:W-:Y:S01]  /*3780*/  ISETP.GT.U32.AND P1, PT, R0.reuse, R37, PT ;  /* 0x000000250000720c */ /* 0x040fe20003f24070 */
[C---:B------:R-:W-:Y:S01]  /*3790*/  VIADD R40, R9.reuse, 0x90 ;  /* 0x0000009009287836 */ /* 0x040fe20000000000 */
[----:B------:R-:W-:Y:S01]  /*37a0*/  ISETP.GT.U32.AND P0, PT, R0, R35, PT ;  /* 0x000000230000720c */ /* 0x000fe20003f04070 */
[----:B------:R-:W-:Y:S01]  /*37b0*/  @!P4 IMAD.MOV R28, RZ, RZ, -R28 ;  /* 0x000000ffff1cc224 */ /* 0x000fe200078e0a1c */
[----:B------:R-:W-:Y:S01]  /*37c0*/  ISETP.GE.AND P4, PT, R38, RZ, PT ;  /* 0x000000ff2600720c */ /* 0x000fe20003f86270 */
[C---:B------:R-:W-:Y:S01]  /*37d0*/  VIADD R41, R9.reuse, 0x8c ;  /* 0x0000008c09297836 */ /* 0x040fe20000000000 */
[----:B------:R-:W-:Y:S01]  /*37e0*/  IABS R38, R40 ;  /* 0x0000002800267213 */ /* 0x000fe20000000000 */
[----:B------:R-:W-:-:S02]  /*37f0*/  VIADD R43, R9, 0x88 ;  /* 0x00000088092b7836 */ /* 0x000fc40000000000 */
[----:B------:R-:W-:Y:S01]  /*3800*/  @!P3 IMAD.MOV R31, RZ, RZ, -R31 ;  /* 0x000000ffff1fb224 */ /* 0x000fe200078e0a1f */
[----:B------:R-:W-:Y:S01]  /*3810*/  IABS R39, R41 ;  /* 0x0000002900277213 */ /* 0x000fe20000000000 */
[----:B------:R-:W-:Y:S01]  /*3820*/  IMAD.HI.U32 R33, R7, R38, RZ ;  /* 0x0000002607217227 */ /* 0x000fe200078e00ff */
[----:B------:R-:W-:Y:S02]  /*3830*/  ISETP.GE.AND P3, PT, R40, RZ, PT ;  /* 0x000000ff2800720c */ /* 0x000fe40003f66270 */
[----:B------:R-:W-:Y:S01]  /*3840*/  IABS R40, R43 ;  /* 0x0000002b00287213 */ /* 0x000fe20000000000 */
[--C-:B------:R-:W-:Y:S02]  /*3850*/  @!P1 IMAD.IADD R37, R37, 0x1, -R0.reuse ;  /* 0x0000000125259824 */ /* 0x100fe400078e0a00 */
[----:B------:R-:W-:Y:S02]  /*3860*/  IMAD.MOV R33, RZ, RZ, -R33 ;  /* 0x000000ffff217224 */ /* 0x000fe400078e0a21 */
[----:B------:R-:W-:Y:S01]  /*3870*/  @!P0 IMAD.IADD R35, R35, 0x1, -R0 ;  /* 0x0000000123238824 */ /* 0x000fe200078e0a00 */
[C---:B------:R-:W-:Y:S01]  /*3880*/  ISETP.GT.U32.AND P1, PT, R0.reuse, R37, PT ;  /* 0x000000250000720c */ /* 0x040fe20003f24070 */
[----:B------:R-:W-:-:S02]  /*3890*/  IMAD R36, R0, R33, R38 ;  /* 0x0000002100247224 */ /* 0x000fc400078e0226 */
[----:B------:R-:W-:Y:S02]  /*38a0*/  VIADD R44, R9, 0x84 ;  /* 0x00000084092c7836 */ /* 0x000fe40000000000 */
[----:B------:R-:W-:Y:S01]  /*38b0*/  IMAD.MOV.U32 R33, RZ, RZ, R35 ;  /* 0x000000ffff217224 */ /* 0x000fe200078e0023 */
[----:B------:R-:W-:Y:S01]  /*38c0*/  ISETP.GT.U32.AND P0, PT, R0, R36, PT ;  /* 0x000000240000720c */ /* 0x000fe20003f04070 */
[----:B------:R-:W-:Y:S01]  /*38d0*/  IMAD.HI.U32 R35, R7, R39, RZ ;  /* 0x0000002707237227 */ /* 0x000fe200078e00ff */
[----:B------:R-:W-:-:S03]  /*38e0*/  IABS R42, R44 ;  /* 0x0000002c002a7213 */ /* 0x000fc60000000000 */
[----:B------:R-:W-:-:S04]  /*38f0*/  IMAD.HI.U32 R38, R7, R40, RZ ;  /* 0x0000002807267227 */ /* 0x000fc800078e00ff */
[----:B------:R-:W-:Y:S02]  /*3900*/  IMAD.MOV R35, RZ, RZ, -R35 ;  /* 0x000000ffff237224 */ /* 0x000fe400078e0a23 */
[----:B------:R-:W-:Y:S01]  /*3910*/  @!P4 IMAD.MOV R33, RZ, RZ, -R33 ;  /* 0x000000ffff21c224 */ /* 0x000fe200078e0a21 */
[----:B------:R-:W-:Y:S01]  /*3920*/  ISETP.GE.AND P4, PT, R41, RZ, PT ;  /* 0x000000ff2900720c */ /* 0x000fe20003f86270 */
[----:B------:R-:W-:Y:S02]  /*3930*/  IMAD.MOV R41, RZ, RZ, -R38 ;  /* 0x000000ffff297224 */ /* 0x000fe400078e0a26 */
[----:B------:R-:W-:Y:S02]  /*3940*/  IMAD R38, R0, R35, R39 ;  /* 0x0000002300267224 */ /* 0x000fe400078e0227 */
[----:B------:R-:W-:-:S04]  /*3950*/  IMAD.HI.U32 R35, R7, R42, RZ ;  /* 0x0000002a07237227 */ /* 0x000fc800078e00ff */
[----:B------:R-:W-:Y:S01]  /*3960*/  @!P1 IMAD.IADD R37, R37, 0x1, -R0 ;  /* 0x0000000125259824 */ /* 0x000fe200078e0a00 */
[C---:B------:R-:W-:Y:S01]  /*3970*/  ISETP.GT.U32.AND P1, PT, R0.reuse, R38, PT ;  /* 0x000000260000720c */ /* 0x040fe20003f24070 */
[----:B------:R-:W-:Y:S02]  /*3980*/  IMAD R39, R0, R41, R40 ;  /* 0x0000002900277224 */ /* 0x000fe400078e0228 */
[----:B------:R-:W-:Y:S02]  /*3990*/  IMAD.MOV R41, RZ, RZ, -R35 ;  /* 0x000000ffff297224 */ /* 0x000fe400078e0a23 */
[----:B------:R-:W-:Y:S02]  /*39a0*/  IMAD.MOV.U32 R35, RZ, RZ, R37 ;  /* 0x000000ffff237224 */ /* 0x000fe400078e0025 */
[--C-:B------:R-:W-:Y:S02]  /*39b0*/  @!P5 IMAD.IADD R34, R34, 0x1, -R0.reuse ;  /* 0x000000012222d824 */ /* 0x100fe400078e0a00 */
[----:B------:R-:W-:-:S02]  /*39c0*/  @!P0 IMAD.IADD R36, R36, 0x1, -R0 ;  /* 0x0000000124248824 */ /* 0x000fc400078e0a00 */
[----:B------:R-:W-:Y:S01]  /*39d0*/  @!P6 IMAD.MOV R35, RZ, RZ, -R35 ;  /* 0x000000ffff23e224 */ /* 0x000fe200078e0a23 */
[C---:B------:R-:W-:Y:S01]  /*39e0*/  ISETP.GT.U32.AND P6, PT, R0.reuse, R39, PT ;  /* 0x000000270000720c */ /* 0x040fe20003fc4070 */
[C---:B------:R-:W-:Y:S01]  /*39f0*/  VIADD R37, R9.reuse, 0x80 ;  /* 0x0000008009257836 */ /* 0x040fe20000000000 */
[C---:B------:R-:W-:Y:S01]  /*3a00*/  ISETP.GT.U32.AND P5, PT, R0.reuse, R34, PT ;  /* 0x000000220000720c */ /* 0x040fe20003fa4070 */
[C---:B------:R-:W-:Y:S01]  /*3a10*/  VIADD R47, R9.reuse, 0x7c ;  /* 0x0000007c092f7836 */ /* 0x040fe20000000000 */
[C---:B------:R-:W-:Y:S01]  /*3a20*/  ISETP.GT.U32.AND P0, PT, R0.reuse, R36, PT ;  /* 0x000000240000720c */ /* 0x040fe20003f04070 */
[----:B------:R-:W-:Y:S01]  /*3a30*/  IMAD R41, R0, R41, R42 ;  /* 0x0000002900297224 */ /* 0x000fe200078e022a */
[----:B------:R-:W-:Y:S01]  /*3a40*/  IABS R42, R37 ;  /* 0x00000025002a7213 */ /* 0x000fe20000000000 */
[----:B------:R-:W-:Y:S02]  /*3a50*/  VIADD R48, R9, 0x78 ;  /* 0x0000007809307836 */ /* 0x000fe40000000000 */
[----:B------:R-:W-:-:S02]  /*3a60*/  @!P1 IMAD.IADD R38, R38, 0x1, -R0 ;  /* 0x0000000126269824 */ /* 0x000fc400078e0a00 */
[----:B------:R-:W-:Y:S01]  /*3a70*/  VIADD R49, R9, 0x74 ;  /* 0x0000007409317836 */ /* 0x000fe20000000000 */
[----:B------:R-:W-:Y:S01]  /*3a80*/  IABS R45, R48 ;  /* 0x00000030002d7213 */ /* 0x000fe20000000000 */
[--C-:B------:R-:W-:Y:S01]  /*3a90*/  @!P6 IMAD.IADD R39, R39, 0x1, -R0.reuse ;  /* 0x000000012727e824 */ /* 0x100fe200078e0a00 */
[----:B------:R-:W-:Y:S01]  /*3aa0*/  ISETP.GT.U32.AND P1, PT, R0, R38, PT ;  /* 0x000000260000720c */ /* 0x000fe20003f24070 */
[--C-:B------:R-:W-:Y:S01]  /*3ab0*/  @!P5 IMAD.IADD R34, R34, 0x1, -R0.reuse ;  /* 0x000000012222d824 */ /* 0x100fe200078e0a00 */
[----:B------:R-:W-:Y:S01]  /*3ac0*/  ISETP.GE.AND P5, PT, R43, RZ, PT ;  /* 0x000000ff2b00720c */ /* 0x000fe20003fa6270 */
[----:B------:R-:W-:Y:S01]  /*3ad0*/  @!P0 IMAD.IADD R36, R36, 0x1, -R0 ;  /* 0x0000000124248824 */ /* 0x000fe200078e0a00 */
[----:B------:R-:W-:Y:S01]  /*3ae0*/  IABS R43, R47 ;  /* 0x0000002f002b7213 */ /* 0x000fe20000000000 */
[----:B------:R-:W-:Y:S01]  /*3af0*/  @!P2 IMAD.MOV R34, RZ, RZ, -R34 ;  /* 0x000000ffff22a224 */ /* 0x000fe200078e0a22 */
[----:B------:R-:W-:Y:S01]  /*3b00*/  ISETP.GE.AND P0, PT, R37, RZ, PT ;  /* 0x000000ff2500720c */ /* 0x000fe20003f06270 */
[----:B------:R-:W-:Y:S01]  /*3b10*/  IMAD.HI.U32 R37, R7, R42, RZ ;  /* 0x0000002a07257227 */ /* 0x000fe200078e00ff */
[----:B------:R-:W-:-:S02]  /*3b20*/  ISETP.GT.U32.AND P6, PT, R0, R39, PT ;  /* 0x000000270000720c */ /* 0x000fc40003fc4070 */
[----:B------:R-:W-:Y:S01]  /*3b30*/  ISETP.GE.AND P2, PT, R44, RZ, PT ;  /* 0x000000ff2c00720c */ /* 0x000fe20003f46270 */
[----:B------:R-:W-:Y:S01]  /*3b40*/  IMAD.HI.U32 R40, R7, R43, RZ ;  /* 0x0000002b07287227 */ /* 0x000fe200078e00ff */
[----:B------:R-:W-:-:S03]  /*3b50*/  IABS R46, R49 ;  /* 0x00000031002e7213 */ /* 0x000fc60000000000 */
[----:B------:R-:W-:Y:S02]  /*3b60*/  IMAD.MOV R37, RZ, RZ, -R37 ;  /* 0x000000ffff257224 */ /* 0x000fe400078e0a25 */
[----:B------:R-:W-:Y:S02]  /*3b70*/  IMAD.MOV R44, RZ, RZ, -R40 ;  /* 0x000000ffff2c7224 */ /* 0x000fe400078e0a28 */
[C---:B------:R-:W-:Y:S02]  /*3b80*/  IMAD R40, R0.reuse, R37, R42 ;  /* 0x0000002500287224 */ /* 0x040fe400078e022a */
[----:B------:R-:W-:Y:S02]  /*3b90*/  @!P6 IMAD.IADD R39, R39, 0x1, -R0 ;  /* 0x000000012727e824 */ /* 0x000fe400078e0a00 */
[----:B------:R-:W-:Y:S01]  /*3ba0*/  @!P3 IMAD.MOV R36, RZ, RZ, -R36 ;  /* 0x000000ffff24b224 */ /* 0x000fe200078e0a24 */
[C---:B------:R-:W-:Y:S01]  /*3bb0*/  ISETP.GT.U32.AND P6, PT, R0.reuse, R40, PT ;  /* 0x000000280000720c */ /* 0x040fe20003fc4070 */
[----:B------:R-:W-:Y:S01]  /*3bc0*/  IMAD.HI.U32 R37, R7, R45, RZ ;  /* 0x0000002d07257227 */ /* 0x000fe200078e00ff */
[----:B------:R-:W-:-:S03]  /*3bd0*/  ISETP.GT.U32.AND P3, PT, R0, R41, PT ;  /* 0x000000290000720c */ /* 0x000fc60003f64070 */
[----:B------:R-:W-:-:S04]  /*3be0*/  IMAD.HI.U32 R42, R7, R46, RZ ;  /* 0x0000002e072a7227 */ /* 0x000fc800078e00ff */
[----:B------:R-:W-:Y:S02]  /*3bf0*/  IMAD R43, R0, R44, R43 ;  /* 0x0000002c002b7224 */ /* 0x000fe400078e022b */
[----:B------:R-:W-:Y:S02]  /*3c00*/  IMAD.MOV R44, RZ, RZ, -R37 ;  /* 0x000000ffff2c7224 */ /* 0x000fe400078e0a25 */
[----:B------:R-:W-:Y:S02]  /*3c10*/  @!P6 IMAD.IADD R40, R40, 0x1, -R0 ;  /* 0x000000012828e824 */ /* 0x000fe400078e0a00 */
[----:B------:R-:W-:Y:S02]  /*3c20*/  IMAD.MOV.U32 R37, RZ, RZ, R39 ;  /* 0x000000ffff257224 */ /* 0x000fe400078e0027 */
[----:B------:R-:W-:Y:S01]  /*3c30*/  IMAD.MOV R39, RZ, RZ, -R42 ;  /* 0x000000ffff277224 */ /* 0x000fe200078e0a2a */
[----:B------:R-:W-:Y:S01]  /*3c40*/  ISETP.GT.U32.AND P6, PT, R0, R40, PT ;  /* 0x000000280000720c */ /* 0x000fe20003fc4070 */
[----:B------:R-:W-:Y:S01]  /*3c50*/  @!P1 IMAD.IADD R38, R38, 0x1, -R0 ;  /* 0x0000000126269824 */ /* 0x000fe200078e0a00 */
[----:B------:R-:W-:Y:S01]  /*3c60*/  ISETP.GE.AND P1, PT, R47, RZ, PT ;  /* 0x000000ff2f00720c */ /* 0x000fe20003f26270 */
[----:B------:R-:W-:-:S02]  /*3c70*/  IMAD R42, R0, R44, R45 ;  /* 0x0000002c002a7224 */ /* 0x000fc400078e022d */
[C---:B------:R-:W-:Y:S02]  /*3c80*/  IMAD R45, R0.reuse, R39, R46 ;  /* 0x00000027002d7224 */ /* 0x040fe400078e022e */
[----:B------:R-:W-:Y:S02]  /*3c90*/  @!P3 IMAD.IADD R41, R41, 0x1, -R0 ;  /* 0x000000012929b824 */ /* 0x000fe400078e0a00 */
[----:B------:R-:W-:Y:S01]  /*3ca0*/  @!P4 IMAD.MOV R38, RZ, RZ, -R38 ;  /* 0x000000ffff26c224 */ /* 0x000fe200078e0a26 */
[C---:B------:R-:W-:Y:S01]  /*3cb0*/  ISETP.GT.U32.AND P4, PT, R0.reuse, R43, PT ;  /* 0x0000002b0000720c */ /* 0x040fe20003f84070 */
[C---:B------:R-:W-:Y:S01]  /*3cc0*/  VIADD R50, R9.reuse, 0x70 ;  /* 0x0000007009327836 */ /* 0x040fe20000000000 */
[----:B------:R-:W-:Y:S01]  /*3cd0*/  ISETP.GT.U32.AND P3, PT, R0, R41, PT ;  /* 0x000000290000720c */ /* 0x000fe20003f64070 */
[----:B------:R-:W-:Y:S01]  /*3ce0*/  @!P6 IMAD.IADD R40, R40, 0x1, -R0 ;  /* 0x000000012828e824 */ /* 0x000fe200078e0a00 */
[----:B------:R-:W-:Y:S01]  /*3cf0*/  ISETP.GT.U32.AND P6, PT, R0, R45, PT ;  /* 0x0000002d0000720c */ /* 0x000fe20003fc4070 */
[C---:B------:R-:W-:Y:S01]  /*3d00*/  VIADD R51, R9.reuse, 0x6c ;  /* 0x0000006c09337836 */ /* 0x040fe20000000000 */
[----:B------:R-:W-:Y:S01]  /*3d10*/  IABS R46, R50 ;  /* 0x00000032002e7213 */ /* 0x000fe20000000000 */
[----:B------:R-:W-:Y:S01]  /*3d20*/  @!P5 IMAD.MOV R37, RZ, RZ, -R37 ;  /* 0x000000ffff25d224 */ /* 0x000fe200078e0a25 */
[----:B------:R-:W-:Y:S01]  /*3d30*/  ISETP.GE.AND P5, PT, R48, RZ, PT ;  /* 0x000000ff3000720c */ /* 0x000fe20003fa6270 */
[C---:B------:R-:W-:Y:S01]  /*3d40*/  VIADD R54, R9.reuse, 0x58 ;  /* 0x0000005809367836 */ /* 0x040fe20000000000 */
[----:B------:R-:W-:Y:S01]  /*3d50*/  IABS R47, R51 ;  /* 0x00000033002f7213 */ /* 0x000fe20000000000 */
[----:B------:R-:W-:-:S02]  /*3d60*/  VIADD R52, R9, 0x5c ;  /* 0x0000005c09347836 */ /* 0x000fc40000000000 */
[--C-:B------:R-:W-:Y:S01]  /*3d70*/  @!P4 IMAD.IADD R43, R43, 0x1, -R0.reuse ;  /* 0x000000012b2bc824 */ /* 0x100fe200078e0a00 */
[----:B------:R-:W-:Y:S01]  /*3d80*/  IABS R57, R54 ;  /* 0x0000003600397213 */ /* 0x000fe20000000000 */
[--C-:B------:R-:W-:Y:S01]  /*3d90*/  @!P3 IMAD.IADD R41, R41, 0x1, -R0.reuse ;  /* 0x000000012929b824 */ /* 0x100fe200078e0a00 */
[C---:B------:R-:W-:Y:S01]  /*3da0*/  ISETP.GT.U32.AND P3, PT, R0.reuse, R42, PT ;  /* 0x0000002a0000720c */ /* 0x040fe20003f64070 */
[----:B------:R-:W-:Y:S01]  /*3db0*/  @!P6 IMAD.IADD R45, R45, 0x1, -R0 ;  /* 0x000000012d2de824 */ /* 0x000fe200078e0a00 */
[C---:B------:R-:W-:Y:S01]  /*3dc0*/  ISETP.GT.U32.AND P4, PT, R0.reuse, R43, PT ;  /* 0x0000002b0000720c */ /* 0x040fe20003f84070 */
[----:B------:R-:W-:Y:S01]  /*3dd0*/  IMAD.MOV.U32 R39, RZ, RZ, R41 ;  /* 0x000000ffff277224 */ /* 0x000fe200078e0029 */
[----:B------:R-:W-:Y:S01]  /*3de0*/  IABS R55, R52 ;  /* 0x0000003400377213 */ /* 0x000fe20000000000 */
[----:B------:R-:W-:Y:S01]  /*3df0*/  IMAD.HI.U32 R41, R7, R46, RZ ;  /* 0x0000002e07297227 */ /* 0x000fe200078e00ff */
[----:B------:R-:W-:-:S03]  /*3e00*/  ISETP.GT.U32.AND P6, PT, R0, R45, PT ;  /* 0x0000002d0000720c */ /* 0x000fc60003fc4070 */
[----:B------:R-:W-:Y:S01]  /*3e10*/  @!P2 IMAD.MOV R39, RZ, RZ, -R39 ;  /* 0x000000ffff27a224 */ /* 0x000fe200078e0a27 */
[----:B------:R-:W-:Y:S01]  /*3e20*/  ISETP.GE.AND P2, PT, R49, RZ, PT ;  /* 0x000000ff3100720c */ /* 0x000fe20003f46270 */
[----:B------:R-:W-:-:S04]  /*3e30*/  IMAD.HI.U32 R44, R7, R47, RZ ;  /* 0x0000002f072c7227 */ /* 0x000fc800078e00ff */
[----:B------:R-:W-:Y:S02]  /*3e40*/  IMAD.MOV R41, RZ, RZ, -R41 ;  /* 0x000000ffff297224 */ /* 0x000fe400078e0a29 */
[--C-:B------:R-:W-:Y:S02]  /*3e50*/  @!P3 IMAD.IADD R42, R42, 0x1, -R0.reuse ;  /* 0x000000012a2ab824 */ /* 0x100fe400078e0a00 */
[----:B------:R-:W-:Y:S01]  /*3e60*/  @!P4 IMAD.IADD R43, R43, 0x1, -R0 ;  /* 0x000000012b2bc824 */ /* 0x000fe200078e0a00 */
[----:B------:R-:W-:Y:S01]  /*3e70*/  ISETP.GE.AND P4, PT, R51, RZ, PT ;  /* 0x000000ff3300720c */ /* 0x000fe20003f86270 */
[----:B------:R-:W-:Y:S01]  /*3e80*/  IMAD.MOV R48, RZ, RZ, -R44 ;  /* 0x000000ffff307224 */ /* 0x000fe200078e0a2c */
[C---:B------:R-:W-:Y:S01]  /*3e90*/  ISETP.GT.U32.AND P3, PT, R0.reuse, R42, PT ;  /* 0x0000002a0000720c */ /* 0x040fe20003f64070 */
[----:B------:R-:W-:Y:S02]  /*3ea0*/  @!P6 IMAD.IADD R45, R45, 0x1, -R0 ;  /* 0x000000012d2de824 */ /* 0x000fe400078e0a00 */
[----:B------:R-:W-:-:S02]  /*3eb0*/  IMAD R44, R0, R41, R46 ;  /* 0x00000029002c7224 */ /* 0x000fc400078e022e */
[----:B------:R-:W-:Y:S02]  /*3ec0*/  IMAD.MOV.U32 R41, RZ, RZ, R43 ;  /* 0x000000ffff297224 */ /* 0x000fe400078e002b */
[C---:B------:R-:W-:Y:S02]  /*3ed0*/  IMAD R47, R0.reuse, R48, R47 ;  /* 0x00000030002f7224 */ /* 0x040fe400078e022f */
[----:B------:R-:W-:Y:S02]  /*3ee0*/  IMAD.MOV.U32 R43, RZ, RZ, R45 ;  /* 0x000000ffff2b7224 */ /* 0x000fe400078e002d */
[C---:B------:R-:W-:Y:S02]  /*3ef0*/  VIADD R46, R9.reuse, 0x68 ;  /* 0x00000068092e7836 */ /* 0x040fe40000000000 */
[----:B------:R-:W-:Y:S01]  /*3f00*/  @!P2 IMAD.MOV R43, RZ, RZ, -R43 ;  /* 0x000000ffff2ba224 */ /* 0x000fe200078e0a2b */
[----:B------:R-:W-:Y:S01]  /*3f10*/  ISETP.GT.U32.AND P2, PT, R0, R47, PT ;  /* 0x0000002f0000720c */ /* 0x000fe20003f44070 */
[----:B------:R-:W-:Y:S01]  /*3f20*/  @!P1 IMAD.MOV R41, RZ, RZ, -R41 ;  /* 0x000000ffff299224 */ /* 0x000fe200078e0a29 */
[----:B------:R-:W-:Y:S01]  /*3f30*/  ISETP.GE.AND P1, PT, R46, RZ, PT ;  /* 0x000000ff2e00720c */ /* 0x000fe20003f26270 */
[C---:B------:R-:W-:Y:S01]  /*3f40*/  VIADD R48, R9.reuse, 0x64 ;  /* 0x0000006409307836 */ /* 0x040fe20000000000 */
[----:B------:R-:W-:Y:S01]  /*3f50*/  IABS R46, R46 ;  /* 0x0000002e002e7213 */ /* 0x000fe20000000000 */
[----:B------:R-:W-:Y:S01]  /*3f60*/  @!P3 IMAD.IADD R42, R42, 0x1, -R0 ;  /* 0x000000012a2ab824 */ /* 0x000fe200078e0a00 */
[----:B------:R-:W-:Y:S01]  /*3f70*/  ISETP.GT.U32.AND P3, PT, R0, R44, PT ;  /* 0x0000002c0000720c */ /* 0x000fe20003f64070 */
[----:B------:R-:W-:Y:S01]  /*3f80*/  VIADD R49, R9, 0x60 ;  /* 0x0000006009317836 */ /* 0x000fe20000000000 */
[----:B------:R-:W-:Y:S01]  /*3f90*/  IABS R51, R48 ;  /* 0x0000003000337213 */ /* 0x000fe20000000000 */
[----:B------:R-:W-:Y:S01]  /*3fa0*/  @!P5 IMAD.MOV R42, RZ, RZ, -R42 ;  /* 0x000000ffff2ad224 */ /* 0x000fe200078e0a2a */
[----:B------:R-:W-:Y:S01]  /*3fb0*/  ISETP.GE.AND P5, PT, R48, RZ, PT ;  /* 0x000000ff3000720c */ /* 0x000fe20003fa6270 */
[----:B------:R-:W-:Y:S01]  /*3fc0*/  IMAD.MOV.U32 R48, RZ, RZ, R46 ;  /* 0x000000ffff307224 */ /* 0x000fe200078e002e */
[----:B------:R-:W-:Y:S01]  /*3fd0*/  ISETP.GE.AND P6, PT, R49, RZ, PT ;  /* 0x000000ff3100720c */ /* 0x000fe20003fc6270 */
[----:B------:R-:W-:Y:S01]  /*3fe0*/  @!P2 IMAD.IADD R47, R47, 0x1, -R0 ;  /* 0x000000012f2fa824 */ /* 0x000fe200078e0a00 */
[----:B------:R-:W-:Y:S01]  /*3ff0*/  IABS R53, R49 ;  /* 0x0000003100357213 */ /* 0x000fe20000000000 */
[----:B------:R-:W-:-:S03]  /*4000*/  IMAD.HI.U32 R46, R7, R48, RZ ;  /* 0x00000030072e7227 */ /* 0x000fc600078e00ff */
[----:B------:R-:W-:Y:S01]  /*4010*/  ISETP.GT.U32.AND P2, PT, R0, R47, PT ;  /* 0x0000002f0000720c */ /* 0x000fe20003f44070 */
[----:B------:R-:W-:-:S04]  /*4020*/  IMAD.HI.U32 R45, R7, R51, RZ ;  /* 0x00000033072d7227 */ /* 0x000fc800078e00ff */
[----:B------:R-:W-:Y:S02]  /*4030*/  IMAD.MOV R49, RZ, RZ, -R46 ;  /* 0x000000ffff317224 */ /* 0x000fe400078e0a2e */
[----:B------:R-:W-:Y:S02]  /*4040*/  @!P3 IMAD.IADD R44, R44, 0x1, -R0 ;  /* 0x000000012c2cb824 */ /* 0x000fe400078e0a00 */
[----:B------:R-:W-:Y:S02]  /*4050*/  IMAD.MOV R46, RZ, RZ, -R45 ;  /* 0x000000ffff2e7224 */ /* 0x000fe400078e0a2d */
[----:B------:R-:W-:Y:S01]  /*4060*/  IMAD.HI.U32 R45, R7, R53, RZ ;  /* 0x00000035072d7227 */ /* 0x000fe200078e00ff */
[----:B------:R-:W-:-:S03]  /*4070*/  ISETP.GT.U32.AND P3, PT, R0, R44, PT ;  /* 0x0000002c0000720c */ /* 0x000fc60003f64070 */
[----:B------:R-:W-:Y:S02]  /*4080*/  IMAD R51, R0, R46, R51 ;  /* 0x0000002e00337224 */ /* 0x000fe400078e0233 */
[----:B------:R-:W-:Y:S01]  /*4090*/  @!P0 IMAD.MOV R40, RZ, RZ, -R40 ;  /* 0x000000ffff288224 */ /* 0x000fe200078e0a28 */
[----:B------:R-:W-:Y:S01]  /*40a0*/  ISETP.GE.AND P0, PT, R50, RZ, PT ;  /* 0x000000ff3200720c */ /* 0x000fe20003f06270 */
[----:B------:R-:W-:Y:S02]  /*40b0*/  IMAD.MOV R45, RZ, RZ, -R45 ;  /* 0x000000ffff2d7224 */ /* 0x000fe400078e0a2d */
[----:B------:R-:W-:Y:S01]  /*40c0*/  @!P2 IMAD.IADD R47, R47, 0x1, -R0 ;  /* 0x000000012f2fa824 */ /* 0x000fe200078e0a00 */
[----:B------:R-:W-:Y:S01]  /*40d0*/  ISETP.GT.U32.AND P2, PT, R0, R51, PT ;  /* 0x000000330000720c */ /* 0x000fe20003f44070 */
[----:B------:R-:W-:-:S04]  /*40e0*/  IMAD.HI.U32 R46, R7, R57, RZ ;  /* 0x00000039072e7227 */ /* 0x000fc800078e00ff */
[----:B------:R-:W-:Y:S02]  /*40f0*/  IMAD R53, R0, R45, R53 ;  /* 0x0000002d00357224 */ /* 0x000fe400078e0235 */
[----:B------:R-:W-:Y:S02]  /*4100*/  VIADD R56, R9, 0x54 ;  /* 0x0000005409387836 */ /* 0x000fe40000000000 */
[----:B------:R-:W-:-:S04]  /*4110*/  IMAD.HI.U32 R45, R7, R55, RZ ;  /* 0x00000037072d7227 */ /* 0x000fc800078e00ff */
[----:B------:R-:W-:Y:S02]  /*4120*/  VIADD R58, R9, 0x50 ;  /* 0x00000050093a7836 */ /* 0x000fe40000000000 */
[----:B------:R-:W-:Y:S02]  /*4130*/  IMAD.MOV R46, RZ, RZ, -R46 ;  /* 0x000000ffff2e7224 */ /* 0x000fe400078e0a2e */
[----:B------:R-:W-:Y:S01]  /*4140*/  IMAD R49, R0, R49, R48 ;  /* 0x0000003100317224 */ /* 0x000fe200078e0230 */
[----:B------:R-:W-:Y:S01]  /*4150*/  IABS R48, R56 ;  /* 0x0000003800307213 */ /* 0x000fe20000000000 */
[----:B------:R-:W-:Y:S01]  /*4160*/  IMAD.MOV R45, RZ, RZ, -R45 ;  /* 0x000000ffff2d7224 */ /* 0x000fe200078e0a2d */
[----:B------:R-:W-:Y:S01]  /*4170*/  IABS R50, R58 ;  /* 0x0000003a00327213 */ /* 0x000fe20000000000 */
[----:B------:R-:W-:Y:S01]  /*4180*/  @!P3 IMAD.IADD R44, R44, 0x1, -R0 ;  /* 0x000000012c2cb824 */ /* 0x000fe200078e0a00 */
[C---:B------:R-:W-:Y:S01]  /*4190*/  ISETP.GT.U32.AND P3, PT, R0.reuse, R49, PT ;  /* 0x000000310000720c */ /* 0x040fe20003f64070 */
[----:B------:R-:W-:-:S02]  /*41a0*/  IMAD R57, R0, R46, R57 ;  /* 0x0000002e00397224 */ /* 0x000fc400078e0239 */
[----:B------:R-:W-:Y:S02]  /*41b0*/  IMAD R55, R0, R45, R55 ;  /* 0x0000002d00377224 */ /* 0x000fe400078e0237 */
[----:B------:R-:W-:-:S04]  /*41c0*/  IMAD.HI.U32 R45, R7, R48, RZ ;  /* 0x00000030072d7227 */ /* 0x000fc800078e00ff */
[----:B------:R-:W-:Y:S01]  /*41d0*/  @!P0 IMAD.MOV R44, RZ, RZ, -R44 ;  /* 0x000000ffff2c8224 */ /* 0x000fe200078e0a2c */
[C---:B------:R-:W-:Y:S01]  /*41e0*/  ISETP.GT.U32.AND P0, PT, R0.reuse, R53, PT ;  /* 0x000000350000720c */ /* 0x040fe20003f04070 */
[----:B------:R-:W-:Y:S01]  /*41f0*/  @!P2 IMAD.IADD R51, R51, 0x1, -R0 ;  /* 0x000000013333a824 */ /* 0x000fe200078e0a00 */
[----:B------:R-:W-:Y:S01]  /*4200*/  ISETP.GT.U32.AND P2, PT, R0, R57, PT ;  /* 0x000000390000720c */ /* 0x000fe20003f44070 */
[----:B------:R-:W-:-:S04]  /*4210*/  IMAD.HI.U32 R46, R7, R50, RZ ;  /* 0x00000032072e7227 */ /* 0x000fc800078e00ff */
[----:B------:R-:W-:Y:S02]  /*4220*/  IMAD.MOV R59, RZ, RZ, -R45 ;  /* 0x000000ffff3b7224 */ /* 0x000fe400078e0a2d */
[----:B------:R-:W-:Y:S02]  /*4230*/  IMAD.MOV R61, RZ, RZ, -R46 ;  /* 0x000000ffff3d7224 */ /* 0x000fe400078e0a2e */
[----:B------:R-:W-:Y:S02]  /*4240*/  IMAD.MOV.U32 R45, RZ, RZ, R47 ;  /* 0x000000ffff2d7224 */ /* 0x000fe400078e002f */
[C---:B------:R-:W-:Y:S02]  /*4250*/  IMAD R47, R0.reuse, R59, R48 ;  /* 0x0000003b002f7224 */ /* 0x040fe400078e0230 */
[----:B------:R-:W-:Y:S02]  /*4260*/  IMAD R59, R0, R61, R50 ;  /* 0x0000003d003b7224 */ /* 0x000fe400078e0232 */
[----:B------:R-:W-:-:S02]  /*4270*/  VIADD R50, R9, 0x4c ;  /* 0x0000004c09327836 */ /* 0x000fc40000000000 */
[--C-:B------:R-:W-:Y:S01]  /*4280*/  @!P0 IMAD.IADD R53, R53, 0x1, -R0.reuse ;  /* 0x0000000135358824 */ /* 0x100fe200078e0a00 */
[C---:B------:R-:W-:Y:S01]  /*4290*/  ISETP.GT.U32.AND P0, PT, R0.reuse, R51, PT ;  /* 0x000000330000720c */ /* 0x040fe20003f04070 */
[--C-:B------:R-:W-:Y:S01]  /*42a0*/  @!P2 IMAD.IADD R57, R57, 0x1, -R0.reuse ;  /* 0x000000013939a824 */ /* 0x100fe200078e0a00 */
[----:B------:R-:W-:Y:S01]  /*42b0*/  IABS R61, R50 ;  /* 0x00000032003d7213 */ /* 0x000fe20000000000 */
[----:B------:R-:W-:Y:S02]  /*42c0*/  @!P3 IMAD.IADD R49, R49, 0x1, -R0 ;  /* 0x000000013131b824 */ /* 0x000fe400078e0a00 */
[----:B------:R-:W-:Y:S01]  /*42d0*/  @!P4 IMAD.MOV R45, RZ, RZ, -R45 ;  /* 0x000000ffff2dc224 */ /* 0x000fe200078e0a2d */
[C---:B------:R-:W-:Y:S01]  /*42e0*/  ISETP.GT.U32.AND P2, PT, R0.reuse, R57, PT ;  /* 0x000000390000720c */ /* 0x040fe20003f44070 */
[----:B------:R-:W-:Y:S01]  /*42f0*/  IMAD.HI.U32 R46, R7, R61, RZ ;  /* 0x0000003d072e7227 */ /* 0x000fe200078e00ff */
[C---:B------:R-:W-:Y:S02]  /*4300*/  ISETP.GT.U32.AND P3, PT, R0.reuse, R49, PT ;  /* 0x000000310000720c */ /* 0x040fe40003f64070 */
[----:B------:R-:W-:Y:S01]  /*4310*/  ISETP.GT.U32.AND P4, PT, R0, R55, PT ;  /* 0x000000370000720c */ /* 0x000fe20003f84070 */
[----:B------:R-:W-:-:S02]  /*4320*/  IMAD.MOV R48, RZ, RZ, -R46 ;  /* 0x000000ffff307224 */ /* 0x000fc400078e0a2e */
[--C-:B------:R-:W-:Y:S01]  /*4330*/  @!P0 IMAD.IADD R51, R51, 0x1, -R0.reuse ;  /* 0x0000000133338824 */ /* 0x100fe200078e0a00 */
[C---:B------:R-:W-:Y:S01]  /*4340*/  ISETP.GT.U32.AND P0, PT, R0.reuse, R47, PT ;  /* 0x0000002f0000720c */ /* 0x040fe20003f04070 */
[C---:B------:R-:W-:Y:S02]  /*4350*/  IMAD R61, R0.reuse, R48, R61 ;  /* 0x00000030003d7224 */ /* 0x040fe400078e023d */
[----:B------:R-:W-:Y:S02]  /*4360*/  VIADD R60, R9, 0x44 ;  /* 0x00000044093c7836 */ /* 0x000fe40000000000 */
[--C-:B------:R-:W-:Y:S01]  /*4370*/  @!P2 IMAD.IADD R57, R57, 0x1, -R0.reuse ;  /* 0x000000013939a824 */ /* 0x100fe200078e0a00 */
[----:B------:R-:W-:Y:S01]  /*4380*/  ISETP.GT.U32.AND P2, PT, R0, R61, PT ;  /* 0x0000003d0000720c */ /* 0x000fe20003f44070 */
[--C-:B------:R-:W-:Y:S01]  /*4390*/  @!P3 IMAD.IADD R49, R49, 0x1, -R0.reuse ;  /* 0x000000013131b824 */ /* 0x100fe200078e0a00 */
[----:B------:R-:W-:Y:S01]  /*43a0*/  IABS R65, R60 ;  /* 0x0000003c00417213 */ /* 0x000fe20000000000 */
[--C-:B------:R-:W-:Y:S01]  /*43b0*/  @!P4 IMAD.IADD R55, R55, 0x1, -R0.reuse ;  /* 0x000000013737c824 */ /* 0x100fe200078e0a00 */
[----:B------:R-:W-:Y:S01]  /*43c0*/  ISETP.GE.AND P3, PT, R52, RZ, PT ;  /* 0x000000ff3400720c */ /* 0x000fe20003f66270 */
[----:B------:R-:W-:Y:S01]  /*43d0*/  @!P1 IMAD.MOV R49, RZ, RZ, -R49 ;  /* 0x000000ffff319224 */ /* 0x000fe200078e0a31 */
[C---:B------:R-:W-:Y:S01]  /*43e0*/  ISETP.GT.U32.AND P4, PT, R0.reuse, R53, PT ;  /* 0x000000350000720c */ /* 0x040fe20003f84070 */
[----:B------:R-:W-:Y:S01]  /*43f0*/  @!P0 IMAD.IADD R47, R47, 0x1, -R0 ;  /* 0x000000012f2f8824 */ /* 0x000fe200078e0a00 */
[----:B------:R-:W-:Y:S01]  /*4400*/  ISETP.GT.U32.AND P1, PT, R0, R55, PT ;  /* 0x000000370000720c */ /* 0x000fe20003f24070 */
[----:B------:R-:W-:Y:S01]  /*4410*/  IMAD.HI.U32 R48, R7, R65, RZ ;  /* 0x0000004107307227 */ /* 0x000fe200078e00ff */
[----:B------:R-:W-:-:S03]  /*4420*/  ISETP.GE.AND P0, PT, R56, RZ, PT ;  /* 0x000000ff3800720c */ /* 0x000fc60003f06270 */
[----:B------:R-:W-:Y:S01]  /*4430*/  @!P2 IMAD.IADD R61, R61, 0x1, -R0 ;  /* 0x000000013d3da824 */ /* 0x000fe200078e0a00 */
[C---:B------:R-:W-:Y:S01]  /*4440*/  ISETP.GT.U32.AND P2, PT, R0.reuse, R47, PT ;  /* 0x0000002f0000720c */ /* 0x040fe20003f44070 */
[----:B------:R-:W-:Y:S02]  /*4450*/  IMAD.MOV R48, RZ, RZ, -R48 ;  /* 0x000000ffff307224 */ /* 0x000fe400078e0a30 */
[----:B------:R-:W-:Y:S02]  /*4460*/  VIADD R52, R9, 0x48 ;  /* 0x0000004809347836 */ /* 0x000fe40000000000 */
[----:B------:R-:W-:Y:S02]  /*4470*/  IMAD R65, R0, R48, R65 ;  /* 0x0000003000417224 */ /* 0x000fe400078e0241 */
[----:B------:R-:W-:Y:S01]  /*4480*/  @!P1 IMAD.IADD R55, R55, 0x1, -R0 ;  /* 0x0000000137379824 */ /* 0x000fe200078e0a00 */
[----:B------:R-:W-:Y:S01]  /*4490*/  IABS R63, R52 ;  /* 0x00000034003f7213 */ /* 0x000fe20000000000 */
[C---:B------:R-:W-:Y:S01]  /*44a0*/  VIADD R56, R9.reuse, 0x3c ;  /* 0x0000003c09387836 */ /* 0x040fe20000000000 */
[----:B------:R-:W-:Y:S01]  /*44b0*/  ISETP.GE.AND P1, PT, R54, RZ, PT ;  /* 0x000000ff3600720c */ /* 0x000fe20003f26270 */
[----:B------:R-:W-:-:S02]  /*44c0*/  VIADD R54, R9, 0x40 ;  /* 0x0000004009367836 */ /* 0x000fc40000000000 */
[----:B------:R-:W-:Y:S01]  /*44d0*/  @!P2 IMAD.IADD R47, R47, 0x1, -R0 ;  /* 0x000000012f2fa824 */ /* 0x000fe200078e0a00 */
[C---:B------:R-:W-:Y:S01]  /*44e0*/  ISETP.GT.U32.AND P2, PT, R0.reuse, R65, PT ;  /* 0x000000410000720c */ /* 0x040fe20003f44070 */
[----:B------:R-:W-:Y:S01]  /*44f0*/  IMAD.HI.U32 R46, R7, R63, RZ ;  /* 0x0000003f072e7227 */ /* 0x000fe200078e00ff */
[----:B------:R-:W-:Y:S02]  /*4500*/  IABS R67, R54 ;  /* 0x0000003600437213 */ /* 0x000fe40000000000 */
[----:B------:R-:W-:Y:S01]  /*4510*/  IABS R69, R56 ;  /* 0x0000003800457213 */ /* 0x000fe20000000000 */
[----:B------:R-:W-:Y:S02]  /*4520*/  IMAD.MOV R46, RZ, RZ, -R46 ;  /* 0x000000ffff2e7224 */ /* 0x000fe400078e0a2e */
[----:B------:R-:W-:Y:S01]  /*4530*/  @!P4 IMAD.IADD R53, R53, 0x1, -R0 ;  /* 0x000000013535c824 */ /* 0x000fe200078e0a00 */
[C---:B------:R-:W-:Y:S01]  /*4540*/  ISETP.GT.U32.AND P4, PT, R0.reuse, R59, PT ;  /* 0x0000003b0000720c */ /* 0x040fe20003f84070 */
[----:B------:R-:W-:-:S02]  /*4550*/  IMAD R63, R0, R46, R63 ;  /* 0x0000002e003f7224 */ /* 0x000fc400078e023f */
[----:B------:R-:W-:-:S04]  /*4560*/  IMAD.HI.U32 R46, R7, R67, RZ ;  /* 0x00000043072e7227 */ /* 0x000fc800078e00ff */
[----:B------:R-:W-:Y:S02]  /*4570*/  @!P2 IMAD.IADD R65, R65, 0x1, -R0 ;  /* 0x000000014141a824 */ /* 0x000fe400078e0a00 */
[----:B------:R-:W-:Y:S02]  /*4580*/  IMAD.MOV R46, RZ, RZ, -R46 ;  /* 0x000000ffff2e7224 */ /* 0x000fe400078e0a2e */
[----:B------:R-:W-:Y:S01]  /*4590*/  @!P3 IMAD.MOV R55, RZ, RZ, -R55 ;  /* 0x000000ffff37b224 */ /* 0x000fe200078e0a37 */
[C---:B------:R-:W-:Y:S01]  /*45a0*/  ISETP.GT.U32.AND P2, PT, R0.reuse, R65, PT ;  /* 0x000000410000720c */ /* 0x040fe20003f44070 */
[C---:B------:R-:W-:Y:S01]  /*45b0*/  IMAD R67, R0.reuse, R46, R67 ;  /* 0x0000002e00437224 */ /* 0x040fe200078e0243 */
[----:B------:R-:W-:Y:S01]  /*45c0*/  ISETP.GT.U32.AND P3, PT, R0, R63, PT ;  /* 0x0000003f0000720c */ /* 0x000fe20003f64070 */
[----:B------:R-:W-:-:S04]  /*45d0*/  IMAD.HI.U32 R48, R7, R69, RZ ;  /* 0x0000004507307227 */ /* 0x000fc800078e00ff */
[----:B------:R-:W-:Y:S02]  /*45e0*/  IMAD.MOV R48, RZ, RZ, -R48 ;  /* 0x000000ffff307224 */ /* 0x000fe400078e0a30 */
[--C-:B------:R-:W-:Y:S01]  /*45f0*/  @!P4 IMAD.IADD R59, R59, 0x1, -R0.reuse ;  /* 0x000000013b3bc824 */ /* 0x100fe200078e0a00 */
[----:B------:R-:W-:Y:S01]  /*4600*/  ISETP.GE.AND P4, PT, R58, RZ, PT ;  /* 0x000000ff3a00720c */ /* 0x000fe20003f86270 */
[----:B------:R-:W-:Y:S01]  /*4610*/  @!P6 IMAD.MOV R53, RZ, RZ, -R53 ;  /* 0x000000ffff35e224 */ /* 0x000fe200078e0a35 */
[C---:B------:R-:W-:Y:S01]  /*4620*/  ISETP.GT.U32.AND P6, PT, R0.reuse, R61, PT ;  /* 0x0000003d0000720c */ /* 0x040fe20003fc4070 */
[--C-:B------:R-:W-:Y:S01]  /*4630*/  @!P2 IMAD.IADD R65, R65, 0x1, -R0.reuse ;  /* 0x000000014141a824 */ /* 0x100fe200078e0a00 */
[C---:B------:R-:W-:Y:S01]  /*4640*/  ISETP.GT.U32.AND P2, PT, R0.reuse, R67, PT ;  /* 0x000000430000720c */ /* 0x040fe20003f44070 */
[C---:B------:R-:W-:Y:S02]  /*4650*/  IMAD R69, R0.reuse, R48, R69 ;  /* 0x0000003000457224 */ /* 0x040fe400078e0245 */
[----:B------:R-:W-:Y:S01]  /*4660*/  @!P5 IMAD.MOV R51, RZ, RZ, -R51 ;  /* 0x000000ffff33d224 */ /* 0x000fe200078e0a33 */
[----:B------:R-:W-:Y:S01]  /*4670*/  ISETP.GT.U32.AND P5, PT, R0, R59, PT ;  /* 0x0000003b0000720c */ /* 0x000fe20003fa4070 */
[----:B------:R-:W-:Y:S01]  /*4680*/  @!P1 IMAD.MOV R57, RZ, RZ, -R57 ;  /* 0x000000ffff399224 */ /* 0x000fe200078e0a39 */
[----:B------:R-:W-:Y:S01]  /*4690*/  ISETP.GE.AND P1, PT, R50, RZ, PT ;  /* 0x000000ff3200720c */ /* 0x000fe20003f26270 */
[----:B------:R-:W-:Y:S01]  /*46a0*/  @!P3 IMAD.IADD R63, R63, 0x1, -R0 ;  /* 0x000000013f3fb824 */ /* 0x000fe200078e0a00 */
[----:B------:R-:W-:Y:S01]  /*46b0*/  ISETP.GE.AND P3, PT, R54, RZ, PT ;  /* 0x000000ff3600720c */ /* 0x000fe20003f66270 */
[----:B------:R-:W-:-:S02]  /*46c0*/  @!P0 IMAD.MOV R47, RZ, RZ, -R47 ;  /* 0x000000ffff2f8224 */ /* 0x000fc400078e0a2f */
[----:B------:R-:W-:Y:S01]  /*46d0*/  VIADD R46, R9, 0x38 ;  /* 0x00000038092e7836 */ /* 0x000fe20000000000 */
[C---:B------:R-:W-:Y:S01]  /*46e0*/  ISETP.GT.U32.AND P0, PT, R0.reuse, R63, PT ;  /* 0x0000003f0000720c */ /* 0x040fe20003f04070 */
[--C-:B------:R-:W-:Y:S02]  /*46f0*/  @!P2 IMAD.IADD R67, R67, 0x1, -R0.reuse ;  /* 0x000000014343a824 */ /* 0x100fe400078e0a00 */
[--C-:B------:R-:W-:Y:S01]  /*4700*/  @!P6 IMAD.IADD R61, R61, 0x1, -R0.reuse ;  /* 0x000000013d3de824 */ /* 0x100fe200078e0a00 */
[----:B------:R-:W-:Y:S01]  /*4710*/  IABS R71, R46 ;  /* 0x0000002e00477213 */ /* 0x000fe20000000000 */
[----:B------:R-:W-:Y:S01]  /*4720*/  VIADD R48, R9, 0x34 ;  /* 0x0000003409307836 */ /* 0x000fe20000000000 */
[----:B------:R-:W-:Y:S01]  /*4730*/  ISETP.GT.U32.AND P2, PT, R0, R67, PT ;  /* 0x000000430000720c */ /* 0x000fe20003f44070 */
[----:B------:R-:W-:Y:S01]  /*4740*/  @!P5 IMAD.IADD R59, R59, 0x1, -R0 ;  /* 0x000000013b3bd824 */ /* 0x000fe200078e0a00 */
[----:B------:R-:W-:Y:S01]  /*4750*/  ISETP.GE.AND P5, PT, R52, RZ, PT ;  /* 0x000000ff3400720c */ /* 0x000fe20003fa6270 */
[----:B------:R-:W-:Y:S01]  /*4760*/  @!P1 IMAD.MOV R61, RZ, RZ, -R61 ;  /* 0x000000ffff3d9224 */ /* 0x000fe200078e0a3d */
[----:B------:R-:W-:Y:S01]  /*4770*/  ISETP.GE.AND P1, PT, R46, RZ, PT ;  /* 0x000000ff2e00720c */ /* 0x000fe20003f26270 */
[----:B------:R-:W-:Y:S01]  /*4780*/  IMAD.HI.U32 R46, R7, R71, RZ ;  /* 0x00000047072e7227 */ /* 0x000fe200078e00ff */
[----:B------:R-:W-:-:S02]  /*4790*/  IABS R73, R48 ;  /* 0x0000003000497213 */ /* 0x000fc40000000000 */
[----:B------:R-:W-:Y:S01]  /*47a0*/  ISETP.GE.AND P6, PT, R60, RZ, PT ;  /* 0x000000ff3c00720c */ /* 0x000fe20003fc6270 */
[----:B------:R-:W-:Y:S02]  /*47b0*/  VIADD R50, R9, 0x30 ;  /* 0x0000003009327836 */ /* 0x000fe40000000000 */
[--C-:B------:R-:W-:Y:S01]  /*47c0*/  @!P0 IMAD.IADD R63, R63, 0x1, -R0.reuse ;  /* 0x000000013f3f8824 */ /* 0x100fe200078e0a00 */
[----:B------:R-:W-:Y:S01]  /*47d0*/  ISETP.GE.AND P0, PT, R48, RZ, PT ;  /* 0x000000ff3000720c */ /* 0x000fe20003f06270 */
[----:B------:R-:W-:Y:S01]  /*47e0*/  @!P2 IMAD.IADD R67, R67, 0x1, -R0 ;  /* 0x000000014343a824 */ /* 0x000fe200078e0a00 */
[----:B------:R-:W-:Y:S01]  /*47f0*/  ISETP.GT.U32.AND P2, PT, R0, R69, PT ;  /* 0x000000450000720c */ /* 0x000fe20003f44070 */
[----:B------:R-:W-:Y:S01]  /*4800*/  IMAD.HI.U32 R48, R7, R73, RZ ;  /* 0x0000004907307227 */ /* 0x000fe200078e00ff */
[----:B------:R-:W-:-:S03]  /*4810*/  IABS R75, R50 ;  /* 0x00000032004b7213 */ /* 0x000fc60000000000 */
[----:B------:R-:W-:Y:S02]  /*4820*/  IMAD.MOV R54, RZ, RZ, -R46 ;  /* 0x000000ffff367224 */ /* 0x000fe400078e0a2e */
[----:B------:R-:W-:Y:S02]  /*4830*/  VIADD R52, R9, 0x2c ;  /* 0x0000002c09347836 */ /* 0x000fe40000000000 */
[----:B------:R-:W-:Y:S02]  /*4840*/  IMAD.MOV R48, RZ, RZ, -R48 ;  /* 0x000000ffff307224 */ /* 0x000fe400078e0a30 */
[----:B------:R-:W-:Y:S01]  /*4850*/  IMAD R71, R0, R54, R71 ;  /* 0x0000003600477224 */ /* 0x000fe200078e0247 */
[----:B------:R-:W-:Y:S01]  /*4860*/  IABS R77, R52 ;  /* 0x00000034004d7213 */ /* 0x000fe20000000000 */
[----:B------:R-:W-:Y:S02]  /*4870*/  @!P2 IMAD.IADD R69, R69, 0x1, -R0 ;  /* 0x000000014545a824 */ /* 0x000fe400078e0a00 */
[----:B------:R-:W-:Y:S01]  /*4880*/  @!P4 IMAD.MOV R59, RZ, RZ, -R59 ;  /* 0x000000ffff3bc224 */ /* 0x000fe200078e0a3b */
[----:B------:R-:W-:Y:S01]  /*4890*/  ISETP.GE.AND P4, PT, R56, RZ, PT ;  /* 0x000000ff3800720c */ /* 0x000fe20003f86270 */
[----:B------:R-:W-:Y:S01]  /*48a0*/  @!P5 IMAD.MOV R63, RZ, RZ, -R63 ;  /* 0x000000ffff3fd224 */ /* 0x000fe200078e0a3f */
[C---:B------:R-:W-:Y:S01]  /*48b0*/  ISETP.GT.U32.AND P2, PT, R0.reuse, R69, PT ;  /* 0x000000450000720c */ /* 0x040fe20003f44070 */
[----:B------:R-:W-:Y:S01]  /*48c0*/  IMAD R73, R0, R48, R73 ;  /* 0x0000003000497224 */ /* 0x000fe200078e0249 */
[----:B------:R-:W-:Y:S01]  /*48d0*/  ISETP.GE.AND P5, PT, R50, RZ, PT ;  /* 0x000000ff3200720c */ /* 0x000fe20003fa6270 */
[----:B------:R-:W-:-:S04]  /*48e0*/  IMAD.HI.U32 R50, R7, R75, RZ ;  /* 0x0000004b07327227 */ /* 0x000fc800078e00ff */
[----:B------:R-:W-:Y:S01]  /*48f0*/  @!P3 IMAD.MOV R67, RZ, RZ, -R67 ;  /* 0x000000ffff43b224 */ /* 0x000fe200078e0a43 */
[----:B------:R-:W-:Y:S01]  /*4900*/  ISETP.GT.U32.AND P3, PT, R0, R71, PT ;  /* 0x000000470000720c */ /* 0x000fe20003f64070 */
[----:B------:R-:W-:Y:S01]  /*4910*/  @!P6 IMAD.MOV R65, RZ, RZ, -R65 ;  /* 0x000000ffff41e224 */ /* 0x000fe200078e0a41 */
[----:B------:R-:W-:Y:S01]  /*4920*/  ISETP.GE.AND P6, PT, R52, RZ, PT ;  /* 0x000000ff3400720c */ /* 0x000fe20003fc6270 */
[----:B------:R-:W-:Y:S02]  /*4930*/  IMAD.MOV R50, RZ, RZ, -R50 ;  /* 0x000000ffff327224 */ /* 0x000fe400078e0a32 */
[----:B------:R-:W-:Y:S01]  /*4940*/  @!P2 IMAD.IADD R69, R69, 0x1, -R0 ;  /* 0x000000014545a824 */ /* 0x000fe200078e0a00 */
[----:B------:R-:W-:Y:S01]  /*4950*/  ISETP.GT.U32.AND P2, PT, R0, R73, PT ;  /* 0x000000490000720c */ /* 0x000fe20003f44070 */
[----:B------:R-:W-:-:S04]  /*4960*/  IMAD.HI.U32 R52, R7, R77, RZ ;  /* 0x0000004d07347227 */ /* 0x000fc800078e00ff */
[C---:B------:R-:W-:Y:S02]  /*4970*/  IMAD R75, R0.reuse, R50, R75 ;  /* 0x00000032004b7224 */ /* 0x040fe400078e024b */
[----:B------:R-:W-:Y:S02]  /*4980*/  VIADD R56, R9, 0x28 ;  /* 0x0000002809387836 */ /* 0x000fe40000000000 */
[----:B------:R-:W-:Y:S02]  /*4990*/  IMAD.MOV R52, RZ, RZ, -R52 ;  /* 0x000000ffff347224 */ /* 0x000fe400078e0a34 */
[----:B------:R-:W-:Y:S01]  /*49a0*/  @!P4 IMAD.MOV R69, RZ, RZ, -R69 ;  /* 0x000000ffff45c224 */ /* 0x000fe200078e0a45 */
[C---:B------:R-:W-:Y:S01]  /*49b0*/  ISETP.GT.U32.AND P4, PT, R0.reuse, R75, PT ;  /* 0x0000004b0000720c */ /* 0x040fe20003f84070 */
[----:B------:R-:W-:Y:S01]  /*49c0*/  IMAD R77, R0, R52, R77 ;  /* 0x00000034004d7224 */ /* 0x000fe200078e024d */
[----:B------:R-:W-:Y:S01]  /*49d0*/  IABS R79, R56 ;  /* 0x00000038004f7213 */ /* 0x000fe20000000000 */
[----:B------:R-:W-:-:S02]  /*49e0*/  @!P3 IMAD.IADD R71, R71, 0x1, -R0 ;  /* 0x000000014747b824 */ /* 0x000fc400078e0a00 */
[----:B------:R-:W-:Y:S01]  /*49f0*/  @!P2 IMAD.IADD R73, R73, 0x1, -R0 ;  /* 0x000000014949a824 */ /* 0x000fe200078e0a00 */
[C---:B------:R-:W-:Y:S01]  /*4a00*/  ISETP.GT.U32.AND P2, PT, R0.reuse, R77, PT ;  /* 0x0000004d0000720c */ /* 0x040fe20003f44070 */
[----:B------:R-:W-:Y:S01]  /*4a10*/  VIADD R54, R9, 0x24 ;  /* 0x0000002409367836 */ /* 0x000fe20000000000 */
[----:B------:R-:W-:Y:S01]  /*4a20*/  ISETP.GT.U32.AND P3, PT, R0, R71, PT ;  /* 0x000000470000720c */ /* 0x000fe20003f64070 */
[----:B------:R-:W-:-:S03]  /*4a30*/  IMAD.HI.U32 R46, R7, R79, RZ ;  /* 0x0000004f072e7227 */ /* 0x000fc600078e00ff */
[----:B------:R-:W-:Y:S01]  /*4a40*/  IABS R81, R54 ;  /* 0x0000003600517213 */ /* 0x000fe20000000000 */
[----:B------:R-:W-:Y:S02]  /*4a50*/  IMAD.MOV R46, RZ, RZ, -R46 ;  /* 0x000000ffff2e7224 */ /* 0x000fe400078e0a2e */
[----:B------:R-:W-:Y:S01]  /*4a60*/  @!P4 IMAD.IADD R75, R75, 0x1, -R0 ;  /* 0x000000014b4bc824 */ /* 0x000fe200078e0a00 */
[C---:B------:R-:W-:Y:S01]  /*4a70*/  ISETP.GT.U32.AND P4, PT, R0.reuse, R73, PT ;  /* 0x000000490000720c */ /* 0x040fe20003f84070 */
[----:B------:R-:W-:Y:S02]  /*4a80*/  IMAD R79, R0, R46, R79 ;  /* 0x0000002e004f7224 */ /* 0x000fe400078e024f */
[----:B------:R-:W-:Y:S02]  /*4a90*/  VIADD R58, R9, 0x20 ;  /* 0x00000020093a7836 */ /* 0x000fe40000000000 */
[----:B------:R-:W-:-:S03]  /*4aa0*/  IMAD.HI.U32 R46, R7, R81, RZ ;  /* 0x00000051072e7227 */ /* 0x000fc600078e00ff */
[----:B------:R-:W-:Y:S01]  /*4ab0*/  IABS R83, R58 ;  /* 0x0000003a00537213 */ /* 0x000fe20000000000 */
[----:B------:R-:W-:Y:S02]  /*4ac0*/  VIADD R60, R9, 0x1c ;  /* 0x0000001c093c7836 */ /* 0x000fe40000000000 */
[--C-:B------:R-:W-:Y:S01]  /*4ad0*/  @!P3 IMAD.IADD R71, R71, 0x1, -R0.reuse ;  /* 0x000000014747b824 */ /* 0x100fe200078e0a00 */
[----:B------:R-:W-:Y:S01]  /*4ae0*/  ISETP.GE.AND P3, PT, R9, RZ, PT ;  /* 0x000000ff0900720c */ /* 0x000fe20003f66270 */
[----:B------:R-:W-:Y:S01]  /*4af0*/  @!P2 IMAD.IADD R77, R77, 0x1, -R0 ;  /* 0x000000014d4da824 */ /* 0x000fe200078e0a00 */
[C---:B------:R-:W-:Y:S01]  /*4b00*/  ISETP.GT.U32.AND P2, PT, R0.reuse, R75, PT ;  /* 0x0000004b0000720c */ /* 0x040fe20003f44070 */
[----:B------:R-:W-:Y:S01]  /*4b10*/  IMAD.MOV R46, RZ, RZ, -R46 ;  /* 0x000000ffff2e7224 */ /* 0x000fe200078e0a2e */
[----:B------:R-:W-:Y:S01]  /*4b20*/  IABS R85, R60 ;  /* 0x0000003c00557213 */ /* 0x000fe20000000000 */
[----:B------:R-:W-:Y:S01]  /*4b30*/  @!P1 IMAD.MOV R71, RZ, RZ, -R71 ;  /* 0x000000ffff479224 */ /* 0x000fe200078e0a47 */
[C---:B------:R-:W-:Y:S01]  /*4b40*/  ISETP.GT.U32.AND P1, PT, R0.reuse, R77, PT ;  /* 0x0000004d0000720c */ /* 0x040fe20003f24070 */
[----:B------:R-:W-:-:S02]  /*4b50*/  IMAD R81, R0, R46, R81 ;  /* 0x0000002e00517224 */ /* 0x000fc400078e0251 */
[----:B------:R-:W-:-:S04]  /*4b60*/  IMAD.HI.U32 R46, R7, R83, RZ ;  /* 0x00000053072e7227 */ /* 0x000fc800078e00ff */
[----:B------:R-:W-:Y:S01]  /*4b70*/  @!P4 IMAD.IADD R73, R73, 0x1, -R0 ;  /* 0x000000014949c824 */ /* 0x000fe200078e0a00 */
[----:B------:R-:W-:Y:S01]  /*4b80*/  ISETP.GT.U32.AND P4, PT, R0, R79, PT ;  /* 0x0000004f0000720c */ /* 0x000fe20003f84070 */
[C---:B------:R-:W-:Y:S02]  /*4b90*/  VIADD R62, R9.reuse, 0x18 ;  /* 0x00000018093e7836 */ /* 0x040fe40000000000 */
[----:B------:R-:W-:Y:S02]  /*4ba0*/  VIADD R64, R9, 0x14 ;  /* 0x0000001409407836 */ /* 0x000fe40000000000 */
[----:B------:R-:W-:Y:S01]  /*4bb0*/  IMAD.HI.U32 R48, R7, R85, RZ ;  /* 0x0000005507307227 */ /* 0x000fe200078e00ff */
[----:B------:R-:W-:Y:S02]  /*4bc0*/  IABS R87, R62 ;  /* 0x0000003e00577213 */ /* 0x000fe40000000000 */
[----:B------:R-:W-:Y:S01]  /*4bd0*/  IABS R89, R64 ;  /* 0x0000004000597213 */ /* 0x000fe20000000000 */
[----:B------:R-:W-:-:S02]  /*4be0*/  IMAD.MOV R46, RZ, RZ, -R46 ;  /* 0x000000ffff2e7224 */ /* 0x000fc400078e0a2e */
[----:B------:R-:W-:Y:S02]  /*4bf0*/  IMAD.MOV R48, RZ, RZ, -R48 ;  /* 0x000000ffff307224 */ /* 0x000fe400078e0a30 */
[C---:B------:R-:W-:Y:S02]  /*4c00*/  IMAD R83, R0.reuse, R46, R83 ;  /* 0x0000002e00537224 */ /* 0x040fe400078e0253 */
[--C-:B------:R-:W-:Y:S01]  /*4c10*/  @!P2 IMAD.IADD R75, R75, 0x1, -R0.reuse ;  /* 0x000000014b4ba824 */ /* 0x100fe200078e0a00 */
[C---:B------:R-:W-:Y:S01]  /*4c20*/  ISETP.GT.U32.AND P2, PT, R0.reuse, R81, PT ;  /* 0x000000510000720c */ /* 0x040fe20003f44070 */
[C---:B------:R-:W-:Y:S02]  /*4c30*/  IMAD R85, R0.reuse, R48, R85 ;  /* 0x0000003000557224 */ /* 0x040fe400078e0255 */
[----:B------:R-:W-:Y:S01]  /*4c40*/  @!P1 IMAD.IADD R77, R77, 0x1, -R0 ;  /* 0x000000014d4d9824 */ /* 0x000fe200078e0a00 */
[----:B------:R-:W-:Y:S01]  /*4c50*/  ISETP.GT.U32.AND P1, PT, R0, R83, PT ;  /* 0x000000530000720c */ /* 0x000fe20003f24070 */
[----:B------:R-:W-:-:S04]  /*4c60*/  IMAD.HI.U32 R50, R7, R87, RZ ;  /* 0x0000005707327227 */ /* 0x000fc800078e00ff */
[----:B------:R-:W-:-:S04]  /*4c70*/  IMAD.HI.U32 R52, R7, R89, RZ ;  /* 0x0000005907347227 */ /* 0x000fc800078e00ff */
[----:B------:R-:W-:Y:S01]  /*4c80*/  @!P4 IMAD.IADD R79, R79, 0x1, -R0 ;  /* 0x000000014f4fc824 */ /* 0x000fe200078e0a00 */
[C---:B------:R-:W-:Y:S01]  /*4c90*/  ISETP.GT.U32.AND P4, PT, R0.reuse, R85, PT ;  /* 0x000000550000720c */ /* 0x040fe20003f84070 */
[----:B------:R-:W-:Y:S02]  /*4ca0*/  IMAD.MOV R50, RZ, RZ, -R50 ;  /* 0x000000ffff327224 */ /* 0x000fe400078e0a32 */
[----:B------:R-:W-:Y:S02]  /*4cb0*/  IMAD.MOV R52, RZ, RZ, -R52 ;  /* 0x000000ffff347224 */ /* 0x000fe400078e0a34 */
[C---:B------:R-:W-:Y:S02]  /*4cc0*/  IMAD R87, R0.reuse, R50, R87 ;  /* 0x0000003200577224 */ /* 0x040fe400078e0257 */
[----:B------:R-:W-:Y:S02]  /*4cd0*/  IMAD R89, R0, R52, R89 ;  /* 0x0000003400597224 */ /* 0x000fe400078e0259 */
[----:B------:R-:W-:-:S02]  /*4ce0*/  VIADD R66, R9, 0x10 ;  /* 0x0000001009427836 */ /* 0x000fc40000000000 */
[C---:B------:R-:W-:Y:S02]  /*4cf0*/  VIADD R68, R9.reuse, 0xc ;  /* 0x0000000c09447836 */ /* 0x040fe40000000000 */
[----:B------:R-:W-:Y:S01]  /*4d00*/  VIADD R70, R9, 0x8 ;  /* 0x0000000809467836 */ /* 0x000fe20000000000 */
[----:B------:R-:W-:Y:S01]  /*4d10*/  IABS R52, R66 ;  /* 0x0000004200347213 */ /* 0x000fe20000000000 */
[--C-:B------:R-:W-:Y:S01]  /*4d20*/  @!P2 IMAD.IADD R81, R81, 0x1, -R0.reuse ;  /* 0x000000015151a824 */ /* 0x100fe200078e0a00 */
[C---:B------:R-:W-:Y:S01]  /*4d30*/  ISETP.GT.U32.AND P2, PT, R0.reuse, R87, PT ;  /* 0x000000570000720c */ /* 0x040fe20003f44070 */
[--C-:B------:R-:W-:Y:S01]  /*4d40*/  @!P1 IMAD.IADD R83, R83, 0x1, -R0.reuse ;  /* 0x0000000153539824 */ /* 0x100fe200078e0a00 */
[----:B------:R-:W-:Y:S01]  /*4d50*/  IABS R91, R68 ;  /* 0x00000044005b7213 */ /* 0x000fe20000000000 */
[----:B------:R-:W-:Y:S01]  /*4d60*/  @!P4 IMAD.IADD R85, R85, 0x1, -R0 ;  /* 0x000000015555c824 */ /* 0x000fe200078e0a00 */
[----:B------:R-:W-:Y:S01]  /*4d70*/  IABS R93, R70 ;  /* 0x00000046005d7213 */ /* 0x000fe20000000000 */
[----:B------:R-:W-:Y:S01]  /*4d80*/  @!P0 IMAD.MOV R73, RZ, RZ, -R73 ;  /* 0x000000ffff498224 */ /* 0x000fe200078e0a49 */
[C---:B------:R-:W-:Y:S01]  /*4d90*/  ISETP.GT.U32.AND P1, PT, R0.reuse, R89, PT ;  /* 0x000000590000720c */ /* 0x040fe20003f24070 */
[----:B------:R-:W-:Y:S01]  /*4da0*/  @!P5 IMAD.MOV R75, RZ, RZ, -R75 ;  /* 0x000000ffff4bd224 */ /* 0x000fe200078e0a4b */
[C---:B------:R-:W-:Y:S01]  /*4db0*/  ISETP.GT.U32.AND P0, PT, R0.reuse, R79, PT ;  /* 0x0000004f0000720c */ /* 0x040fe20003f04070 */
[----:B------:R-:W-:Y:S01]  /*4dc0*/  VIADD R72, R9, 0x4 ;  /* 0x0000000409487836 */ /* 0x000fe20000000000 */
[C---:B------:R-:W-:Y:S01]  /*4dd0*/  ISETP.GT.U32.AND P5, PT, R0.reuse, R81, PT ;  /* 0x000000510000720c */ /* 0x040fe20003fa4070 */
[----:B------:R-:W-:Y:S01]  /*4de0*/  IMAD.HI.U32 R9, R7, R52, RZ ;  /* 0x0000003407097227 */ /* 0x000fe200078e00ff */
[----:B------:R-:W-:-:S02]  /*4df0*/  ISETP.GT.U32.AND P4, PT, R0, R83, PT ;  /* 0x000000530000720c */ /* 0x000fc40003f84070 */
[----:B------:R-:W-:Y:S01]  /*4e00*/  IABS R95, R72 ;  /* 0x00000048005f7213 */ /* 0x000fe20000000000 */
[----:B------:R-:W-:-:S04]  /*4e10*/  IMAD.HI.U32 R46, R7, R91, RZ ;  /* 0x0000005b072e7227 */ /* 0x000fc800078e00ff */
[----:B------:R-:W-:-:S04]  /*4e20*/  IMAD.HI.U32 R48, R7, R93, RZ ;  /* 0x0000005d07307227 */ /* 0x000fc800078e00ff */
[----:B------:R-:W-:Y:S02]  /*4e30*/  IMAD.MOV R9, RZ, RZ, -R9 ;  /* 0x000000ffff097224 */ /* 0x000fe400078e0a09 */
[----:B------:R-:W-:Y:S02]  /*4e40*/  IMAD.MOV R46, RZ, RZ, -R46 ;  /* 0x000000ffff2e7224 */ /* 0x000fe400078e0a2e */
[----:B------:R-:W-:Y:S02]  /*4e50*/  IMAD.MOV R48, RZ, RZ, -R48 ;  /* 0x000000ffff307224 */ /* 0x000fe400078e0a30 */
[----:B------:R-:W-:Y:S01]  /*4e60*/  @!P2 IMAD.IADD R87, R87, 0x1, -R0 ;  /* 0x000000015757a824 */ /* 0x000fe200078e0a00 */
[C---:B------:R-:W-:Y:S01]  /*4e70*/  ISETP.GT.U32.AND P2, PT, R0.reuse, R85, PT ;  /* 0x000000550000720c */ /* 0x040fe20003f44070 */
[C---:B------:R-:W-:Y:S02]  /*4e80*/  IMAD R9, R0.reuse, R9, R52 ;  /* 0x0000000900097224 */ /* 0x040fe400078e0234 */
[C---:B------:R-:W-:Y:S01]  /*4e90*/  IMAD R91, R0.reuse, R46, R91 ;  /* 0x0000002e005b7224 */ /* 0x040fe200078e025b */
[----:B------:R-:W-:Y:S01]  /*4ea0*/  SHF.R.S32.HI R46, RZ, 0x2, R14 ;  /* 0x00000002ff2e7819 */ /* 0x000fe2000001140e */
[----:B------:R-:W-:-:S02]  /*4eb0*/  IMAD R93, R0, R48, R93 ;  /* 0x00000030005d7224 */ /* 0x000fc400078e025d */
[----:B------:R-:W-:Y:S01]  /*4ec0*/  @!P1 IMAD.IADD R89, R89, 0x1, -R0 ;  /* 0x0000000159599824 */ /* 0x000fe200078e0a00 */
[----:B------:R-:W-:Y:S01]  /*4ed0*/  SGXT R46, R46, 0x1 ;  /* 0x000000012e2e781a */ /* 0x000fe20000000200 */
[----:B------:R-:W-:-:S03]  /*4ee0*/  IMAD.HI.U32 R50, R7, R95, RZ ;  /* 0x0000005f07327227 */ /* 0x000fc600078e00ff */
[----:B------:R-:W-:Y:S01]  /*4ef0*/  ISETP.GT.U32.AND P1, PT, R0, R89, PT ;  /* 0x000000590000720c */ /* 0x000fe20003f24070 */
[----:B------:R-:W-:Y:S01]  /*4f00*/  IMAD.HI.U32 R7, R7, R97, RZ ;  /* 0x0000006107077227 */ /* 0x000fe200078e00ff */
[----:B------:R-:W-:-:S03]  /*4f10*/  LOP3.LUT R46, R46, 0x90, RZ, 0xc0, !PT ;  /* 0x000000902e2e7812 */ /* 0x000fc600078ec0ff */
[----:B------:R-:W-:Y:S01]  /*4f20*/  @!P6 IMAD.MOV R77, RZ, RZ, -R77 ;  /* 0x000000ffff4de224 */ /* 0x000fe200078e0a4d */
[C---:B------:R-:W-:Y:S01]  /*4f30*/  ISETP.GT.U32.AND P6, PT, R0.reuse, R87, PT ;  /* 0x000000570000720c */ /* 0x040fe20003fc4070 */
[--C-:B------:R-:W-:Y:S01]  /*4f40*/  @!P0 IMAD.IADD R79, R79, 0x1, -R0.reuse ;  /* 0x000000014f4f8824 */ /* 0x100fe200078e0a00 */
[C---:B------:R-:W-:Y:S01]  /*4f50*/  ISETP.GT.U32.AND P0, PT, R0.reuse, R9, PT ;  /* 0x000000090000720c */ /* 0x040fe20003f04070 */
[--C-:B------:R-:W-:Y:S01]  /*4f60*/  @!P5 IMAD.IADD R81, R81, 0x1, -R0.reuse ;  /* 0x000000015151d824 */ /* 0x100fe200078e0a00 */
[C---:B------:R-:W-:Y:S01]  /*4f70*/  ISETP.GT.U32.AND P5, PT, R0.reuse, R91, PT ;  /* 0x0000005b0000720c */ /* 0x040fe20003fa4070 */
[----:B------:R-:W-:Y:S01]  /*4f80*/  @!P4 IMAD.IADD R83, R83, 0x1, -R0 ;  /* 0x000000015353c824 */ /* 0x000fe200078e0a00 */
[----:B------:R-:W-:Y:S01]  /*4f90*/  ISETP.GT.U32.AND P4, PT, R0, R93, PT ;  /* 0x0000005d0000720c */ /* 0x000fe20003f84070 */
[----:B------:R-:W-:Y:S02]  /*4fa0*/  IMAD.MOV R7, RZ, RZ, -R7 ;  /* 0x000000ffff077224 */ /* 0x000fe400078e0a07 */
[----:B------:R-:W-:-:S02]  /*4fb0*/  IMAD.MOV R50, RZ, RZ, -R50 ;  /* 0x000000ffff327224 */ /* 0x000fc400078e0a32 */
[C---:B------:R-:W-:Y:S01]  /*4fc0*/  IMAD R97, R0.reuse, R7, R97 ;  /* 0x0000000700617224 */ /* 0x040fe200078e0261 */
[----:B------:R-:W-:Y:S01]  /*4fd0*/  SHF.R.S32.HI R7, RZ, 0x1f, R222 ;  /* 0x0000001fff077819 */ /* 0x000fe200000114de */
[C---:B------:R-:W-:Y:S02]  /*4fe0*/  IMAD R95, R0.reuse, R50, R95 ;  /* 0x00000032005f7224 */ /* 0x040fe400078e025f */
[--C-:B------:R-:W-:Y:S01]  /*4ff0*/  @!P2 IMAD.IADD R85, R85, 0x1, -R0.reuse ;  /* 0x000000015555a824 */ /* 0x100fe200078e0a00 */
[C---:B------:R-:W-:Y:S01]  /*5000*/  ISETP.GT.U32.AND P2, PT, R0.reuse, R97, PT ;  /* 0x000000610000720c */ /* 0x040fe20003f44070 */
[--C-:B------:R-:W-:Y:S01]  /*5010*/  @!P6 IMAD.IADD R87, R87, 0x1, -R0.reuse ;  /* 0x000000015757e824 */ /* 0x100fe200078e0a00 */
[----:B------:R-:W-:Y:S01]  /*5020*/  ISETP.GT.U32.AND P6, PT, R0, R95, PT ;  /* 0x0000005f0000720c */ /* 0x000fe20003fc4070 */
[--C-:B------:R-:W-:Y:S01]  /*5030*/  @!P1 IMAD.IADD R89, R89, 0x1, -R0.reuse ;  /* 0x0000000159599824 */ /* 0x100fe200078e0a00 */
[----:B------:R-:W-:Y:S01]  /*5040*/  ISETP.GE.AND P1, PT, R56, RZ, PT ;  /* 0x000000ff3800720c */ /* 0x000fe20003f26270 */
[--C-:B------:R-:W-:Y:S01]  /*5050*/  @!P0 IMAD.IADD R9, R9, 0x1, -R0.reuse ;  /* 0x0000000109098824 */ /* 0x100fe200078e0a00 */
[----:B------:R-:W-:Y:S01]  /*5060*/  ISETP.GE.AND P0, PT, R54, RZ, PT ;  /* 0x000000ff3600720c */ /* 0x000fe20003f06270 */
[--C-:B------:R-:W-:Y:S01]  /*5070*/  @!P5 IMAD.IADD R91, R91, 0x1, -R0.reuse ;  /* 0x000000015b5bd824 */ /* 0x100fe200078e0a00 */
[----:B------:R-:W-:Y:S01]  /*5080*/  ISETP.GE.AND P5, PT, R58, RZ, PT ;  /* 0x000000ff3a00720c */ /* 0x000fe20003fa6270 */
[--C-:B------:R-:W-:Y:S01]  /*5090*/  @!P4 IMAD.IADD R93, R93, 0x1, -R0.reuse ;  /* 0x000000015d5dc824 */ /* 0x100fe200078e0a00 */
[----:B------:R-:W-:Y:S01]  /*50a0*/  ISETP.GE.AND P4, PT, R60, RZ, PT ;  /* 0x000000ff3c00720c */ /* 0x000fe20003f86270 */
[----:B------:R-:W-:Y:S01]  /*50b0*/  IMAD R224, R224, UR11, RZ ;  /* 0x0000000be0e07c24 */ /* 0x000fe2000f8e02ff */
[----:B------:R-:W-:Y:S01]  /*50c0*/  LEA.HI R222, R7, R222, RZ, 0x5 ;  /* 0x000000de07de7211 */ /* 0x000fe200078f28ff */
[--C-:B------:R-:W-:Y:S01]  /*50d0*/  @!P2 IMAD.IADD R97, R97, 0x1, -R0.reuse ;  /* 0x000000016161a824 */ /* 0x100fe200078e0a00 */
[----:B------:R-:W-:Y:S01]  /*50e0*/  ISETP.GE.AND P2, PT, R62, RZ, PT ;  /* 0x000000ff3e00720c */ /* 0x000fe20003f46270 */
[----:B------:R-:W-:Y:S01]  /*50f0*/  @!P6 IMAD.IADD R95, R95, 0x1, -R0 ;  /* 0x000000015f5fe824 */ /* 0x000fe200078e0a00 */
[----:B------:R-:W-:Y:S01]  /*5100*/  SHF.R.S32.HI R158, RZ, 0x1f, R224 ;  /* 0x0000001fff9e7819 */ /* 0x000fe200000114e0 */
[----:B------:R-:W-:Y:S01]  /*5110*/  @!P1 IMAD.MOV R79, RZ, RZ, -R79 ;  /* 0x000000ffff4f9224 */ /* 0x000fe200078e0a4f */
[C---:B------:R-:W-:Y:S01]  /*5120*/  ISETP.GT.U32.AND P1, PT, R0.reuse, R9, PT ;  /* 0x000000090000720c */ /* 0x040fe20003f24070 */
[----:B------:R-:W-:Y:S01]  /*5130*/  @!P0 IMAD.MOV R81, RZ, RZ, -R81 ;  /* 0x000000ffff518224 */ /* 0x000fe200078e0a51 */
[C---:B------:R-:W-:Y:S01]  /*5140*/  ISETP.GT.U32.AND P0, PT, R0.reuse, R91, PT ;  /* 0x0000005b0000720c */ /* 0x040fe20003f04070 */
[----:B------:R-:W-:Y:S01]  /*5150*/  @!P5 IMAD.MOV R83, RZ, RZ, -R83 ;  /* 0x000000ffff53d224 */ /* 0x000fe200078e0a53 */
[C---:B------:R-:W-:Y:S01]  /*5160*/  ISETP.GT.U32.AND P5, PT, R0.reuse, R93, PT ;  /* 0x0000005d0000720c */ /* 0x040fe20003fa4070 */
[----:B------:R-:W-:Y:S01]  /*5170*/  @!P4 IMAD.MOV R85, RZ, RZ, -R85 ;  /* 0x000000ffff55c224 */ /* 0x000fe200078e0a55 */
[----:B------:R-:W-:Y:S01]  /*5180*/  ISETP.GT.U32.AND P4, PT, R0, R97, PT ;  /* 0x000000610000720c */ /* 0x000fe20003f84070 */
[----:B------:R-:W-:Y:S01]  /*5190*/  IMAD.SHL.U32 R7, R14, 0x20, RZ ;  /* 0x000000200e077824 */ /* 0x000fe200078e00ff */
[----:B------:R-:W-:Y:S01]  /*51a0*/  ISETP.GT.U32.AND P6, PT, R0, R95, PT ;  /* 0x0000005f0000720c */ /* 0x000fe20003fc4070 */
[----:B------:R-:W-:Y:S01]  /*51b0*/  @!P2 IMAD.MOV R87, RZ, RZ, -R87 ;  /* 0x000000ffff57a224 */ /* 0x000fe200078e0a57 */
[----:B------:R-:W-:Y:S01]  /*51c0*/  ISETP.GE.AND P2, PT, R64, RZ, PT ;  /* 0x000000ff4000720c */ /* 0x000fe20003f46270 */
[----:B------:R-:W-:Y:S01]  /*51d0*/  IMAD R223, R223, UR11, RZ ;  /* 0x0000000bdfdf7c24 */ /* 0x000fe2000f8e02ff */
[----:B------:R-:W-:Y:S01]  /*51e0*/  LOP3.LUT R156, R46, 0xf60, R7, 0xf8, !PT ;  /* 0x00000f602e9c7812 */ /* 0x000fe200078ef807 */
        /* <DEDUP_REMOVED lines=8> */
[----:B------:R-:W-:Y:S01]  /*5270*/  @!P6 IMAD.IADD R95, R95, 0x1, -R0 ;  /* 0x000000015f5fe824 */ /* 0x000fe200078e0a00 */
[----:B------:R-:W-:Y:S01]  /*5280*/  ISETP.NE.AND P6, PT, R3, RZ, PT ;  /* 0x000000ff0300720c */ /* 0x000fe20003fc5270 */
[----:B------:R-:W-:Y:S01]  /*5290*/  @!P2 IMAD.MOV R89, RZ, RZ, -R89 ;  /* 0x000000ffff59a224 */ /* 0x000fe200078e0a59 */
[----:B------:R-:W-:Y:S01]  /*52a0*/  LOP3.LUT R3, RZ, R3, RZ, 0x33, !PT ;  /* 0x00000003ff037212 */ /* 0x000fe200078e33ff */
[----:B------:R-:W-:Y:S01]  /*52b0*/  @!P3 IMAD.MOV R97, RZ, RZ, -R97 ;  /* 0x000000ffff61b224 */ /* 0x000fe200078e0a61 */
[----:B------:R-:W-:Y:S01]  /*52c0*/  STL [R1+0x798], R156 ;  /* 0x0007989c01007387 */ /* 0x000fe20000100800 */
[----:B------:R-:W-:Y:S01]  /*52d0*/  @!P1 IMAD.MOV R9, RZ, RZ, -R9 ;  /* 0x000000ffff099224 */ /* 0x000fe200078e0a09 */
[C---:B------:R-:W-:Y:S01]  /*52e0*/  SEL R2, R3.reuse, R2, !P6 ;  /* 0x0000000203027207 */ /* 0x040fe20007000000 */
[----:B------:R-:W-:Y:S01]  /*52f0*/  @!P0 IMAD.MOV R91, RZ, RZ, -R91 ;  /* 0x000000ffff5b8224 */ /* 0x000fe200078e0a5b */
[C---:B------:R-:W-:Y:S01]  /*5300*/  SEL R8, R3.reuse, R8, !P6 ;  /* 0x0000000803087207 */ /* 0x040fe20007000000 */
[----:B------:R-:W-:Y:S01]  /*5310*/  @!P5 IMAD.MOV R93, RZ, RZ, -R93 ;  /* 0x000000ffff5dd224 */ /* 0x000fe200078e0a5d */
[C---:B------:R-:W-:Y:S01]  /*5320*/  SEL R13, R3.reuse, R13, !P6 ;  /* 0x0000000d030d7207 */ /* 0x040fe20007000000 */
[----:B------:R-:W-:Y:S01]  /*5330*/  @!P4 IMAD.MOV R95, RZ, RZ, -R95 ;  /* 0x000000ffff5fc224 */ /* 0x000fe200078e0a5f */
[C---:B------:R-:W-:Y:S01]  /*5340*/  SEL R12, R3.reuse, R12, !P6 ;  /* 0x0000000c030c7207 */ /* 0x040fe20007000000 */
[----:B------:R-:W-:Y:S01]  /*5350*/  IMAD R226, R2, UR5, RZ ;  /* 0x0000000502e27c24 */ /* 0x000fe2000f8e02ff */
[C---:B------:R-:W-:Y:S01]  /*5360*/  SEL R11, R3.reuse, R11, !P6 ;  /* 0x0000000b030b7207 */ /* 0x040fe20007000000 */
[----:B------:R-:W-:Y:S01]  /*5370*/  IMAD R8, R8, UR5, RZ ;  /* 0x0000000508087c24 */ /* 0x000fe2000f8e02ff */
[----:B------:R-:W-:Y:S01]  /*5380*/  SEL R10, R3, R10, !P6 ;  /* 0x0000000a030a7207 */ /* 0x000fe20007000000 */
        /* <DEDUP_REMOVED lines=11> */
[C---:B------:R-:W-:Y:S01]  /*5440*/  SEL R20, R3.reuse, R20, !P6 ;  /* 0x0000001403147207 */ /* 0x040fe20007000000 */
[----:B------:R-:W-:Y:S01]  /*5450*/  IMAD R18, R18, UR5, RZ ;  /* 0x0000000512127c24 */ /* 0x000fe2000f8e02ff */
[----:B------:R-:W-:Y:S01]  /*5460*/  SEL R21, R3, R21, !P6 ;  /* 0x0000001503157207 */ /* 0x000fe20007000000 */
[----:B------:R-:W-:Y:S01]  /*5470*/  IMAD R17, R17, UR5, RZ ;  /* 0x0000000511117c24 */ /* 0x000fe2000f8e02ff */
[----:B------:R-:W-:Y:S01]  /*5480*/  SEL R22, R3, R22, !P6 ;  /* 0x0000001603167207 */ /* 0x000fe20007000000 */
        /* <DEDUP_REMOVED lines=101> */
[----:B------:R-:W-:Y:S01]  /*5ae0*/  SHF.R.S32.HI R225, RZ, 0x1f, R226 ;  /* 0x0000001fffe17819 */ /* 0x000fe200000114e2 */
[----:B------:R-:W-:Y:S01]  /*5af0*/  IMAD R3, R93, UR5, RZ ;  /* 0x000000055d037c24 */ /* 0x000fe2000f8e02ff */
[----:B------:R-:W-:Y:S01]  /*5b00*/  IADD3 R226, P6, R226, UR6, RZ ;  /* 0x00000006e2e27c10 */ /* 0x000fe2000ffde0ff */
[----:B------:R-:W-:Y:S01]  /*5b10*/  IMAD R2, R95, UR5, RZ ;  /* 0x000000055f027c24 */ /* 0x000fe2000f8e02ff */
[----:B------:R-:W-:Y:S01]  /*5b20*/  SHF.R.S32.HI R227, RZ, 0x1f, R8 ;  /* 0x0000001fffe37819 */ /* 0x000fe20000011408 */
[----:B------:R-:W-:Y:S01]  /*5b30*/  IMAD R0, R0, UR5, RZ ;  /* 0x0000000500007c24 */ /* 0x000fe2000f8e02ff */
[----:B------:R-:W-:Y:S01]  /*5b40*/  IADD3 R228, P5, R8, UR6, RZ ;  /* 0x0000000608e47c10 */ /* 0x000fe2000ffbe0ff */
[----:B------:R-:W-:Y:S01]  /*5b50*/  UMOV UR5, URZ ;  /* 0x0000003f00057c82 */ /* 0x000fe20008000000 */
[----:B------:R-:W-:Y:S01]  /*5b60*/  SHF.R.S32.HI R229, RZ, 0x1f, R13 ;  /* 0x0000001fffe57819 */ /* 0x000fe2000001140d */
[----:B------:R-:W-:Y:S01]  /*5b70*/  UIADD3.X UR13, UR5, -0x3ffffff0, URZ, UP0, !UPT ;  /* 0xc0000010050d7890 */ /* 0x000fe200087fe43f */
[----:B------:R-:W-:-:S02]  /*5b80*/  IADD3 R230, P3, R13, UR6, RZ ;  /* 0x000000060de67c10 */ /* 0x000fc4000ff7e0ff */
[----:B------:R-:W-:Y:S02]  /*5b90*/  CS2R R92, SRZ ;  /* 0x00000000005c7805 */ /* 0x000fe4000001ff00 */
[----:B------:R-:W-:Y:S02]  /*5ba0*/  SHF.R.S32.HI R231, RZ, 0x1f, R12 ;  /* 0x0000001fffe77819 */ /* 0x000fe4000001140c */
[----:B------:R-:W-:Y:S02]  /*5bb0*/  CS2R R94, SRZ ;  /* 0x00000000005e7805 */ /* 0x000fe4000001ff00 */
[----:B------:R-:W-:Y:S02]  /*5bc0*/  IADD3 R232, P2, R12, UR6, RZ ;  /* 0x000000060ce87c10 */ /* 0x000fe4000ff5e0ff */
[----:B------:R-:W-:Y:S02]  /*5bd0*/  CS2R R96, SRZ ;  /* 0x0000000000607805 */ /* 0x000fe4000001ff00 */
[----:B------:R-:W-:Y:S01]  /*5be0*/  SHF.R.S32.HI R233, RZ, 0x1f, R11 ;  /* 0x0000001fffe97819 */ /* 0x000fe2000001140b */
[----:B------:R-:W-:Y:S01]  /*5bf0*/  UIADD3.64 UR16, UR12, 0x80, URZ ;  /* 0x000000800c107897 */ /* 0x000fe2000fffe03f */
[----:B------:R-:W-:Y:S01]  /*5c00*/  IADD3 R234, P1, R11, UR6, RZ ;  /* 0x000000060bea7c10 */ /* 0x000fe2000ff3e0ff */
[----:B------:R-:W-:Y:S01]  /*5c10*/  UIADD3.64 UR24, UR12, 0x100, URZ ;  /* 0x000001000c187897 */ /* 0x000fe2000fffe03f */
[----:B------:R-:W-:Y:S01]  /*5c20*/  IADD3.X R225, R225, UR7, RZ, P6, !PT ;  /* 0x00000007e1e17c10 */ /* 0x000fe2000b7fe4ff */
[----:B------:R-:W-:Y:S01]  /*5c30*/  UMOV UR11, 0xc0000010 ;  /* 0xc0000010000b7882 */ /* 0x000fe20000000000 */
[----:B------:R-:W-:-:S02]  /*5c40*/  SHF.R.S32.HI R235, RZ, 0x1f, R10 ;  /* 0x0000001fffeb7819 */ /* 0x000fc4000001140a */
[----:B------:R-:W-:Y:S02]  /*5c50*/  IADD3 R236, P0, R10, UR6, RZ ;  /* 0x000000060aec7c10 */ /* 0x000fe4000ff1e0ff */
[----:B------:R-:W-:Y:S02]  /*5c60*/  SHF.R.S32.HI R239, RZ, 0x1f, R15 ;  /* 0x0000001fffef7819 */ /* 0x000fe4000001140f */
[----:B------:R-:W-:Y:S02]  /*5c70*/  IADD3 R240, P6, R15, UR6, RZ ;  /* 0x000000060ff07c10 */ /* 0x000fe4000ffde0ff */
[----:B------:R-:W-:Y:S02]  /*5c80*/  IADD3.X R227, R227, UR7, RZ, P5, !PT ;  /* 0x00000007e3e37c10 */ /* 0x000fe4000affe4ff */
[----:B------:R-:W-:Y:S02]  /*5c90*/  SHF.R.S32.HI R237, RZ, 0x1f, R16 ;  /* 0x0000001fffed7819 */ /* 0x000fe40000011410 */
[----:B------:R-:W-:-:S02]  /*5ca0*/  IADD3 R238, P4, R16, UR6, RZ ;  /* 0x0000000610ee7c10 */ /* 0x000fc4000ff9e0ff */
[----:B------:R-:W-:Y:S02]  /*5cb0*/  SHF.R.S32.HI R241, RZ, 0x1f, R18 ;  /* 0x0000001ffff17819 */ /* 0x000fe40000011412 */
[----:B------:R-:W-:Y:S02]  /*5cc0*/  IADD3 R242, P5, R18, UR6, RZ ;  /* 0x0000000612f27c10 */ /* 0x000fe4000ffbe0ff */
[----:B------:R-:W-:Y:S02]  /*5cd0*/  IADD3.X R229, R229, UR7, RZ, P3, !PT ;  /* 0x00000007e5e57c10 */ /* 0x000fe40009ffe4ff */
[----:B------:R-:W-:Y:S02]  /*5ce0*/  SHF.R.S32.HI R243, RZ, 0x1f, R17 ;  /* 0x0000001ffff37819 */ /* 0x000fe40000011411 */
[----:B------:R-:W-:Y:S02]  /*5cf0*/  IADD3 R244, P3, R17, UR6, RZ ;  /* 0x0000000611f47c10 */ /* 0x000fe4000ff7e0ff */
[----:B------:R-:W-:-:S02]  /*5d00*/  IADD3.X R231, R231, UR7, RZ, P2, !PT ;  /* 0x00000007e7e77c10 */ /* 0x000fc400097fe4ff */
[----:B------:R-:W-:Y:S02]  /*5d10*/  SHF.R.S32.HI R245, RZ, 0x1f, R19 ;  /* 0x0000001ffff57819 */ /* 0x000fe40000011413 */
[----:B------:R-:W-:Y:S02]  /*5d20*/  IADD3 R246, P2, R19, UR6, RZ ;  /* 0x0000000613f67c10 */ /* 0x000fe4000ff5e0ff */
[----:B------:R-:W-:Y:S02]  /*5d30*/  IADD3.X R233, R233, UR7, RZ, P1, !PT ;  /* 0x00000007e9e97c10 */ /* 0x000fe40008ffe4ff */
[----:B------:R-:W-:Y:S02]  /*5d40*/  SHF.R.S32.HI R247, RZ, 0x1f, R20 ;  /* 0x0000001ffff77819 */ /* 0x000fe40000011414 */
[----:B------:R-:W-:Y:S02]  /*5d50*/  IADD3 R248, P1, R20, UR6, RZ ;  /* 0x0000000614f87c10 */ /* 0x000fe4000ff3e0ff */
[----:B------:R-:W-:-:S02]  /*5d60*/  IADD3.X R235, R235, UR7, RZ, P0, !PT ;  /* 0x00000007ebeb7c10 */ /* 0x000fc400087fe4ff */
[----:B------:R-:W-:Y:S02]  /*5d70*/  IADD3.X R239, R239, UR7, RZ, P6, !PT ;  /* 0x00000007efef7c10 */ /* 0x000fe4000b7fe4ff */
[----:B------:R-:W-:Y:S02]  /*5d80*/  SHF.R.S32.HI R249, RZ, 0x1f, R21 ;  /* 0x0000001ffff97819 */ /* 0x000fe40000011415 */
[----:B------:R-:W-:Y:S02]  /*5d90*/  IADD3 R250, P0, R21, UR6, RZ ;  /* 0x0000000615fa7c10 */ /* 0x000fe4000ff1e0ff */
[----:B------:R-:W-:Y:S02]  /*5da0*/  IADD3.X R237, R237, UR7, RZ, P4, !PT ;  /* 0x00000007eded7c10 */ /* 0x000fe4000a7fe4ff */
[----:B------:R-:W-:Y:S02]  /*5db0*/  IADD3 R9, P6, R23, UR6, RZ ;  /* 0x0000000617097c10 */ /* 0x000fe4000ffde0ff */
[----:B------:R-:W-:-:S02]  /*5dc0*/  IADD3.X R241, R241, UR7, RZ, P5, !PT ;  /* 0x00000007f1f17c10 */ /* 0x000fc4000affe4ff */
[----:B------:R-:W-:Y:S01]  /*5dd0*/  SHF.R.S32.HI R251, RZ, 0x1f, R22 ;  /* 0x0000001ffffb7819 */ /* 0x000fe20000011416 */
[----:B------:R0:W-:Y:S01]  /*5de0*/  STL [R1+0x604], R9 ;  /* 0x0006040901007387 */ /* 0x0001e20000100800 */
[----:B------:R-:W-:Y:S02]  /*5df0*/  IADD3 R252, P4, R22, UR6, RZ ;  /* 0x0000000616fc7c10 */ /* 0x000fe4000ff9e0ff */
[----:B------:R-:W-:Y:S02]  /*5e00*/  IADD3 R10, P5, R24, UR6, RZ ;  /* 0x00000006180a7c10 */ /* 0x000fe4000ffbe0ff */
[----:B------:R-:W-:Y:S02]  /*5e10*/  IADD3.X R243, R243, UR7, RZ, P3, !PT ;  /* 0x00000007f3f37c10 */ /* 0x000fe40009ffe4ff */
[----:B------:R-:W-:Y:S01]  /*5e20*/  IADD3 R11, P3, R25, UR6, RZ ;  /* 0x00000006190b7c10 */ /* 0x000fe2000ff7e0ff */
[----:B------:R1:W-:Y:S01]  /*5e30*/  STL [R1+0x60c], R10 ;  /* 0x00060c0a01007387 */ /* 0x0003e20000100800 */
[----:B------:R-:W-:-:S02]  /*5e40*/  IADD3.X R245, R245, UR7, RZ, P2, !PT ;  /* 0x00000007f5f57c10 */ /* 0x000fc400097fe4ff */
[----:B------:R-:W-:Y:S01]  /*5e50*/  IADD3 R12, P2, R26, UR6, RZ ;  /* 0x000000061a0c7c10 */ /* 0x000fe2000ff5e0ff */
[----:B------:R3:W-:Y:S01]  /*5e60*/  STL [R1+0x614], R11 ;  /* 0x0006140b01007387 */ /* 0x0007e20000100800 */
[----:B------:R-:W-:Y:S02]  /*5e70*/  IADD3.X R247, R247, UR7, RZ, P1, !PT ;  /* 0x00000007f7f77c10 */ /* 0x000fe40008ffe4ff */
[----:B------:R-:W-:Y:S01]  /*5e80*/  IADD3 R13, P1, R27, UR6, RZ ;  /* 0x000000061b0d7c10 */ /* 0x000fe2000ff3e0ff */
[----:B------:R4:W-:Y:S01]  /*5e90*/  STL [R1+0x61c], R12 ;  /* 0x00061c0c01007387 */ /* 0x0009e20000100800 */
[----:B------:R-:W-:Y:S02]  /*5ea0*/  IADD3.X R249, R249, UR7, RZ, P0, !PT ;  /* 0x00000007f9f97c10 */ /* 0x000fe400087fe4ff */
[----:B------:R-:W-:Y:S01]  /*5eb0*/  IADD3 R15, P0, R28, UR6, RZ ;  /* 0x000000061c0f7c10 */ /* 0x000fe2000ff1e0ff */
[----:B------:R-:W-:Y:S01]  /*5ec0*/  STL [R1+0x624], R13 ;  /* 0x0006240d01007387 */ /* 0x000fe20000100800 */
[----:B------:R-:W-:-:S02]  /*5ed0*/  IADD3.X R251, R251, UR7, RZ, P4, !PT ;  /* 0x00000007fbfb7c10 */ /* 0x000fc4000a7fe4ff */
[----:B------:R-:W-:Y:S01]  /*5ee0*/  IADD3 R16, P4, R29, UR6, RZ ;  /* 0x000000061d107c10 */ /* 0x000fe2000ff9e0ff */
[----:B------:R-:W-:Y:S01]  /*5ef0*/  STL [R1+0x62c], R15 ;  /* 0x00062c0f01007387 */ /* 0x000fe20000100800 */
[----:B------:R-:W-:Y:S02]  /*5f00*/  SHF.R.S32.HI R7, RZ, 0x1f, R23 ;  /* 0x0000001fff077819 */ /* 0x000fe40000011417 */
[----:B------:R-:W-:Y:S01]  /*5f10*/  SHF.R.S32.HI R8, RZ, 0x1f, R24 ;  /* 0x0000001fff087819 */ /* 0x000fe20000011418 */
[----:B------:R5:W-:Y:S01]  /*5f20*/  STL [R1+0x634], R16 ;  /* 0x0006341001007387 */ /* 0x000be20000100800 */
[----:B------:R-:W-:Y:S02]  /*5f30*/  IADD3.X R17, R7, UR7, RZ, P6, !PT ;  /* 0x0000000707117c10 */ /* 0x000fe4000b7fe4ff */
[----:B0-----:R-:W-:Y:S02]  /*5f40*/  SHF.R.S32.HI R9, RZ, 0x1f, R25 ;  /* 0x0000001fff097819 */ /* 0x001fe40000011419 */
[----:B------:R-:W-:-:S02]  /*5f50*/  CS2R R24, SRZ ;  /* 0x0000000000187805 */ /* 0x000fc4000001ff00 */
[----:B-1----:R-:W-:Y:S01]  /*5f60*/  SHF.R.S32.HI R10, RZ, 0x1f, R26 ;  /* 0x0000001fff0a7819 */ /* 0x002fe2000001141a */
[----:B------:R0:W-:Y:S01]  /*5f70*/  STL [R1+0x600], R17 ;  /* 0x0006001101007387 */ /* 0x0001e20000100800 */
[----:B---3--:R-:W-:Y:S02]  /*5f80*/  SHF.R.S32.HI R11, RZ, 0x1f, R27 ;  /* 0x0000001fff0b7819 */ /* 0x008fe4000001141b */
[----:B------:R-:W-:Y:S02]  /*5f90*/  CS2R R26, SRZ ;  /* 0x00000000001a7805 */ /* 0x000fe4000001ff00 */
[----:B----4-:R-:W-:Y:S02]  /*5fa0*/  SHF.R.S32.HI R12, RZ, 0x1f, R28 ;  /* 0x0000001fff0c7819 */ /* 0x010fe4000001141c */
[----:B-----5:R-:W-:Y:S02]  /*5fb0*/  IADD3 R16, P6, R30, UR6, RZ ;  /* 0x000000061e107c10 */ /* 0x020fe4000ffde0ff */
[----:B------:R-:W-:-:S02]  /*5fc0*/  SHF.R.S32.HI R13, RZ, 0x1f, R29 ;  /* 0x0000001fff0d7819 */ /* 0x000fc4000001141d */
[----:B------:R-:W-:Y:S02]  /*5fd0*/  CS2R R28, SRZ ;  /* 0x00000000001c7805 */ /* 0x000fe4000001ff00 */
[----:B------:R-:W-:Y:S01]  /*5fe0*/  SHF.R.S32.HI R15, RZ, 0x1f, R30 ;  /* 0x0000001fff0f7819 */ /* 0x000fe2000001141e */
[----:B------:R1:W-:Y:S01]  /*5ff0*/  STL [R1+0x63c], R16 ;  /* 0x00063c1001007387 */ /* 0x0003e20000100800 */
[----:B0-----:R-:W-:Y:S02]  /*6000*/  IADD3.X R17, R8, UR7, RZ, P5, !PT ;  /* 0x0000000708117c10 */ /* 0x001fe4000affe4ff */
[----:B------:R-:W-:Y:S02]  /*6010*/  SHF.R.S32.HI R7, RZ, 0x1f, R31 ;  /* 0x0000001fff077819 */ /* 0x000fe4000001141f */
[----:B------:R-:W-:Y:S01]  /*6020*/  SHF.R.S32.HI R8, RZ, 0x1f, R32 ;  /* 0x0000001fff087819 */ /* 0x000fe20000011420 */
[----:B------:R0:W-:Y:S01]  /*6030*/  STL [R1+0x608], R17 ;  /* 0x0006081101007387 */ /* 0x0001e20000100800 */
[----:B------:R-:W-:-:S02]  /*6040*/  SHF.R.S32.HI R157, RZ, 0x1f, R223 ;  /* 0x0000001fff9d7819 */ /* 0x000fc400000114df */
[----:B------:R-:W-:Y:S02]  /*6050*/  LOP3.LUT R14, R14, 0x1f, RZ, 0xc0, !PT ;  /* 0x0000001f0e0e7812 */ /* 0x000fe400078ec0ff */
[----:B-1----:R-:W-:Y:S02]  /*6060*/  IADD3 R16, P5, R31, UR6, RZ ;  /* 0x000000061f107c10 */ /* 0x002fe4000ffbe0ff */
[----:B------:R-:W-:Y:S02]  /*6070*/  CS2R R30, SRZ ;  /* 0x00000000001e7805 */ /* 0x000fe4000001ff00 */
[----:B------:R-:W-:Y:S02]  /*6080*/  SHF.R.S32.HI R222, RZ, 0x5, R222 ;  /* 0x00000005ffde7819 */ /* 0x000fe400000114de */
[----:B0-----:R-:W-:Y:S01]  /*6090*/  IADD3.X R17, R9, UR7, RZ, P3, !PT ;  /* 0x0000000709117c10 */ /* 0x001fe20009ffe4ff */
[----:B------:R0:W-:Y:S01]  /*60a0*/  STL [R1+0x644], R16 ;  /* 0x0006441001007387 */ /* 0x0001e20000100800 */
[----:B------:R-:W-:-:S03]  /*60b0*/  SHF.R.S32.HI R9, RZ, 0x1f, R33 ;  /* 0x0000001fff097819 */ /* 0x000fc60000011421 */
[----:B------:R1:W-:Y:S01]  /*60c0*/  STL [R1+0x610], R17 ;  /* 0x0006101101007387 */ /* 0x0003e20000100800 */
[----:B0-----:R-:W-:Y:S02]  /*60d0*/  IADD3 R16, P3, R32, UR6, RZ ;  /* 0x0000000620107c10 */ /* 0x001fe4000ff7e0ff */
[----:B-1----:R-:W-:-:S03]  /*60e0*/  IADD3.X R17, R10, UR7, RZ, P2, !PT ;  /* 0x000000070a117c10 */ /* 0x002fc600097fe4ff */
[----:B------:R0:W-:Y:S01]  /*60f0*/  STL [R1+0x64c], R16 ;  /* 0x00064c1001007387 */ /* 0x0001e20000100800 */
[----:B------:R-:W-:-:S03]  /*6100*/  SHF.R.S32.HI R10, RZ, 0x1f, R34 ;  /* 0x0000001fff0a7819 */ /* 0x000fc60000011422 */
[----:B------:R1:W-:Y:S01]  /*6110*/  STL [R1+0x618], R17 ;  /* 0x0006181101007387 */ /* 0x0003e20000100800 */
[----:B0-----:R-:W-:Y:S02]  /*6120*/  IADD3 R16, P2, R33, UR6, RZ ;  /* 0x0000000621107c10 */ /* 0x001fe4000ff5e0ff */
[----:B------:R-:W-:Y:S02]  /*6130*/  CS2R R32, SRZ ;  /* 0x0000000000207805 */ /* 0x000fe4000001ff00 */
[----:B-1----:R-:W-:Y:S01]  /*6140*/  IADD3.X R17, R11, UR7, RZ, P1, !PT ;  /* 0x000000070b117c10 */ /* 0x002fe20008ffe4ff */
        /* <DEDUP_REMOVED lines=174> */
[----:B------:R-:W-:Y:S02]  /*6c30*/  IADD3.X R7, R7, UR7, RZ, P0, !PT ;  /* 0x0000000707077c10 */ /* 0x000fe400087fe4ff */
[----:B------:R-:W-:Y:S01]  /*6c40*/  SHF.R.S32.HI R9, RZ, 0x1f, R85 ;  /* 0x0000001fff097819 */ /* 0x000fe20000011455 */
[----:B------:R1:W-:Y:S01]  /*6c50*/  STL [R1+0x710], R17 ;  /* 0x0007101101007387 */ /* 0x0003e20000100800 */
[----:B0-----:R-:W-:-:S02]  /*6c60*/  IADD3 R16, P4, R83, UR6, RZ ;  /* 0x0000000653107c10 */ /* 0x001fc4000ff9e0ff */
        /* <DEDUP_REMOVED lines=28> */
[----:B------:R-:W-:Y:S01]  /*6e30*/  STL [R1+0x738], R17 ;  /* 0x0007381101007387 */ /* 0x000fe20000100800 */
[----:B0-----:R-:W-:Y:S02]  /*6e40*/  IADD3 R16, P1, R91, UR6, RZ ;  /* 0x000000065b107c10 */ /* 0x001fe4000ff3e0ff */
[----:B------:R-:W-:-:S03]  /*6e50*/  CS2R R90, SRZ ;  /* 0x00000000005a7805 */ /* 0x000fc6000001ff00 */
[----:B------:R0:W-:Y:S04]  /*6e60*/  STL [R1+0x774], R16 ;  /* 0x0007741001007387 */ /* 0x0001e80000100800 */
[----:B------:R1:W-:Y:S01]  /*6e70*/  STL [R1+0x740], R7 ;  /* 0x0007400701007387 */ /* 0x0003e20000100800 */
[----:B0-----:R-:W-:Y:S02]  /*6e80*/  IADD3 R16, P0, R3, UR6, RZ ;  /* 0x0000000603107c10 */ /* 0x001fe4000ff1e0ff */
[----:B------:R-:W-:Y:S02]  /*6e90*/  SHF.R.S32.HI R3, RZ, 0x1f, R2 ;  /* 0x0000001fff037819 */ /* 0x000fe40000011402 */
[----:B-1----:R-:W-:Y:S01]  /*6ea0*/  IADD3.X R7, R8, UR7, RZ, P4, !PT ;  /* 0x0000000708077c10 */ /* 0x002fe2000a7fe4ff */
[----:B------:R-:W-:Y:S01]  /*6eb0*/  STL [R1+0x77c], R16 ;  /* 0x00077c1001007387 */ /* 0x000fe20000100800 */
[----:B------:R-:W-:-:S02]  /*6ec0*/  IADD3 R8, P4, R2, UR6, RZ ;  /* 0x0000000602087c10 */ /* 0x000fc4000ff9e0ff */
[----:B------:R-:W-:Y:S01]  /*6ed0*/  SHF.R.S32.HI R2, RZ, 0x1f, R0 ;  /* 0x0000001fff027819 */ /* 0x000fe20000011400 */
[----:B------:R0:W-:Y:S01]  /*6ee0*/  STL [R1+0x748], R7 ;  /* 0x0007480701007387 */ /* 0x0001e20000100800 */
[----:B------:R-:W-:-:S03]  /*6ef0*/  IADD3.X R3, R3, UR7, RZ, P4, !PT ;  /* 0x0000000703037c10 */ /* 0x000fc6000a7fe4ff */
[----:B------:R1:W-:Y:S01]  /*6f00*/  STL [R1+0x784], R8 ;  /* 0x0007840801007387 */ /* 0x0003e20000100800 */
[----:B0-----:R-:W-:Y:S02]  /*6f10*/  IADD3.X R7, R9, UR7, RZ, P6, !PT ;  /* 0x0000000709077c10 */ /* 0x001fe4000b7fe4ff */
[----:B-1----:R-:W-:-:S03]  /*6f20*/  IADD3 R8, P6, R0, UR6, RZ ;  /* 0x0000000600087c10 */ /* 0x002fc6000ffde0ff */
[----:B------:R0:W-:Y:S01]  /*6f30*/  STL [R1+0x750], R7 ;  /* 0x0007500701007387 */ /* 0x0001e20000100800 */
[----:B------:R-:W-:Y:S01]  /*6f40*/  IADD3.X R0, R10, UR7, RZ, P5, !PT ;  /* 0x000000070a007c10 */ /* 0x000fe2000affe4ff */
[----:B------:R-:W-:Y:S02]  /*6f50*/  UIADD3 UR6, UR4, 0x2000, URZ ;  /* 0x0000200004067890 */ /* 0x000fe4000fffe03f */
[----:B------:R1:W-:Y:S02]  /*6f60*/  STL [R1+0x78c], R8 ;  /* 0x00078c0801007387 */ /* 0x0003e40000100800 */
[----:B------:R-:W-:Y:S02]  /*6f70*/  USHF.R.U32.HI UR6, URZ, 0x4, UR6 ;  /* 0x000000043f067899 */ /* 0x000fe40008011606 */
[----:B------:R3:W-:Y:S01]  /*6f80*/  STL [R1+0x758], R0 ;  /* 0x0007580001007387 */ /* 0x0007e20000100800 */
[----:B0-----:R-:W-:Y:S01]  /*6f90*/  IADD3.X R7, R11, UR7, RZ, P3, !PT ;  /* 0x000000070b077c10 */ /* 0x001fe20009ffe4ff */
[----:B------:R-:W-:Y:S01]  /*6fa0*/  USGXT.U32 UR10, UR6, 0xe ;  /* 0x0000000e060a789a */ /* 0x000fe20008000000 */
[----:B-1----:R-:W-:-:S03]  /*6fb0*/  IADD3.X R8, R12, UR7, RZ, P2, !PT ;  /* 0x000000070c087c10 */ /* 0x002fc600097fe4ff */
[----:B------:R0:W-:Y:S01]  /*6fc0*/  STL [R1+0x760], R7 ;  /* 0x0007600701007387 */ /* 0x0001e20000100800 */
[----:B---3--:R-:W-:-:S03]  /*6fd0*/  IADD3.X R0, R13, UR7, RZ, P1, !PT ;  /* 0x000000070d007c10 */ /* 0x008fc60008ffe4ff */
[----:B------:R-:W-:Y:S04]  /*6fe0*/  STL [R1+0x768], R8 ;  /* 0x0007680801007387 */ /* 0x000fe80000100800 */
[----:B------:R1:W-:Y:S01]  /*6ff0*/  STL [R1+0x770], R0 ;  /* 0x0007700001007387 */ /* 0x0003e20000100800 */
[----:B0-----:R-:W-:-:S05]  /*7000*/  IADD3.X R7, R15, UR7, RZ, P0, !PT ;  /* 0x000000070f077c10 */ /* 0x001fca00087fe4ff */
[----:B------:R-:W-:Y:S01]  /*7010*/  STL [R1+0x778], R7 ;  /* 0x0007780701007387 */ /* 0x000fe20000100800 */
[----:B-1----:R-:W-:-:S03]  /*7020*/  IADD3.X R0, R2, UR7, RZ, P6, !PT ;  /* 0x0000000702007c10 */ /* 0x002fc6000b7fe4ff */
[----:B------:R-:W-:Y:S01]  /*7030*/  STL [R1+0x780], R3 ;  /* 0x0007800301007387 */ /* 0x000fe20000100800 */
[----:B------:R-:W0:Y:S01]  /*7040*/  LDC R2, c[0x0][0x238] ;  /* 0x00008e00ff027b82 */ /* 0x000e220000000800 */
[----:B------:R-:W-:Y:S02]  /*7050*/  USHF.L.U32 UR7, UR9, 0x5, URZ ;  /* 0x0000000509077899 */ /* 0x000fe4000800063f */
[----:B------:R1:W-:Y:S02]  /*7060*/  STL [R1+0x788], R0 ;  /* 0x0007880001007387 */ /* 0x0003e40000100800 */
[----:B------:R-:W-:Y:S02]  /*7070*/  USHF.R.S32.HI UR6, URZ, 0x1f, UR7 ;  /* 0x0000001f3f067899 */ /* 0x000fe40008011407 */
[----:B------:R-:W-:Y:S04]  /*7080*/  STL [R1+0x400], RZ ;  /* 0x000400ff01007387 */ /* 0x000fe80000100800 */
[----:B------:R-:W-:Y:S01]  /*7090*/  STL [R1+0x404], RZ ;  /* 0x000404ff01007387 */ /* 0x000fe20000100800 */
[----:B-1----:R-:W1:Y:S03]  /*70a0*/  LDC R0, c[0x0][0x214] ;  /* 0x00008500ff007b82 */ /* 0x002e660000000800 */
[----:B------:R-:W-:Y:S04]  /*70b0*/  STL [R1+0x408], RZ ;  /* 0x000408ff01007387 */ /* 0x000fe80000100800 */
[----:B------:R-:W-:Y:S04]  /*70c0*/  STL [R1+0x40c], RZ ;  /* 0x00040cff01007387 */ /* 0x000fe80000100800 */
[----:B------:R-:W-:Y:S01]  /*70d0*/  STL [R1+0x410], RZ ;  /* 0x000410ff01007387 */ /* 0x000fe20000100800 */
[C---:B0-----:R-:W-:Y:S01]  /*70e0*/  IMAD R3, R2.reuse, 0x1f, RZ ;  /* 0x0000001f02037824 */ /* 0x041fe200078e02ff */
[----:B------:R-:W-:Y:S01]  /*70f0*/  SHF.R.S32.HI R155, RZ, 0x1f, R2 ;  /* 0x0000001fff9b7819 */ /* 0x000fe20000011402 */
[C---:B------:R-:W-:Y:S01]  /*7100*/  IMAD R7, R2.reuse, 0x1e, RZ ;  /* 0x0000001e02077824 */ /* 0x040fe200078e02ff */
[----:B------:R-:W-:Y:S01]  /*7110*/  STL [R1+0x414], RZ ;  /* 0x000414ff01007387 */ /* 0x000fe20000100800 */
[----:B------:R-:W-:Y:S01]  /*7120*/  IMAD R8, R2, 0x1d, RZ ;  /* 0x0000001d02087824 */ /* 0x000fe200078e02ff */
[----:B------:R-:W-:Y:S01]  /*7130*/  IADD3 R160, P5, R224, R3, RZ ;  /* 0x00000003e0a07210 */ /* 0x000fe20007fbe0ff */
[C---:B------:R-:W-:Y:S01]  /*7140*/  IMAD R10, R2.reuse, 0x1c, RZ ;  /* 0x0000001c020a7824 */ /* 0x040fe200078e02ff */
[----:B------:R-:W-:Y:S01]  /*7150*/  STL [R1+0x418], RZ ;  /* 0x000418ff01007387 */ /* 0x000fe20000100800 */
[----:B------:R-:W-:Y:S01]  /*7160*/  IADD3 R159, P2, R3, R223, RZ ;  /* 0x000000df039f7210 */ /* 0x000fe20007f5e0ff */
[----:B------:R-:W-:Y:S01]  /*7170*/  IMAD R12, R2, 0x1b, RZ ;  /* 0x0000001b020c7824 */ /* 0x000fe200078e02ff */
[----:B------:R-:W-:Y:S01]  /*7180*/  SHF.R.S32.HI R9, RZ, 0x1f, R3 ;  /* 0x0000001fff097819 */ /* 0x000fe20000011403 */
[----:B------:R-:W-:Y:S01]  /*7190*/  STL [R1+0x41c], RZ ;  /* 0x00041cff01007387 */ /* 0x000fe20000100800 */
[----:B------:R-:W-:Y:S01]  /*71a0*/  IADD3 R3, P1, R224, R7, RZ ;  /* 0x00000007e0037210 */ /* 0x000fe20007f3e0ff */
[C---:B------:R-:W-:Y:S01]  /*71b0*/  IMAD R15, R2.reuse, 0x1a, RZ ;  /* 0x0000001a020f7824 */ /* 0x040fe200078e02ff */
[----:B------:R-:W-:Y:S01]  /*71c0*/  SHF.R.S32.HI R11, RZ, 0x1f, R7 ;  /* 0x0000001fff0b7819 */ /* 0x000fe20000011407 */
[----:B------:R-:W-:Y:S01]  /*71d0*/  STL [R1+0x420], RZ ;  /* 0x000420ff01007387 */ /* 0x000fe20000100800 */
[----:B------:R-:W-:Y:S01]  /*71e0*/  SHF.R.S32.HI R13, RZ, 0x1f, R8 ;  /* 0x0000001fff0d7819 */ /* 0x000fe20000011408 */
[C---:B------:R-:W-:Y:S01]  /*71f0*/  IMAD R17, R2.reuse, 0x19, RZ ;  /* 0x0000001902117824 */ /* 0x040fe200078e02ff */
[----:B------:R-:W-:Y:S01]  /*7200*/  SHF.R.S32.HI R16, RZ, 0x1f, R10 ;  /* 0x0000001fff107819 */ /* 0x000fe2000001140a */
[----:B------:R-:W-:Y:S01]  /*7210*/  STL [R1+0x424], RZ ;  /* 0x000424ff01007387 */ /* 0x000fe20000100800 */
[C---:B------:R-:W-:Y:S01]  /*7220*/  IMAD R19, R2.reuse, 0x18, RZ ;  /* 0x0000001802137824 */ /* 0x040fe200078e02ff */
[----:B------:R-:W-:Y:S01]  /*7230*/  SHF.R.S32.HI R18, RZ, 0x1f, R12 ;  /* 0x0000001fff127819 */ /* 0x000fe2000001140c */
[C---:B------:R-:W-:Y:S01]  /*7240*/  IMAD R21, R2.reuse, 0x17, RZ ;  /* 0x0000001702157824 */ /* 0x040fe200078e02ff */
        /* <DEDUP_REMOVED lines=18> */
[C---:B------:R-:W-:Y:S01]  /*7370*/  IMAD.SHL.U32 R123, R2.reuse, 0x10, RZ ;  /* 0x00000010027b7824 */ /* 0x040fe200078e00ff */
        /* <DEDUP_REMOVED lines=20> */
[C---:B------:R-:W-:Y:S01]  /*74c0*/  IMAD.SHL.U32 R139, R2.reuse, 0x8, RZ ;  /* 0x00000008028b7824 */ /* 0x040fe200078e00ff */
        /* <DEDUP_REMOVED lines=15> */
[----:B------:R-:W-:Y:S01]  /*75c0*/  IMAD.SHL.U32 R151, R2, 0x2, RZ ;  /* 0x0000000202977824 */ /* 0x000fe200078e00ff */
[----:B------:R-:W-:Y:S01]  /*75d0*/  STL [R1+0x460], RZ ;  /* 0x000460ff01007387 */ /* 0x000fe20000100800 */
[----:B------:R-:W-:-:S02]  /*75e0*/  SHF.R.S32.HI R150, RZ, 0x1f, R145 ;  /* 0x0000001fff967819 */ /* 0x000fc40000011491 */
[----:B------:R-:W-:Y:S01]  /*75f0*/  SHF.R.S32.HI R152, RZ, 0x1f, R147 ;  /* 0x0000001fff987819 */ /* 0x000fe20000011493 */
[----:B------:R-:W-:Y:S01]  /*7600*/  STL [R1+0x464], RZ ;  /* 0x000464ff01007387 */ /* 0x000fe20000100800 */
[----:B------:R-:W-:Y:S02]  /*7610*/  SHF.R.S32.HI R154, RZ, 0x1f, R149 ;  /* 0x0000001fff9a7819 */ /* 0x000fe40000011495 */
[----:B------:R-:W-:Y:S01]  /*7620*/  SHF.R.S32.HI R153, RZ, 0x1f, R151 ;  /* 0x0000001fff997819 */ /* 0x000fe20000011497 */
[----:B------:R-:W-:Y:S04]  /*7630*/  STL [R1+0x468], RZ ;  /* 0x000468ff01007387 */ /* 0x000fe80000100800 */
        /* <DEDUP_REMOVED lines=229> */
[----:B------:R-:W-:Y:S04]  /*8490*/  STL [R1], RZ ;  /* 0x000000ff01007387 */ /* 0x000fe80000100800 */
        /* <DEDUP_REMOVED lines=127> */
[----:B------:R-:W-:Y:S04]  /*8c90*/  STL [R1+0x794], R158 ;  /* 0x0007949e01007387 */ /* 0x000fe80000100800 */
[----:B------:R-:W-:Y:S04]  /*8ca0*/  STL [R1+0x990], R160 ;  /* 0x000990a001007387 */ /* 0x000fe80000100800 */
[----:B------:R0:W-:Y:S04]  /*8cb0*/  STL [R1+0x988], R159 ;  /* 0x0009889f01007387 */ /* 0x0001e80000100800 */
[----:B------:R-:W-:Y:S04]  /*8cc0*/  STL [R1+0x790], R157 ;  /* 0x0007909d01007387 */ /* 0x000fe80000100800 */
[----:B------:R3:W-:Y:S01]  /*8cd0*/  STL [R1+0x980], R3 ;  /* 0x0009800301007387 */ /* 0x0007e20000100800 */
[----:B0-----:R-:W-:-:S02]  /*8ce0*/  IADD3 R159, P0, R223, R7, RZ ;  /* 0x00000007df9f7210 */ /* 0x001fc40007f1e0ff */
[----:B------:R-:W-:-:S03]  /*8cf0*/  IADD3 R7, P4, R224, R8, RZ ;  /* 0x00000008e0077210 */ /* 0x000fc60007f9e0ff */
[----:B------:R-:W-:Y:S01]  /*8d00*/  STL [R1+0x978], R159 ;  /* 0x0009789f01007387 */ /* 0x000fe20000100800 */
[----:B---3--:R-:W-:-:S03]  /*8d10*/  IADD3 R3, P3, R223, R8, RZ ;  /* 0x00000008df037210 */ /* 0x008fc60007f7e0ff */
[----:B------:R0:W-:Y:S01]  /*8d20*/  STL [R1+0x970], R7 ;  /* 0x0009700701007387 */ /* 0x0001e20000100800 */
[----:B------:R-:W-:-:S03]  /*8d30*/  IADD3 R8, P6, R224, R10, RZ ;  /* 0x0000000ae0087210 */ /* 0x000fc60007fde0ff */
[----:B------:R3:W-:Y:S04]  /*8d40*/  STL [R1+0x968], R3 ;  /* 0x0009680301007387 */ /* 0x0007e80000100800 */
[----:B------:R4:W-:Y:S01]  /*8d50*/  STL [R1+0x960], R8 ;  /* 0x0009600801007387 */ /* 0x0009e20000100800 */
[----:B0-----:R-:W-:Y:S01]  /*8d60*/  IMAD.X R7, R158, 0x1, R9, P5 ;  /* 0x000000019e077824 */ /* 0x001fe200028e0609 */
[----:B---3--:R-:W-:-:S04]  /*8d70*/  IADD3 R3, P5, R223, R10, RZ ;  /* 0x0000000adf037210 */ /* 0x008fc80007fbe0ff */
[----:B------:R0:W-:Y:S01]  /*8d80*/  STL [R1+0x98c], R7 ;  /* 0x00098c0701007387 */ /* 0x0001e20000100800 */
[----:B----4-:R-:W-:-:S03]  /*8d90*/  IMAD.X R8, R9, 0x1, R157, P2 ;  /* 0x0000000109087824 */ /* 0x010fc600010e069d */
[----:B------:R3:W-:Y:S04]  /*8da0*/  STL [R1+0x958], R3 ;  /* 0x0009580301007387 */ /* 0x0007e80000100800 */
[----:B------:R4:W-:Y:S01]  /*8db0*/  STL [R1+0x984], R8 ;  /* 0x0009840801007387 */ /* 0x0009e20000100800 */
[----:B0-----:R-:W-:Y:S01]  /*8dc0*/  IADD3 R7, P2, R224, R12, RZ ;  /* 0x0000000ce0077210 */ /* 0x001fe20007f5e0ff */
[----:B---3--:R-:W-:-:S04]  /*8dd0*/  IMAD.X R3, R158, 0x1, R11, P1 ;  /* 0x000000019e037824 */ /* 0x008fc800008e060b */
[----:B------:R0:W-:Y:S01]  /*8de0*/  STL [R1+0x950], R7 ;  /* 0x0009500701007387 */ /* 0x0001e20000100800 */
[----:B----4-:R-:W-:-:S03]  /*8df0*/  IADD3 R8, P1, R223, R12, RZ ;  /* 0x0000000cdf087210 */ /* 0x010fc60007f3e0ff */
        /* <DEDUP_REMOVED lines=51> */
[----:B------:R-:W-:Y:S02]  /*9130*/  CS2R R112, SRZ ;  /* 0x0000000000707805 */ /* 0x000fe4000001ff00 */
[----:B---3--:R-:W-:Y:S02]  /*9140*/  IADD3 R3, P2, R224, R115, RZ ;  /* 0x00000073e0037210 */ /* 0x008fe40007f5e0ff */
[----:B------:R0:W-:Y:S01]  /*9150*/  STL [R1+0x914], R7 ;  /* 0x0009140701007387 */ /* 0x0001e20000100800 */
[----:B----4-:R-:W-:-:S03]  /*9160*/  IMAD.X R8, R158, 0x1, R114, P1 ;  /* 0x000000019e087824 */ /* 0x010fc600008e0672 */
[----:B------:R3:W-:Y:S04]  /*9170*/  STL [R1+0x8e0], R3 ;  /* 0x0008e00301007387 */ /* 0x0007e80000100800 */
[----:B------:R4:W-:Y:S01]  /*9180*/  STL [R1+0x90c], R8 ;  /* 0x00090c0801007387 */ /* 0x0009e20000100800 */
[----:B0-----:R-:W-:Y:S01]  /*9190*/  IADD3 R7, P1, R223, R115, RZ ;  /* 0x00000073df077210 */ /* 0x001fe20007f3e0ff */
[----:B---3--:R-:W-:-:S04]  /*91a0*/  IMAD.X R3, R157, 0x1, R114, P0 ;  /* 0x000000019d037824 */ /* 0x008fc800000e0672 */
[----:B------:R0:W-:Y:S01]  /*91b0*/  STL [R1+0x8d8], R7 ;  /* 0x0008d80701007387 */ /* 0x0001e20000100800 */
[----:B------:R-:W-:Y:S02]  /*91c0*/  CS2R R114, SRZ ;  /* 0x0000000000727805 */ /* 0x000fe4000001ff00 */
[-C--:B----4-:R-:W-:Y:S01]  /*91d0*/  IADD3 R8, P0, R224, R117.reuse, RZ ;  /* 0x00000075e0087210 */ /* 0x090fe20007f1e0ff */
[----:B------:R3:W-:Y:S04]  /*91e0*/  STL [R1+0x904], R3 ;  /* 0x0009040301007387 */ /* 0x0007e80000100800 */
[----:B------:R4:W-:Y:S01]  /*91f0*/  STL [R1+0x8d0], R8 ;  /* 0x0008d00801007387 */ /* 0x0009e20000100800 */
[----:B0-----:R-:W-:Y:S01]  /*9200*/  IMAD.X R7, R158, 0x1, R116, P4 ;  /* 0x000000019e077824 */ /* 0x001fe200020e0674 */
[----:B---3--:R-:W-:-:S04]  /*9210*/  IADD3 R3, P4, R223, R117, RZ ;  /* 0x00000075df037210 */ /* 0x008fc80007f9e0ff */
[----:B------:R0:W-:Y:S01]  /*9220*/  STL [R1+0x8fc], R7 ;  /* 0x0008fc0701007387 */ /* 0x0001e20000100800 */
[----:B----4-:R-:W-:-:S03]  /*9230*/  IMAD.X R8, R157, 0x1, R116, P3 ;  /* 0x000000019d087824 */ /* 0x010fc600018e0674 */
[----:B------:R3:W-:Y:S01]  /*9240*/  STL [R1+0x8c8], R3 ;  /* 0x0008c80301007387 */ /* 0x0007e20000100800 */
[----:B------:R-:W-:-:S03]  /*9250*/  CS2R R116, SRZ ;  /* 0x0000000000747805 */ /* 0x000fc6000001ff00 */
        /* <DEDUP_REMOVED lines=156> */
[--C-:B0-----:R-:W-:Y:S01]  /*9c20*/  IMAD.X R7, R158, 0x1, R152.reuse, P3 ;  /* 0x000000019e077824 */ /* 0x101fe200018e0698 */
[----:B---3--:R-:W-:Y:S01]  /*9c30*/  IADD3 R3, P3, R223, R2, RZ ;  /* 0x00000002df037210 */ /* 0x008fe20007f7e0ff */
[----:B------:R-:W-:-:S03]  /*9c40*/  IMAD.X R2, R157, 0x1, R152, P6 ;  /* 0x000000019d027824 */ /* 0x000fc600030e0698 */
[----:B------:R0:W-:Y:S01]  /*9c50*/  STL [R1+0x7dc], R7 ;  /* 0x0007dc0701007387 */ /* 0x0001e20000100800 */
[----:B----4-:R-:W-:-:S03]  /*9c60*/  LOP3.LUT R8, R156, 0x10, RZ, 0x3c, !PT ;  /* 0x000000109c087812 */ /* 0x010fc600078e3cff */
[----:B------:R3:W-:Y:S04]  /*9c70*/  STL [R1+0x7a8], R3 ;  /* 0x0007a80301007387 */ /* 0x0007e80000100800 */
[----:B------:R4:W-:Y:S01]  /*9c80*/  STL [R1+0x7d4], R2 ;  /* 0x0007d40201007387 */ /* 0x0009e20000100800 */
[--C-:B0-----:R-:W-:Y:S02]  /*9c90*/  IMAD.X R7, R158, 0x1, R154.reuse, P5 ;  /* 0x000000019e077824 */ /* 0x101fe400028e069a */
[----:B---3--:R-:W-:-:S03]  /*9ca0*/  IMAD.X R3, R157, 0x1, R154, P2 ;  /* 0x000000019d037824 */ /* 0x008fc600010e069a */
[----:B------:R0:W-:Y:S01]  /*9cb0*/  STL [R1+0x7cc], R7 ;  /* 0x0007cc0701007387 */ /* 0x0001e20000100800 */
[----:B----4-:R-:W-:-:S03]  /*9cc0*/  IMAD.X R2, R158, 0x1, R153, P1 ;  /* 0x000000019e027824 */ /* 0x010fc600008e0699 */
[----:B------:R3:W-:Y:S04]  /*9cd0*/  STL [R1+0x7c4], R3 ;  /* 0x0007c40301007387 */ /* 0x0007e80000100800 */
[----:B------:R4:W-:Y:S01]  /*9ce0*/  STL [R1+0x7bc], R2 ;  /* 0x0007bc0201007387 */ /* 0x0009e20000100800 */
[----:B0-----:R-:W-:Y:S02]  /*9cf0*/  IMAD.X R7, R157, 0x1, R153, P0 ;  /* 0x000000019d077824 */ /* 0x001fe400000e0699 */
[----:B---3--:R-:W-:-:S03]  /*9d00*/  IMAD.X R3, R158, 0x1, R155, P4 ;  /* 0x000000019e037824 */ /* 0x008fc600020e069b */
[----:B------:R0:W-:Y:S01]  /*9d10*/  STL [R1+0x7b4], R7 ;  /* 0x0007b40701007387 */ /* 0x0001e20000100800 */
[----:B----4-:R-:W-:-:S03]  /*9d20*/  IMAD.X R2, R157, 0x1, R155, P3 ;  /* 0x000000019d027824 */ /* 0x010fc600018e069b */
[----:B------:R3:W-:Y:S04]  /*9d30*/  STL [R1+0x7ac], R3 ;  /* 0x0007ac0301007387 */ /* 0x0007e80000100800 */
[----:B------:R4:W-:Y:S01]  /*9d40*/  STL [R1+0x7a4], R2 ;  /* 0x0007a40201007387 */ /* 0x0009e20000100800 */
[----:B0-----:R-:W-:-:S03]  /*9d50*/  IMAD R7, R14, UR9, RZ ;  /* 0x000000090e077c24 */ /* 0x001fc6000f8e02ff */
[----:B------:R0:W-:Y:S01]  /*9d60*/  STL [R1+0x998], R8 ;  /* 0x0009980801007387 */ /* 0x0001e20000100800 */
[----:B---3--:R-:W-:Y:S01]  /*9d70*/  IMAD.U32 R3, RZ, RZ, UR14 ;  /* 0x0000000eff037e24 */ /* 0x008fe2000f8e00ff */
[----:B------:R-:W-:Y:S01]  /*9d80*/  SHF.R.S32.HI R9, RZ, 0x1f, R7 ;  /* 0x0000001fff097819 */ /* 0x000fe20000011407 */
[----:B-1--4-:R-:W-:-:S07]  /*9d90*/  IMAD.U32 R2, RZ, RZ, UR15 ;  /* 0x0000000fff027e24 */ /* 0x012fce000f8e00ff */
.L_x_1:
[----:B------:R-:W3:Y:S04]  /*9da0*/  LDL R13, [R1+0x7b0] ;  /* 0x0007b000010d7983 */ /* 0x000ee80000100800 */
[----:B------:R-:W4:Y:S04]  /*9db0*/  LDL R12, [R1+0x7ac] ;  /* 0x0007ac00010c7983 */ /* 0x000f280000100800 */
[----:B------:R1:W-:Y:S04]  /*9dc0*/  STL.64 [R1+0x16a0], R150 ;  /* 0x0016a09601007387 */ /* 0x0003e80000100a00 */
[----:B-1----:R-:W2:Y:S04]  /*9dd0*/  LDL R150, [R1+0x7b4] ;  /* 0x0007b40001967983 */ /* 0x002ea80000100800 */
[----:B------:R-:W2:Y:S04]  /*9de0*/  LDL R151, [R1+0x7bc] ;  /* 0x0007bc0001977983 */ /* 0x000ea80000100800 */
[----:B------:R1:W-:Y:S04]  /*9df0*/  STL.64 [R1+0x1698], R148 ;  /* 0x0016989401007387 */ /* 0x0003e80000100a00 */
[----:B-1----:R-:W2:Y:S04]  /*9e00*/  LDL R148, [R1+0x7b8] ;  /* 0x0007b80001947983 */ /* 0x002ea80000100800 */
[----:B------:R-:W2:Y:S04]  /*9e10*/  LDL R149, [R1+0x7c0] ;  /* 0x0007c00001957983 */ /* 0x000ea80000100800 */
[----:B------:R1:W-:Y:S04]  /*9e20*/  STL.64 [R1+0x1690], R146 ;  /* 0x0016909201007387 */ /* 0x0003e80000100a00 */
[----:B-1----:R-:W2:Y:S04]  /*9e30*/  LDL R146, [R1+0x7a8] ;  /* 0x0007a80001927983 */ /* 0x002ea80000100800 */
[----:B------:R-:W2:Y:S04]  /*9e40*/  LDL R147, [R1+0x7a4] ;  /* 0x0007a40001937983 */ /* 0x000ea80000100800 */
[----:B------:R1:W-:Y:S04]  /*9e50*/  STL.64 [R1+0x1688], R144 ;  /* 0x0016889001007387 */ /* 0x0003e80000100a00 */
[----:B-1----:R-:W3:Y:S04]  /*9e60*/  LDL R145, [R1+0x794] ;  /* 0x0007940001917983 */ /* 0x002ee80000100800 */
[----:B------:R-:W4:Y:S04]  /*9e70*/  LDL R144, [R1+0x790] ;  /* 0x0007900001907983 */ /* 0x000f280000100800 */
[----:B------:R-:W-:Y:S04]  /*9e80*/  STL.64 [R1+0x1680], R142 ;  /* 0x0016808e01007387 */ /* 0x000fe80000100a00 */
        /* <DEDUP_REMOVED lines=57> */
[----:B------:R1:W-:Y:S04]  /*a220*/  STL.64 [R1+0x14b0], R26 ;  /* 0x0014b01a01007387 */ /* 0x0003e80000100a00 */
[----:B------:R0:W-:Y:S04]  /*a230*/  STL.64 [R1+0x14a8], R24 ;  /* 0x0014a81801007387 */ /* 0x0001e80000100a00 */
[----:B-----5:R0:W-:Y:S04]  /*a240*/  STL [R1+0x1400], R6 ;  /* 0x0014000601007387 */ /* 0x0201e80000100800 */
[----:B------:R0:W-:Y:S04]  /*a250*/  STL [R1+0x13fc], R5 ;  /* 0x0013fc0501007387 */ /* 0x0001e80000100800 */
[----:B------:R0:W-:Y:S04]  /*a260*/  STL [R1+0x13f8], R4 ;  /* 0x0013f80401007387 */ /* 0x0001e80000100800 */
[----:B------:R-:W-:Y:S04]  /*a270*/  STL [R1+0x1404], R223 ;  /* 0x001404df01007387 */ /* 0x000fe80000100800 */
[----:B------:R-:W-:Y:S04]  /*a280*/  STL [R1+0x1408], R224 ;  /* 0x001408e001007387 */ /* 0x000fe80000100800 */
[----:B-1----:R-:W2:Y:S04]  /*a290*/  LDL R26, [R1+0x7c8] ;  /* 0x0007c800011a7983 */ /* 0x002ea80000100800 */
[----:B0-----:R-:W2:Y:S04]  /*a2a0*/  LDL R24, [R1+0x7c4] ;  /* 0x0007c40001187983 */ /* 0x001ea80000100800 */
[----:B------:R-:W2:Y:S04]  /*a2b0*/  LDL R6, [R1+0x7d8] ;  /* 0x0007d80001067983 */ /* 0x000ea80000100800 */
[----:B------:R-:W2:Y:S04]  /*a2c0*/  LDL R25, [R1+0x7d0] ;  /* 0x0007d00001197983 */ /* 0x000ea80000100800 */
[----:B------:R-:W2:Y:S01]  /*a2d0*/  LDL R5, [R1+0x7d4] ;  /* 0x0007d40001057983 */ /* 0x000ea20000100800 */
[----:B------:R-:W-:-:S02]  /*a2e0*/  ISETP.GT.AND P2, PT, R3, RZ, PT ;  /* 0x000000ff0300720c */ /* 0x000fc40003f44270 */
[-C--:B------:R-:W-:Y:S01]  /*a2f0*/  IADD3 R10, P0, R224, R2.reuse, RZ ;  /* 0x00000002e00a7210 */ /* 0x080fe20007f1e0ff */
[----:B------:R-:W2:Y:S01]  /*a300*/  LDL R4, [R1+0x7e8] ;  /* 0x0007e80001047983 */ /* 0x000ea20000100800 */
[----:B------:R-:W-:Y:S02]  /*a310*/  PRMT R190, RZ, 0x7610, R190 ;  /* 0x00007610ffbe7816 */ /* 0x000fe400000000be */
[----:B------:R-:W-:Y:S01]  /*a320*/  IADD3 R8, P1, R223, R2, RZ ;  /* 0x00000002df087210 */ /* 0x000fe20007f3e0ff */
[----:B------:R-:W2:Y:S01]  /*a330*/  LDL R27, [R1+0x7e4] ;  /* 0x0007e400011b7983 */ /* 0x000ea20000100800 */
[----:B------:R-:W-:Y:S02]  /*a340*/  PRMT R188, RZ, 0x7610, R188 ;  /* 0x00007610ffbc7816 */ /* 0x000fe400000000bc */
[----:B------:R-:W-:Y:S01]  /*a350*/  ISETP.GT.AND P3, PT, R3, 0x1, PT ;  /* 0x000000010300780c */ /* 0x000fe20003f64270 */
[----:B------:R-:W2:Y:S01]  /*a360*/  LDL R30, [R1+0x7dc] ;  /* 0x0007dc00011e7983 */ /* 0x000ea20000100800 */
[----:B---3--:R-:W-:Y:S01]  /*a370*/  IMAD.X R11, R145, 0x1, R0, P0 ;  /* 0x00000001910b7824 */ /* 0x008fe200000e0600 */
[----:B------:R-:W-:-:S02]  /*a380*/  PRMT R186, RZ, 0x7610, R186 ;  /* 0x00007610ffba7816 */ /* 0x000fc400000000ba */
[----:B------:R-:W3:Y:S04]  /*a390*/  LDL R29, [R1+0x7f0] ;  /* 0x0007f000011d7983 */ /* 0x000ee80000100800 */
[----:B------:R0:W3:Y:S01]  /*a3a0*/  @P2 LDG.E.U8 R190, desc[UR20][R10.64] ;  /* 0x000000140abe2981 */ /* 0x0000e2000c1e1100 */
[----:B------:R-:W-:Y:S02]  /*a3b0*/  PRMT R189, RZ, 0x7610, R189 ;  /* 0x00007610ffbd7816 */ /* 0x000fe400000000bd */
[----:B------:R-:W-:Y:S01]  /*a3c0*/  PRMT R184, RZ, 0x7610, R184 ;  /* 0x00007610ffb87816 */ /* 0x000fe200000000b8 */
[----:B------:R-:W3:Y:S01]  /*a3d0*/  LDL R28, [R1+0x7ec] ;  /* 0x0007ec00011c7983 */ /* 0x000ee20000100800 */
[----:B------:R-:W-:Y:S02]  /*a3e0*/  PRMT R182, RZ, 0x7610, R182 ;  /* 0x00007610ffb67816 */ /* 0x000fe400000000b6 */
[----:B------:R-:W-:Y:S01]  /*a3f0*/  PRMT R187, RZ, 0x7610, R187 ;  /* 0x00007610ffbb7816 */ /* 0x000fe200000000bb */
[----:B------:R-:W3:Y:S01]  /*a400*/  LDL R31, [R1+0x800] ;  /* 0x00080000011f7983 */ /* 0x000ee20000100800 */
[----:B0-----:R-:W-:-:S03]  /*a410*/  IADD3 R10, P0, R2, R13, RZ ;  /* 0x0000000d020a7210 */ /* 0x001fc60007f1e0ff */
[----:B------:R-:W3:Y:S01]  /*a420*/  LDL R13, [R1+0x7cc] ;  /* 0x0007cc00010d7983 */ /* 0x000ee20000100800 */
[----:B----4-:R-:W-:Y:S02]  /*a430*/  IMAD.X R9, R144, 0x1, R0, P1 ;  /* 0x0000000190097824 */ /* 0x010fe400008e0600 */
[----:B------:R-:W-:Y:S01]  /*a440*/  IMAD.X R11, R0, 0x1, R12, P0 ;  /* 0x00000001000b7824 */ /* 0x000fe200000e060c */
[----:B------:R-:W-:Y:S01]  /*a450*/  PRMT R185, RZ, 0x7610, R185 ;  /* 0x00007610ffb97816 */ /* 0x000fe200000000b9 */
[----:B------:R-:W4:Y:S04]  /*a460*/  LDL R12, [R1+0x7e0] ;  /* 0x0007e000010c7983 */ /* 0x000f280000100800 */
[----:B------:R2:W4:Y:S01]  /*a470*/  @P2 LDG.E.U8 R188, desc[UR20][R8.64] ;  /* 0x0000001408bc2981 */ /* 0x000522000c1e1100 */
[----:B------:R-:W-:-:S03]  /*a480*/  ISETP.GT.AND P2, PT, R3, 0x2, PT ;  /* 0x000000020300780c */ /* 0x000fc60003f44270 */
[----:B------:R-:W4:Y:S01]  /*a490*/  @P3 LDG.E.U8 R189, desc[UR20][R10.64] ;  /* 0x000000140abd3981 */ /* 0x000f22000c1e1100 */
[----:B------:R-:W-:Y:S02]  /*a4a0*/  PRMT R180, RZ, 0x7610, R180 ;  /* 0x00007610ffb47816 */ /* 0x000fe400000000b4 */
[----:B------:R-:W-:Y:S01]  /*a4b0*/  PRMT R183, RZ, 0x7610, R183 ;  /* 0x00007610ffb77816 */ /* 0x000fe200000000b7 */
[----:B------:R-:W4:Y:S01]  /*a4c0*/  LDL R33, [R1+0x974] ;  /* 0x0009740001217983 */ /* 0x000f220000100800 */
[----:B--2---:R-:W-:Y:S02]  /*a4d0*/  IADD3 R8, P1, R2, R146, RZ ;  /* 0x0000009202087210 */ /* 0x004fe40007f3e0ff */
[----:B------:R-:W-:Y:S01]  /*a4e0*/  PRMT R178, RZ, 0x7610, R178 ;  /* 0x00007610ffb27816 */ /* 0x000fe200000000b2 */
[----:B------:R-:W2:Y:S02]  /*a4f0*/  LDL R32, [R1+0x988] ;  /* 0x0009880001207983 */ /* 0x000ea40000100800 */
[----:B------:R-:W-:Y:S01]  /*a500*/  IMAD.X R9, R0, 0x1, R147, P1 ;  /* 0x0000000100097824 */ /* 0x000fe200008e0693 */
[----:B------:R-:W-:Y:S01]  /*a510*/  PRMT R181, RZ, 0x7610, R181 ;  /* 0x00007610ffb57816 */ /* 0x000fe200000000b5 */
[----:B------:R-:W2:Y:S04]  /*a520*/  LDL R34, [R1+0x92c] ;  /* 0x00092c0001227983 */ /* 0x000ea80000100800 */
[----:B------:R0:W2:Y:S01]  /*a530*/  @P3 LDG.E.U8 R186, desc[UR20][R8.64] ;  /* 0x0000001408ba3981 */ /* 0x0000a2000c1e1100 */
[----:B------:R-:W-:-:S02]  /*a540*/  ISETP.GT.AND P3, PT, R3, 0x3, PT ;  /* 0x000000030300780c */ /* 0x000fc40003f64270 */
[----:B0-----:R-:W-:-:S05]  /*a550*/  IADD3 R8, P1, R2, R148, RZ ;  /* 0x0000009402087210 */ /* 0x001fca0007f3e0ff */
[----:B------:R-:W-:-:S05]  /*a560*/  IMAD.X R9, R0, 0x1, R150, P1 ;  /* 0x0000000100097824 */ /* 0x000fca00008e0696 */
[----:B------:R0:W2:Y:S01]  /*a570*/  @P2 LDG.E.U8 R184, desc[UR20][R8.64] ;  /* 0x0000001408b82981 */ /* 0x0000a2000c1e1100 */
[----:B------:R-:W-:-:S05]  /*a580*/  IADD3 R10, P0, R2, R149, RZ ;  /* 0x00000095020a7210 */ /* 0x000fca0007f1e0ff */
[----:B------:R-:W-:-:S05]  /*a590*/  IMAD.X R11, R0, 0x1, R151, P0 ;  /* 0x00000001000b7824 */ /* 0x000fca00000e0697 */
[----:B------:R1:W2:Y:S01]  /*a5a0*/  @P2 LDG.E.U8 R187, desc[UR20][R10.64] ;  /* 0x000000140abb2981 */ /* 0x0002a2000c1e1100 */
[----:B0-----:R-:W-:-:S03]  /*a5b0*/  IADD3 R8, P1, R2, R26, RZ ;  /* 0x0000001a02087210 */ /* 0x001fc60007f3e0ff */
[----:B------:R-:W2:Y:S02]  /*a5c0*/  LDL R26, [R1+0x7f8] ;  /* 0x0007f800011a7983 */ /* 0x000ea40000100800 */
[----:B------:R-:W-:Y:S02]  /*a5d0*/  IMAD.X R9, R0, 0x1, R24, P1 ;  /* 0x0000000100097824 */ /* 0x000fe400008e0618 */
[----:B------:R-:W2:Y:S04]  /*a5e0*/  LDL R24, [R1+0x7fc] ;  /* 0x0007fc0001187983 */ /* 0x000ea80000100800 */
[----:B------:R0:W2:Y:S01]  /*a5f0*/  @P3 LDG.E.U8 R182, desc[UR20][R8.64] ;  /* 0x0000001408b63981 */ /* 0x0000a2000c1e1100 */
[----:B-1----:R-:W-:-:S03]  /*a600*/  IADD3 R10, P0, R2, R25, RZ ;  /* 0x00000019020a7210 */ /* 0x002fc60007f1e0ff */
[----:B------:R-:W2:Y:S01]  /*a610*/  LDL R25, [R1+0x808] ;  /* 0x0008080001197983 */ /* 0x000ea20000100800 */
[----:B0-----:R-:W-:-:S03]  /*a620*/  IADD3 R8, P1, R2, R6, RZ ;  /* 0x0000000602087210 */ /* 0x001fc60007f3e0ff */
[----:B------:R-:W2:Y:S02]  /*a630*/  LDL R6, [R1+0x7f4] ;  /* 0x0007f40001067983 */ /* 0x000ea40000100800 */
[C---:B------:R-:W-:Y:S02]  /*a640*/  IMAD.X R9, R0.reuse, 0x1, R5, P1 ;  /* 0x0000000100097824 */ /* 0x040fe400008e0605 */
[----:B------:R-:W2:Y:S01]  /*a650*/  LDL R5, [R1+0x804] ;  /* 0x0008040001057983 */ /* 0x000ea20000100800 */
[----:B---3--:R-:W-:-:S05]  /*a660*/  IMAD.X R11, R0, 0x1, R13, P0 ;  /* 0x00000001000b7824 */ /* 0x008fca00000e060d */
[----:B------:R0:W3:Y:S02]  /*a670*/  @P3 LDG.E.U8 R185, desc[UR20][R10.64] ;  /* 0x000000140ab93981 */ /* 0x0000e4000c1e1100 */
[----:B0-----:R-:W-:Y:S02]  /*a680*/  IADD3 R10, P1, R2, R4, RZ ;  /* 0x00000004020a7210 */ /* 0x001fe40007f3e0ff */
[----:B------:R-:W3:Y:S01]  /*a690*/  LDL R4, [R1+0x810] ;  /* 0x0008100001047983 */ /* 0x000ee20000100800 */
[----:B------:R-:W-:Y:S02]  /*a6a0*/  ISETP.GT.AND P2, PT, R3, 0x4, PT ;  /* 0x000000040300780c */ /* 0x000fe40003f44270 */
[----:B------:R-:W-:Y:S02]  /*a6b0*/  IMAD.X R11, R0, 0x1, R27, P1 ;  /* 0x00000001000b7824 */ /* 0x000fe400008e061b */
[----:B------:R-:W3:Y:S01]  /*a6c0*/  LDL R27, [R1+0x80c] ;  /* 0x00080c00011b7983 */ /* 0x000ee20000100800 */
[----:B----4-:R-:W-:-:S05]  /*a6d0*/  IADD3 R12, P0, R2, R12, RZ ;  /* 0x0000000c020c7210 */ /* 0x010fca0007f1e0ff */
[----:B------:R-:W-:Y:S02]  /*a6e0*/  IMAD.X R13, R0, 0x1, R30, P0 ;  /* 0x00000001000d7824 */ /* 0x000fe400000e061e */
[----:B------:R-:W4:Y:S04]  /*a6f0*/  LDL R30, [R1+0x818] ;  /* 0x00081800011e7983 */ /* 0x000f280000100800 */
[----:B------:R0:W4:Y:S04]  /*a700*/  @P2 LDG.E.U8 R180, desc[UR20][R8.64] ;  /* 0x0000001408b42981 */ /* 0x000128000c1e1100 */
[----:B------:R-:W4:Y:S01]  /*a710*/  @P2 LDG.E.U8 R183, desc[UR20][R12.64] ;  /* 0x000000140cb72981 */ /* 0x000f22000c1e1100 */
[----:B0-----:R-:W-:-:S03]  /*a720*/  IADD3 R8, P0, R2, R29, RZ ;  /* 0x0000001d02087210 */ /* 0x001fc60007f1e0ff */
[----:B------:R-:W4:Y:S02]  /*a730*/  LDL R29, [R1+0x814] ;  /* 0x00081400011d7983 */ /* 0x000f240000100800 */
[----:B------:R-:W-:Y:S02]  /*a740*/  IMAD.X R9, R0, 0x1, R28, P0 ;  /* 0x0000000100097824 */ /* 0x000fe400000e061c */
[----:B------:R-:W4:Y:S01]  /*a750*/  LDL R28, [R1+0x820] ;  /* 0x00082000011c7983 */ /* 0x000f220000100800 */
[----:B------:R-:W-:-:S13]  /*a760*/  ISETP.GT.AND P3, PT, R3, 0x5, PT ;  /* 0x000000050300780c */ /* 0x000fda0003f64270 */
[----:B------:R-:W4:Y:S04]  /*a770*/  @P3 LDG.E.U8 R178, desc[UR20][R10.64] ;  /* 0x000000140ab23981 */ /* 0x000f28000c1e1100 */
[----:B------:R0:W4:Y:S02]  /*a780*/  @P3 LDG.E.U8 R181, desc[UR20][R8.64] ;  /* 0x0000001408b53981 */ /* 0x000124000c1e1100 */
[----:B0-----:R-:W-:Y:S02]  /*a790*/  IADD3 R8, P2, R2, R31, RZ ;  /* 0x0000001f02087210 */ /* 0x001fe40007f5e0ff */
[----:B------:R-:W-:Y:S01]  /*a7a0*/  ISETP.GT.AND P4, PT, R3, 0x6, PT ;  /* 0x000000060300780c */ /* 0x000fe20003f84270 */
[----:B------:R-:W4:Y:S01]  /*a7b0*/  LDL R31, [R1+0x984] ;  /* 0x00098400011f7983 */ /* 0x000f220000100800 */
[----:B------:R-:W-:-:S02]  /*a7c0*/  PRMT R179, RZ, 0x7610, R179 ;  /* 0x00007610ffb37816 */ /* 0x000fc400000000b3 */
[----:B--2---:R-:W-:Y:S02]  /*a7d0*/  IADD3 R12, P1, R2, R26, RZ ;  /* 0x0000001a020c7210 */ /* 0x004fe40007f3e0ff */
[----:B------:R-:W2:Y:S01]  /*a7e0*/  LDL R26, [R1+0x81c] ;  /* 0x00081c00011a7983 */ /* 0x000ea20000100800 */
[----:B------:R-:W-:-:S03]  /*a7f0*/  IMAD.X R9, R0, 0x1, R24, P2 ;  /* 0x0000000100097824 */ /* 0x000fc600010e0618 */
[----:B------:R-:W2:Y:S04]  /*a800*/  LDL R24, [R1+0x830] ;  /* 0x0008300001187983 */ /* 0x000ea80000100800 */
[----:B------:R3:W2:Y:S01]  /*a810*/  @P4 LDG.E.U8 R179, desc[UR20][R8.64] ;  /* 0x0000001408b34981 */ /* 0x0006a2000c1e1100 */
[----:B------:R-:W-:-:S03]  /*a820*/  IMAD.X R13, R0, 0x1, R6, P1 ;  /* 0x00000001000d7824 */ /* 0x000fc600008e0606 */
[----:B------:R-:W2:Y:S01]  /*a830*/  LDL R6, [R1+0x828] ;  /* 0x0008280001067983 */ /* 0x000ea20000100800 */
[----:B------:R-:W-:-:S03]  /*a840*/  IADD3 R10, P1, R2, R25, RZ ;  /* 0x00000019020a7210 */ /* 0x000fc60007f3e0ff */
[----:B------:R-:W2:Y:S02]  /*a850*/  LDL R25, [R1+0x824] ;  /* 0x0008240001197983 */ /* 0x000ea40000100800 */
[----:B------:R-:W-:Y:S02]  /*a860*/  IMAD.X R11, R0, 0x1, R5, P1 ;  /* 0x00000001000b7824 */ /* 0x000fe400008e0605 */
[----:B------:R-:W2:Y:S01]  /*a870*/  LDL R5, [R1+0x82c] ;  /* 0x00082c0001057983 */ /* 0x000ea20000100800 */
[----:B---3--:R-:W-:-:S03]  /*a880*/  IADD3 R8, P1, R2, R4, RZ ;  /* 0x0000000402087210 */ /* 0x008fc60007f3e0ff */
[----:B------:R-:W3:Y:S01]  /*a890*/  LDL R4, [R1+0x838] ;  /* 0x0008380001047983 */ /* 0x000ee20000100800 */
[C---:B------:R-:W-:Y:S02]  /*a8a0*/  ISETP.GT.AND P0, PT, R3.reuse, 0x7, PT ;  /* 0x000000070300780c */ /* 0x040fe40003f04270 */
[----:B------:R-:W-:Y:S01]  /*a8b0*/  PRMT R177, RZ, 0x7610, R177 ;  /* 0x00007610ffb17816 */ /* 0x000fe200000000b1 */
[----:B------:R-:W-:Y:S02]  /*a8c0*/  IMAD.X R9, R0, 0x1, R27, P1 ;  /* 0x0000000100097824 */ /* 0x000fe400008e061b */
[----:B------:R-:W3:Y:S01]  /*a8d0*/  LDL R27, [R1+0x834] ;  /* 0x00083400011b7983 */ /* 0x000ee20000100800 */
[----:B------:R-:W-:Y:S02]  /*a8e0*/  PRMT R175, RZ, 0x7610, R175 ;  /* 0x00007610ffaf7816 */ /* 0x000fe400000000af */
[----:B------:R-:W-:Y:S01]  /*a8f0*/  ISETP.GT.AND P2, PT, R3, 0x8, PT ;  /* 0x000000080300780c */ /* 0x000fe20003f44270 */
[----:B------:R-:W3:Y:S04]  /*a900*/  @P4 LDG.E.U8 R177, desc[UR20][R12.64] ;  /* 0x000000140cb14981 */ /* 0x000ee8000c1e1100 */
[----:B------:R4:W3:Y:S04]  /*a910*/  @P0 LDG.E.U8 R175, desc[UR20][R10.64] ;  /* 0x000000140aaf0981 */ /* 0x0008e8000c1e1100 */
[----:B------:R-:W3:Y:S01]  /*a920*/  LDL R13, [R1+0x840] ;  /* 0x00084000010d7983 */ /* 0x000ee20000100800 */
[----:B------:R-:W-:-:S02]  /*a930*/  PRMT R176, RZ, 0x7610, R176 ;  /* 0x00007610ffb07816 */ /* 0x000fc400000000b0 */
[----:B----4-:R-:W-:Y:S01]  /*a940*/  IADD3 R10, P1, R2, R30, RZ ;  /* 0x0000001e020a7210 */ /* 0x010fe20007f3e0ff */
[----:B------:R-:W4:Y:S01]  /*a950*/  LDL R12, [R1+0x83c] ;  /* 0x00083c00010c7983 */ /* 0x000f220000100800 */
[----:B------:R-:W-:-:S03]  /*a960*/  PRMT R173, RZ, 0x7610, R173 ;  /* 0x00007610ffad7816 */ /* 0x000fc600000000ad */
[----:B------:R-:W-:Y:S01]  /*a970*/  IMAD.X R11, R0, 0x1, R29, P1 ;  /* 0x00000001000b7824 */ /* 0x000fe200008e061d */
[----:B------:R0:W4:Y:S04]  /*a980*/  @P0 LDG.E.U8 R176, desc[UR20][R8.64] ;  /* 0x0000001408b00981 */ /* 0x000128000c1e1100 */
[----:B------:R-:W4:Y:S01]  /*a990*/  @P2 LDG.E.U8 R173, desc[UR20][R10.64] ;  /* 0x000000140aad2981 */ /* 0x000f22000c1e1100 */
[----:B------:R-:W-:Y:S02]  /*a9a0*/  PRMT R174, RZ, 0x7610, R174 ;  /* 0x00007610ffae7816 */ /* 0x000fe400000000ae */
[----:B------:R-:W-:Y:S01]  /*a9b0*/  PRMT R171, RZ, 0x7610, R171 ;  /* 0x00007610ffab7816 */ /* 0x000fe200000000ab */
[----:B------:R-:W4:Y:S01]  /*a9c0*/  LDL R30, [R1+0x940] ;  /* 0x00094000011e7983 */ /* 0x000f220000100800 */
[----:B0-----:R-:W-:-:S02]  /*a9d0*/  IADD3 R8, P0, R2, R28, RZ ;  /* 0x0000001c02087210 */ /* 0x001fc40007f1e0ff */
[----:B------:R-:W-:Y:S01]  /*a9e0*/  ISETP.GT.AND P1, PT, R3, 0x9, PT ;  /* 0x000000090300780c */ /* 0x000fe20003f24270 */
[----:B------:R-:W4:Y:S04]  /*a9f0*/  LDL R28, [R1+0x908] ;  /* 0x00090800011c7983 */ /* 0x000f280000100800 */
[----:B------:R-:W4:Y:S04]  /*aa00*/  LDL R11, [R1+0x848] ;  /* 0x00084800010b7983 */ /* 0x000f280000100800 */
[----:B------:R-:W4:Y:S01]  /*aa10*/  LDL R10, [R1+0x850] ;  /* 0x00085000010a7983 */ /* 0x000f220000100800 */
[----:B------:R-:W-:-:S02]  /*aa20*/  PRMT R172, RZ, 0x7610, R172 ;  /* 0x00007610ffac7816 */ /* 0x000fc400000000ac */
[----:B------:R-:W-:Y:S01]  /*aa30*/  PRMT R169, RZ, 0x7610, R169 ;  /* 0x00007610ffa97816 */ /* 0x000fe200000000a9 */
[----:B------:R-:W4:Y:S01]  /*aa40*/  LDL R29, [R1+0x93c] ;  /* 0x00093c00011d7983 */ /* 0x000f220000100800 */
[----:B--2---:R-:W-:-:S03]  /*aa50*/  IMAD.X R9, R0, 0x1, R26, P0 ;  /* 0x0000000100097824 */ /* 0x004fc600000e061a */
[----:B------:R-:W2:Y:S04]  /*aa60*/  LDL R26, [R1+0x844] ;  /* 0x00084400011a7983 */ /* 0x000ea80000100800 */
[----:B------:R0:W2:Y:S02]  /*aa70*/  @P2 LDG.E.U8 R174, desc[UR20][R8.64] ;  /* 0x0000001408ae2981 */ /* 0x0000a4000c1e1100 */
[----:B0-----:R-:W-:Y:S02]  /*aa80*/  IADD3 R8, P0, R2, R6, RZ ;  /* 0x0000000602087210 */ /* 0x001fe40007f1e0ff */
[----:B------:R-:W2:Y:S03]  /*aa90*/  LDL R6, [R1+0x84c] ;  /* 0x00084c0001067983 */ /* 0x000ea60000100800 */
[----:B------:R-:W-:-:S02]  /*aaa0*/  IMAD.X R9, R0, 0x1, R25, P0 ;  /* 0x0000000100097824 */ /* 0x000fc400000e0619 */
[----:B------:R-:W2:Y:S04]  /*aab0*/  LDL R25, [R1+0x854] ;  /* 0x0008540001197983 */ /* 0x000ea80000100800 */
[----:B------:R0:W2:Y:S02]  /*aac0*/  @P1 LDG.E.U8 R171, desc[UR20][R8.64] ;  /* 0x0000001408ab1981 */ /* 0x0000a4000c1e1100 */
[----:B0-----:R-:W-:Y:S02]  /*aad0*/  IADD3 R8, P0, R2, R24, RZ ;  /* 0x0000001802087210 */ /* 0x001fe40007f1e0ff */
[----:B------:R-:W2:Y:S03]  /*aae0*/  LDL R24, [R1+0x860] ;  /* 0x0008600001187983 */ /* 0x000ea60000100800 */
[----:B------:R-:W-:-:S02]  /*aaf0*/  IMAD.X R9, R0, 0x1, R5, P0 ;  /* 0x0000000100097824 */ /* 0x000fc400000e0605 */
[----:B------:R-:W2:Y:S04]  /*ab00*/  LDL R5, [R1+0x858] ;  /* 0x0008580001057983 */ /* 0x000ea80000100800 */
[----:B------:R3:W2:Y:S02]  /*ab10*/  @P1 LDG.E.U8 R172, desc[UR20][R8.64] ;  /* 0x0000001408ac1981 */ /* 0x0006a4000c1e1100 */
[----:B---3--:R-:W-:Y:S02]  /*ab20*/  IADD3 R8, P0, R2, R4, RZ ;  /* 0x0000000402087210 */ /* 0x008fe40007f1e0ff */
[----:B------:R-:W3:Y:S01]  /*ab30*/  LDL R4, [R1+0x85c] ;  /* 0x00085c0001047983 */ /* 0x000ee20000100800 */
[----:B------:R-:W-:Y:S02]  /*ab40*/  ISETP.GT.AND P1, PT, R3, 0xa, PT ;  /* 0x0000000a0300780c */ /* 0x000fe40003f24270 */
[----:B------:R-:W-:Y:S01]  /*ab50*/  IMAD.X R9, R0, 0x1, R27, P0 ;  /* 0x0000000100097824 */ /* 0x000fe200000e061b */
[----:B------:R-:W-:Y:S01]  /*ab60*/  PRMT R170, RZ, 0x7610, R170 ;  /* 0x00007610ffaa7816 */ /* 0x000fe200000000aa */
[----:B------:R-:W3:Y:S09]  /*ab70*/  LDL R27, [R1+0x864] ;  /* 0x00086400011b7983 */ /* 0x000ef20000100800 */
[----:B------:R0:W3:Y:S02]  /*ab80*/  @P1 LDG.E.U8 R169, desc[UR20][R8.64] ;  /* 0x0000001408a91981 */ /* 0x0000e4000c1e1100 */
[----:B0-----:R-:W-:-:S02]  /*ab90*/  IADD3 R8, P0, R2, R13, RZ ;  /* 0x0000000d02087210 */ /* 0x001fc40007f1e0ff */
[----:B------:R-:W3:Y:S03]  /*aba0*/  LDL R13, [R1+0x868] ;  /* 0x00086800010d7983 */ /* 0x000ee60000100800 */
[----:B----4-:R-:W-:Y:S02]  /*abb0*/  IMAD.X R9, R0, 0x1, R12, P0 ;  /* 0x0000000100097824 */ /* 0x010fe400000e060c */
[----:B------:R-:W4:Y:S04]  /*abc0*/  LDL R12, [R1+0x870] ;  /* 0x00087000010c7983 */ /* 0x000f280000100800 */
[----:B------:R0:W4:Y:S01]  /*abd0*/  @P1 LDG.E.U8 R170, desc[UR20][R8.64] ;  /* 0x0000001408aa1981 */ /* 0x000122000c1e1100 */
[----:B------:R-:W-:-:S02]  /*abe0*/  ISETP.GT.AND P1, PT, R3, 0xb, PT ;  /* 0x0000000b0300780c */ /* 0x000fc40003f24270 */
[----:B------:R-:W-:Y:S02]  /*abf0*/  PRMT R167, RZ, 0x7610, R167 ;  /* 0x00007610ffa77816 */ /* 0x000fe400000000a7 */
[----:B0-----:R-:W-:Y:S02]  /*ac00*/  IADD3 R8, P0, R2, R11, RZ ;  /* 0x0000000b02087210 */ /* 0x001fe40007f1e0ff */
[----:B------:R-:W4:Y:S01]  /*ac10*/  LDL R11, [R1+0x86c] ;  /* 0x00086c00010b7983 */ /* 0x000f220000100800 */
[----:B------:R-:W-:Y:S02]  /*ac20*/  PRMT R168, RZ, 0x7610, R168 ;  /* 0x00007610ffa87816 */ /* 0x000fe400000000a8 */
[----:B------:R-:W-:Y:S01]  /*ac30*/  PRMT R165, RZ, 0x7610, R165 ;  /* 0x00007610ffa57816 */ /* 0x000fe200000000a5 */
[----:B--2---:R-:W-:Y:S02]  /*ac40*/  IMAD.X R9, R0, 0x1, R26, P0 ;  /* 0x0000000100097824 */ /* 0x004fe400000e061a */
[----:B------:R-:W2:Y:S04]  /*ac50*/  LDL R26, [R1+0x874] ;  /* 0x00087400011a7983 */ /* 0x000ea80000100800 */
[----:B------:R0:W2:Y:S02]  /*ac60*/  @P1 LDG.E.U8 R167, desc[UR20][R8.64] ;  /* 0x0000001408a71981 */ /* 0x0000a4000c1e1100 */
[----:B0-----:R-:W-:-:S02]  /*ac70*/  IADD3 R8, P0, R2, R10, RZ ;  /* 0x0000000a02087210 */ /* 0x001fc40007f1e0ff */
[----:B------:R-:W2:Y:S03]  /*ac80*/  LDL R10, [R1+0x878] ;  /* 0x00087800010a7983 */ /* 0x000ea60000100800 */
[----:B------:R-:W-:Y:S02]  /*ac90*/  IMAD.X R9, R0, 0x1, R6, P0 ;  /* 0x0000000100097824 */ /* 0x000fe400000e0606 */
[----:B------:R-:W2:Y:S04]  /*aca0*/  LDL R6, [R1+0x880] ;  /* 0x0008800001067983 */ /* 0x000ea80000100800 */
[----:B------:R0:W2:Y:S01]  /*acb0*/  @P1 LDG.E.U8 R168, desc[UR20][R8.64] ;  /* 0x0000001408a81981 */ /* 0x0000a2000c1e1100 */
[----:B------:R-:W-:-:S02]  /*acc0*/  ISETP.GT.AND P1, PT, R3, 0xc, PT ;  /* 0x0000000c0300780c */ /* 0x000fc40003f24270 */
[----:B0-----:R-:W-:Y:S02]  /*acd0*/  IADD3 R8, P0, R2, R5, RZ ;  /* 0x0000000502087210 */ /* 0x001fe40007f1e0ff */
[----:B------:R-:W2:Y:S03]  /*ace0*/  LDL R5, [R1+0x87c] ;  /* 0x00087c0001057983 */ /* 0x000ea60000100800 */
[----:B------:R-:W-:Y:S01]  /*acf0*/  IMAD.X R9, R0, 0x1, R25, P0 ;  /* 0x0000000100097824 */ /* 0x000fe200000e0619 */
[----:B------:R-:W-:Y:S01]  /*ad00*/  PRMT R166, RZ, 0x7610, R166 ;  /* 0x00007610ffa67816 */ /* 0x000fe200000000a6 */
[----:B------:R-:W2:Y:S04]  /*ad10*/  LDL R25, [R1+0x884] ;  /* 0x0008840001197983 */ /* 0x000ea80000100800 */
[----:B------:R0:W2:Y:S02]  /*ad20*/  @P1 LDG.E.U8 R165, desc[UR20][R8.64] ;  /* 0x0000001408a51981 */ /* 0x0000a4000c1e1100 */
[----:B0-----:R-:W-:-:S02]  /*ad30*/  IADD3 R8, P0, R2, R24, RZ ;  /* 0x0000001802087210 */ /* 0x001fc40007f1e0ff */
[----:B------:R-:W2:Y:S03]  /*ad40*/  LDL R24, [R1+0x890] ;  /* 0x0008900001187983 */ /* 0x000ea60000100800 */
[----:B---3--:R-:W-:Y:S02]  /*ad50*/  IMAD.X R9, R0, 0x1, R4, P0 ;  /* 0x0000000100097824 */ /* 0x008fe400000e0604 */
[----:B------:R-:W3:Y:S04]  /*ad60*/  LDL R4, [R1+0x888] ;  /* 0x0008880001047983 */ /* 0x000ee80000100800 */
[----:B------:R0:W3:Y:S01]  /*ad70*/  @P1 LDG.E.U8 R166, desc[UR20][R8.64] ;  /* 0x0000001408a61981 */ /* 0x0000e2000c1e1100 */
[----:B------:R-:W-:-:S02]  /*ad80*/  ISETP.GT.AND P1, PT, R3, 0xd, PT ;  /* 0x0000000d0300780c */ /* 0x000fc40003f24270 */
[----:B------:R-:W-:Y:S02]  /*ad90*/  PRMT R163, RZ, 0x7610, R163 ;  /* 0x00007610ffa37816 */ /* 0x000fe400000000a3 */
[----:B0-----:R-:W-:Y:S02]  /*ada0*/  IADD3 R8, P0, R2, R13, RZ ;  /* 0x0000000d02087210 */ /* 0x001fe40007f1e0ff */
[----:B------:R-:W3:Y:S03]  /*adb0*/  LDL R13, [R1+0x88c] ;  /* 0x00088c00010d7983 */ /* 0x000ee60000100800 */
[----:B------:R-:W-:Y:S01]  /*adc0*/  IMAD.X R9, R0, 0x1, R27, P0 ;  /* 0x0000000100097824 */ /* 0x000fe200000e061b */
[----:B------:R-:W-:Y:S01]  /*add0*/  PRMT R164, RZ, 0x7610, R164 ;  /* 0x00007610ffa47816 */ /* 0x000fe200000000a4 */
[----:B------:R-:W3:Y:S04]  /*ade0*/  LDL R27, [R1+0x894] ;  /* 0x00089400011b7983 */ /* 0x000ee80000100800 */
[----:B------:R4:W3:Y:S02]  /*adf0*/  @P1 LDG.E.U8 R163, desc[UR20][R8.64] ;  /* 0x0000001408a31981 */ /* 0x0008e4000c1e1100 */
[----:B----4-:R-:W-:-:S02]  /*ae00*/  IADD3 R8, P0, R2, R12, RZ ;  /* 0x0000000c02087210 */ /* 0x010fc40007f1e0ff */
[----:B------:R-:W4:Y:S03]  /*ae10*/  LDL R12, [R1+0x898] ;  /* 0x00089800010c7983 */ /* 0x000f260000100800 */
[----:B------:R-:W-:Y:S02]  /*ae20*/  IMAD.X R9, R0, 0x1, R11, P0 ;  /* 0x0000000100097824 */ /* 0x000fe400000e060b */
[----:B------:R-:W4:Y:S04]  /*ae30*/  LDL R11, [R1+0x8a0] ;  /* 0x0008a000010b7983 */ /* 0x000f280000100800 */
[----:B------:R2:W4:Y:S01]  /*ae40*/  @P1 LDG.E.U8 R164, desc[UR20][R8.64] ;  /* 0x0000001408a41981 */ /* 0x000522000c1e1100 */
[----:B------:R-:W-:-:S02]  /*ae50*/  ISETP.GT.AND P1, PT, R3, 0xe, PT ;  /* 0x0000000e0300780c */ /* 0x000fc40003f24270 */
[----:B------:R-:W-:Y:S02]  /*ae60*/  PRMT R160, RZ, 0x7610, R160 ;  /* 0x00007610ffa07816 */ /* 0x000fe400000000a0 */
[----:B------:R-:W-:Y:S02]  /*ae70*/  PRMT R162, RZ, 0x7610, R162 ;  /* 0x00007610ffa27816 */ /* 0x000fe400000000a2 */
[----:B--2---:R-:W-:Y:S02]  /*ae80*/  IADD3 R8, P0, R2, R10, RZ ;  /* 0x0000000a02087210 */ /* 0x004fe40007f1e0ff */
[----:B------:R-:W2:Y:S03]  /*ae90*/  LDL R10, [R1+0x89c] ;  /* 0x00089c00010a7983 */ /* 0x000ea60000100800 */
[----:B------:R-:W-:Y:S02]  /*aea0*/  IMAD.X R9, R0, 0x1, R26, P0 ;  /* 0x0000000100097824 */ /* 0x000fe400000e061a */
[----:B------:R-:W2:Y:S04]  /*aeb0*/  LDL R26, [R1+0x8a4] ;  /* 0x0008a400011a7983 */ /* 0x000ea80000100800 */
[----:B------:R0:W2:Y:S02]  /*aec0*/  @P1 LDG.E.U8 R160, desc[UR20][R8.64] ;  /* 0x0000001408a01981 */ /* 0x0000a4000c1e1100 */
[----:B0-----:R-:W-:-:S02]  /*aed0*/  IADD3 R8, P0, R2, R6, RZ ;  /* 0x0000000602087210 */ /* 0x001fc40007f1e0ff */
[----:B------:R-:W2:Y:S03]  /*aee0*/  LDL R6, [R1+0x8a8] ;  /* 0x0008a80001067983 */ /* 0x000ea60000100800 */
[----:B------:R-:W-:Y:S02]  /*aef0*/  IMAD.X R9, R0, 0x1, R5, P0 ;  /* 0x0000000100097824 */ /* 0x000fe400000e0605 */
[----:B------:R-:W2:Y:S04]  /*af00*/  LDL R5, [R1+0x8b0] ;  /* 0x0008b00001057983 */ /* 0x000ea80000100800 */
[----:B------:R3:W2:Y:S02]  /*af10*/  @P1 LDG.E.U8 R162, desc[UR20][R8.64] ;  /* 0x0000001408a21981 */ /* 0x0006a4000c1e1100 */
[----:B---3--:R-:W-:-:S02]  /*af20*/  IADD3 R8, P0, R2, R4, RZ ;  /* 0x0000000402087210 */ /* 0x008fc40007f1e0ff */
[----:B------:R-:W3:Y:S01]  /*af30*/  LDL R4, [R1+0x8ac] ;  /* 0x0008ac0001047983 */ /* 0x000ee20000100800 */
[----:B------:R-:W-:Y:S02]  /*af40*/  ISETP.GT.AND P1, PT, R3, 0xf, PT ;  /* 0x0000000f0300780c */ /* 0x000fe40003f24270 */
[----:B------:R-:W-:Y:S01]  /*af50*/  PRMT R157, RZ, 0x7610, R157 ;  /* 0x00007610ff9d7816 */ /* 0x000fe2000000009d */
[----:B------:R-:W-:Y:S01]  /*af60*/  IMAD.X R9, R0, 0x1, R25, P0 ;  /* 0x0000000100097824 */ /* 0x000fe200000e0619 */
[----:B------:R-:W-:Y:S01]  /*af70*/  PRMT R159, RZ, 0x7610, R159 ;  /* 0x00007610ff9f7816 */ /* 0x000fe2000000009f */
[----:B------:R-:W3:Y:S08]  /*af80*/  LDL R25, [R1+0x8b4] ;  /* 0x0008b40001197983 */ /* 0x000ef00000100800 */
[----:B------:R0:W3:Y:S02]  /*af90*/  @P1 LDG.E.U8 R157, desc[UR20][R8.64] ;  /* 0x00000014089d1981 */ /* 0x0000e4000c1e1100 */
[----:B0-----:R-:W-:-:S02]  /*afa0*/  IADD3 R8, P0, R2, R24, RZ ;  /* 0x0000001802087210 */ /* 0x001fc40007f1e0ff */
[----:B------:R-:W3:Y:S03]  /*afb0*/  LDL R24, [R1+0x8b8] ;  /* 0x0008b80001187983 */ /* 0x000ee60000100800 */
[----:B------:R-:W-:Y:S02]  /*afc0*/  IMAD.X R9, R0, 0x1, R13, P0 ;  /* 0x0000000100097824 */ /* 0x000fe400000e060d */
[----:B------:R-:W3:Y:S04]  /*afd0*/  LDL R13, [R1+0x8c0] ;  /* 0x0008c000010d7983 */ /* 0x000ee80000100800 */
[----:B------:R4:W3:Y:S01]  /*afe0*/  @P1 LDG.E.U8 R159, desc[UR20][R8.64] ;  /* 0x00000014089f1981 */ /* 0x0008e2000c1e1100 */
[----:B------:R-:W-:-:S02]  /*aff0*/  ISETP.GT.AND P1, PT, R3, 0x10, PT ;  /* 0x000000100300780c */ /* 0x000fc40003f24270 */
[----:B------:R-:W-:Y:S02]  /*b000*/  PRMT R161, RZ, 0x7610, R161 ;  /* 0x00007610ffa17816 */ /* 0x000fe400000000a1 */
[----:B----4-:R-:W-:Y:S02]  /*b010*/  IADD3 R8, P0, R2, R12, RZ ;  /* 0x0000000c02087210 */ /* 0x010fe40007f1e0ff */
[----:B------:R-:W4:Y:S03]  /*b020*/  LDL R12, [R1+0x8bc] ;  /* 0x0008bc00010c7983 */ /* 0x000f260000100800 */
[----:B------:R-:W-:Y:S01]  /*b030*/  IMAD.X R9, R0, 0x1, R27, P0 ;  /* 0x0000000100097824 */ /* 0x000fe200000e061b */
[----:B------:R-:W-:Y:S01]  /*b040*/  PRMT R220, RZ, 0x7610, R220 ;  /* 0x00007610ffdc7816 */ /* 0x000fe200000000dc */
[----:B------:R-:W4:Y:S04]  /*b050*/  LDL R27, [R1+0x8c4] ;  /* 0x0008c400011b7983 */ /* 0x000f280000100800 */
[----:B------:R0:W4:Y:S02]  /*b060*/  @P1 LDG.E.U8 R161, desc[UR20][R8.64] ;  /* 0x0000001408a11981 */ /* 0x000124000c1e1100 */
[----:B0-----:R-:W-:-:S02]  /*b070*/  IADD3 R8, P0, R2, R11, RZ ;  /* 0x0000000b02087210 */ /* 0x001fc40007f1e0ff */
[----:B------:R-:W4:Y:S01]  /*b080*/  LDL R11, [R1+0x8c8] ;  /* 0x0008c800010b7983 */ /* 0x000f220000100800 */
[----:B------:R-:W-:Y:S02]  /*b090*/  PRMT R158, RZ, 0x7610, R158 ;  /* 0x00007610ff9e7816 */ /* 0x000fe4000000009e */
[----:B--2---:R-:W-:Y:S02]  /*b0a0*/  IMAD.X R9, R0, 0x1, R10, P0 ;  /* 0x0000000100097824 */ /* 0x004fe400000e060a */
        /* <DEDUP_REMOVED lines=30> */
[----:B------:R-:W4:Y:S03]  /*b290*/  LDL R11, [R1+0x8ec] ;  /* 0x0008ec00010b7983 */ /* 0x000f260000100800 */
[----:B------:R-:W-:Y:S01]  /*b2a0*/  IMAD.X R9, R0, 0x1, R27, P0 ;  /* 0x0000000100097824 */ /* 0x000fe200000e061b */
[----:B------:R-:W-:Y:S01]  /*b2b0*/  PRMT R217, RZ, 0x7610, R217 ;  /* 0x00007610ffd97816 */ /* 0x000fe200000000d9 */
[----:B------:R-:W4:Y:S04]  /*b2c0*/  LDL R27, [R1+0x904] ;  /* 0x00090400011b7983 */ /* 0x000f280000100800 */
[----:B------:R2:W4:Y:S02]  /*b2d0*/  @P1 LDG.E.U8 R155, desc[UR20][R8.64] ;  /* 0x00000014089b1981 */ /* 0x000524000c1e1100 */
[----:B--2---:R-:W-:-:S02]  /*b2e0*/  IADD3 R8, P0, R2, R10, RZ ;  /* 0x0000000a02087210 */ /* 0x004fc40007f1e0ff */
[----:B------:R-:W2:Y:S03]  /*b2f0*/  LDL R10, [R1+0x8f8] ;  /* 0x0008f800010a7983 */ /* 0x000ea60000100800 */
[----:B------:R-:W-:Y:S02]  /*b300*/  IMAD.X R9, R0, 0x1, R6, P0 ;  /* 0x0000000100097824 */ /* 0x000fe400000e0606 */
[----:B------:R-:W2:Y:S04]  /*b310*/  LDL R6, [R1+0x8f4] ;  /* 0x0008f40001067983 */ /* 0x000ea80000100800 */
[----:B------:R0:W2:Y:S02]  /*b320*/  @P1 LDG.E.U8 R217, desc[UR20][R8.64] ;  /* 0x0000001408d91981 */ /* 0x0000a4000c1e1100 */
[----:B0-----:R-:W-:-:S02]  /*b330*/  IADD3 R8, P0, R2, R5, RZ ;  /* 0x0000000502087210 */ /* 0x001fc40007f1e0ff */
[----:B------:R-:W2:Y:S03]  /*b340*/  LDL R5, [R1+0x900] ;  /* 0x0009000001057983 */ /* 0x000ea60000100800 */
[----:B---3--:R-:W-:Y:S02]  /*b350*/  IMAD.X R9, R0, 0x1, R4, P0 ;  /* 0x0000000100097824 */ /* 0x008fe400000e0604 */
[----:B------:R-:W3:Y:S01]  /*b360*/  LDL R4, [R1+0x8fc] ;  /* 0x0008fc0001047983 */ /* 0x000ee20000100800 */
[----:B------:R-:W-:Y:S02]  /*b370*/  ISETP.GT.AND P1, PT, R3, 0x14, PT ;  /* 0x000000140300780c */ /* 0x000fe40003f24270 */
[----:B------:R-:W-:Y:S02]  /*b380*/  PRMT R154, RZ, 0x7610, R154 ;  /* 0x00007610ff9a7816 */ /* 0x000fe4000000009a */
[----:B------:R-:W-:-:S09]  /*b390*/  PRMT R216, RZ, 0x7610, R216 ;  /* 0x00007610ffd87816 */ /* 0x000fd200000000d8 */
[----:B------:R0:W3:Y:S02]  /*b3a0*/  @P1 LDG.E.U8 R154, desc[UR20][R8.64] ;  /* 0x00000014089a1981 */ /* 0x0000e4000c1e1100 */
[----:B0-----:R-:W-:Y:S02]  /*b3b0*/  IADD3 R8, P0, R2, R26, RZ ;  /* 0x0000001a02087210 */ /* 0x001fe40007f1e0ff */
[----:B------:R-:W-:Y:S01]  /*b3c0*/  PRMT R153, RZ, 0x7610, R153 ;  /* 0x00007610ff997816 */ /* 0x000fe20000000099 */
[----:B------:R-:W3:Y:S02]  /*b3d0*/  LDL R26, [R1+0x920] ;  /* 0x00092000011a7983 */ /* 0x000ee40000100800 */
[----:B------:R-:W-:Y:S02]  /*b3e0*/  IMAD.X R9, R0, 0x1, R24, P0 ;  /* 0x0000000100097824 */ /* 0x000fe400000e0618 */
[----:B------:R-:W3:Y:S04]  /*b3f0*/  LDL R24, [R1+0x910] ;  /* 0x0009100001187983 */ /* 0x000ee80000100800 */
[----:B------:R0:W3:Y:S01]  /*b400*/  @P1 LDG.E.U8 R216, desc[UR20][R8.64] ;  /* 0x0000001408d81981 */ /* 0x0000e2000c1e1100 */
[----:B------:R-:W-:-:S02]  /*b410*/  ISETP.GT.AND P1, PT, R3, 0x15, PT ;  /* 0x000000150300780c */ /* 0x000fc40003f24270 */
        /* <DEDUP_REMOVED lines=22> */
[----:B------:R-:W-:-:S06]  /*b580*/  PRMT R214, RZ, 0x7610, R214 ;  /* 0x00007610ffd67816 */ /* 0x000fcc00000000d6 */
[----:B------:R0:W3:Y:S01]  /*b590*/  @P1 LDG.E.U8 R214, desc[UR20][R8.64] ;  /* 0x0000001408d61981 */ /* 0x0000e2000c1e1100 */
[----:B------:R-:W-:Y:S02]  /*b5a0*/  ISETP.GT.AND P1, PT, R3, 0x17, PT ;  /* 0x000000170300780c */ /* 0x000fe40003f24270 */
[----:B------:R-:W-:Y:S02]  /*b5b0*/  PRMT R23, RZ, 0x7610, R23 ;  /* 0x00007610ff177816 */ /* 0x000fe40000000017 */
[----:B0-----:R-:W-:Y:S02]  /*b5c0*/  IADD3 R8, P0, R2, R28, RZ ;  /* 0x0000001c02087210 */ /* 0x001fe40007f1e0ff */
[----:B------:R-:W-:Y:S01]  /*b5d0*/  PRMT R213, RZ, 0x7610, R213 ;  /* 0x00007610ffd57816 */ /* 0x000fe200000000d5 */
[----:B------:R-:W3:Y:S02]  /*b5e0*/  LDL R28, [R1+0x950] ;  /* 0x00095000011c7983 */ /* 0x000ee40000100800 */
[----:B------:R-:W-:Y:S01]  /*b5f0*/  IMAD.X R9, R0, 0x1, R27, P0 ;  /* 0x0000000100097824 */ /* 0x000fe200000e061b */
[----:B------:R-:W-:Y:S01]  /*b600*/  PRMT R22, RZ, 0x7610, R22 ;  /* 0x00007610ff167816 */ /* 0x000fe20000000016 */
[----:B------:R-:W3:Y:S04]  /*b610*/  LDL R27, [R1+0x94c] ;  /* 0x00094c00011b7983 */ /* 0x000ee80000100800 */
[----:B------:R0:W3:Y:S02]  /*b620*/  @P1 LDG.E.U8 R23, desc[UR20][R8.64] ;  /* 0x0000001408171981 */ /* 0x0000e4000c1e1100 */
[----:B0-----:R-:W-:-:S02]  /*b630*/  IADD3 R8, P0, R2, R24, RZ ;  /* 0x0000001802087210 */ /* 0x001fc40007f1e0ff */
[----:B------:R-:W3:Y:S03]  /*b640*/  LDL R24, [R1+0x948] ;  /* 0x0009480001187983 */ /* 0x000ee60000100800 */
[----:B------:R-:W-:Y:S02]  /*b650*/  IMAD.X R9, R0, 0x1, R13, P0 ;  /* 0x0000000100097824 */ /* 0x000fe400000e060d */
[----:B------:R-:W3:Y:S04]  /*b660*/  LDL R13, [R1+0x944] ;  /* 0x00094400010d7983 */ /* 0x000ee80000100800 */
[----:B------:R4:W3:Y:S01]  /*b670*/  @P1 LDG.E.U8 R213, desc[UR20][R8.64] ;  /* 0x0000001408d51981 */ /* 0x0008e2000c1e1100 */
[----:B------:R-:W-:-:S02]  /*b680*/  ISETP.GT.AND P1, PT, R3, 0x18, PT ;  /* 0x000000180300780c */ /* 0x000fc40003f24270 */
[----:B----4-:R-:W-:Y:S02]  /*b690*/  IADD3 R8, P0, R2, R12, RZ ;  /* 0x0000000c02087210 */ /* 0x010fe40007f1e0ff */
[----:B------:R-:W4:Y:S03]  /*b6a0*/  LDL R12, [R1+0x958] ;  /* 0x00095800010c7983 */ /* 0x000f260000100800 */
[----:B------:R-:W-:Y:S01]  /*b6b0*/  IMAD.X R9, R0, 0x1, R11, P0 ;  /* 0x0000000100097824 */ /* 0x000fe200000e060b */
[----:B------:R-:W-:Y:S01]  /*b6c0*/  PRMT R212, RZ, 0x7610, R212 ;  /* 0x00007610ffd47816 */ /* 0x000fe200000000d4 */
[----:B------:R-:W4:Y:S04]  /*b6d0*/  LDL R11, [R1+0x954] ;  /* 0x00095400010b7983 */ /* 0x000f280000100800 */
[----:B------:R0:W4:Y:S02]  /*b6e0*/  @P1 LDG.E.U8 R22, desc[UR20][R8.64] ;  /* 0x0000001408161981 */ /* 0x000124000c1e1100 */
[----:B0-----:R-:W-:-:S02]  /*b6f0*/  IADD3 R8, P0, R2, R26, RZ ;  /* 0x0000001a02087210 */ /* 0x001fc40007f1e0ff */
[----:B------:R-:W-:Y:S01]  /*b700*/  PRMT R21, RZ, 0x7610, R21 ;  /* 0x00007610ff157816 */ /* 0x000fe20000000015 */
[----:B------:R-:W4:Y:S02]  /*b710*/  LDL R26, [R1+0x960] ;  /* 0x00096000011a7983 */ /* 0x000f240000100800 */
[----:B------:R-:W-:Y:S01]  /*b720*/  IMAD.X R9, R0, 0x1, R25, P0 ;  /* 0x0000000100097824 */ /* 0x000fe200000e0619 */
[C---:B------:R-:W-:Y:S01]  /*b730*/  ISETP.GT.AND P4, PT, R3.reuse, 0x1a, PT ;  /* 0x0000001a0300780c */ /* 0x040fe20003f84270 */
[----:B------:R-:W4:Y:S04]  /*b740*/  LDL R25, [R1+0x95c] ;  /* 0x00095c0001197983 */ /* 0x000f280000100800 */
[----:B------:R2:W4:Y:S01]  /*b750*/  @P1 LDG.E.U8 R212, desc[UR20][R8.64] ;  /* 0x0000001408d41981 */ /* 0x000522000c1e1100 */
[----:B------:R-:W-:-:S02]  /*b760*/  ISETP.GT.AND P0, PT, R3, 0x19, PT ;  /* 0x000000190300780c */ /* 0x000fc40003f04270 */
        /* <DEDUP_REMOVED lines=9> */
[----:B------:R-:W-:Y:S02]  /*b800*/  PRMT R20, RZ, 0x7610, R20 ;  /* 0x00007610ff147816 */ /* 0x000fe40000000014 */
[----:B------:R-:W-:-:S04]  /*b810*/  ISETP.GT.AND P3, PT, R3, 0x1b, PT ;  /* 0x0000001b0300780c */ /* 0x000fc80003f64270 */
[----:B------:R0:W3:Y:S01]  /*b820*/  @P4 LDG.E.U8 R20, desc[UR20][R8.64] ;  /* 0x0000001408144981 */ /* 0x0000e2000c1e1100 */
[----:B------:R-:W-:Y:S02]  /*b830*/  PRMT R19, RZ, 0x7610, R19 ;  /* 0x00007610ff137816 */ /* 0x000fe40000000013 */
[----:B------:R-:W-:Y:S02]  /*b840*/  ISETP.GT.AND P2, PT, R3, 0x1c, PT ;  /* 0x0000001c0300780c */ /* 0x000fe40003f44270 */
[----:B------:R-:W-:Y:S02]  /*b850*/  PRMT R18, RZ, 0x7610, R18 ;  /* 0x00007610ff127816 */ /* 0x000fe40000000012 */
[----:B0-----:R-:W-:Y:S02]  /*b860*/  IADD3 R8, P1, R2, R24, RZ ;  /* 0x0000001802087210 */ /* 0x001fe40007f3e0ff */
[----:B------:R-:W3:Y:S03]  /*b870*/  LDL R24, [R1+0x970] ;  /* 0x0009700001187983 */ /* 0x000ee60000100800 */
[----:B------:R-:W-:-:S05]  /*b880*/  IMAD.X R9, R0, 0x1, R13, P1 ;  /* 0x0000000100097824 */ /* 0x000fca00008e060d */
[----:B------:R4:W3:Y:S02]  /*b890*/  @P3 LDG.E.U8 R19, desc[UR20][R8.64] ;  /* 0x0000001408133981 */ /* 0x0008e4000c1e1100 */
[----:B----4-:R-:W-:-:S05]  /*b8a0*/  IADD3 R8, P1, R2, R12, RZ ;  /* 0x0000000c02087210 */ /* 0x010fca0007f3e0ff */
[----:B------:R-:W-:-:S05]  /*b8b0*/  IMAD.X R9, R0, 0x1, R11, P1 ;  /* 0x0000000100097824 */ /* 0x000fca00008e060b */
[----:B------:R2:W4:Y:S02]  /*b8c0*/  @P2 LDG.E.U8 R18, desc[UR20][R8.64] ;  /* 0x0000001408122981 */ /* 0x000524000c1e1100 */
[----:B--2---:R-:W-:Y:S02]  /*b8d0*/  IADD3 R8, P5, R2, R6, RZ ;  /* 0x0000000602087210 */ /* 0x004fe40007fbe0ff */
[----:B------:R-:W2:Y:S03]  /*b8e0*/  LDL R6, [R1+0x96c] ;  /* 0x00096c0001067983 */ /* 0x000ea60000100800 */
[----:B------:R-:W-:Y:S02]  /*b8f0*/  IMAD.X R9, R0, 0x1, R5, P5 ;  /* 0x0000000100097824 */ /* 0x000fe400028e0605 */
[----:B------:R-:W4:Y:S01]  /*b900*/  LDL R5, [R1+0x980] ;  /* 0x0009800001057983 */ /* 0x000f220000100800 */
[----:B---3--:R-:W-:-:S03]  /*b910*/  IADD3 R12, P5, R2, R4, RZ ;  /* 0x00000004020c7210 */ /* 0x008fc60007fbe0ff */
[----:B------:R-:W3:Y:S01]  /*b920*/  LDL R4, [R1+0x97c] ;  /* 0x00097c0001047983 */ /* 0x000ee20000100800 */
[----:B------:R-:W-:Y:S02]  /*b930*/  ISETP.GT.AND P1, PT, R3, 0x1d, PT ;  /* 0x0000001d0300780c */ /* 0x000fe40003f24270 */
[----:B------:R-:W-:Y:S02]  /*b940*/  PRMT R17, RZ, 0x7610, R17 ;  /* 0x00007610ff117816 */ /* 0x000fe40000000011 */
[----:B------:R-:W-:-:S05]  /*b950*/  IADD3 R10, P6, R2, R10, RZ ;  /* 0x0000000a020a7210 */ /* 0x000fca0007fde0ff */
[----:B------:R-:W-:-:S04]  /*b960*/  IMAD.X R11, R0, 0x1, R33, P6 ;  /* 0x00000001000b7824 */ /* 0x000fc800030e0621 */
[----:B------:R0:W3:Y:S02]  /*b970*/  @P1 LDG.E.U8 R17, desc[UR20][R8.64] ;  /* 0x0000001408111981 */ /* 0x0000e4000c1e1100 */
[----:B0-----:R-:W-:-:S05]  /*b980*/  IADD3 R8, P6, R2, R32, RZ ;  /* 0x0000002002087210 */ /* 0x001fca0007fde0ff */
[C---:B------:R-:W-:Y:S01]  /*b990*/  IMAD.X R9, R0.reuse, 0x1, R31, P6 ;  /* 0x0000000100097824 */ /* 0x040fe200030e061f */
[----:B------:R-:W-:Y:S01]  /*b9a0*/  ISETP.GT.AND P6, PT, R3, 0x1f, PT ;  /* 0x0000001f0300780c */ /* 0x000fe20003fc4270 */
[----:B------:R-:W-:Y:S01]  /*b9b0*/  IMAD.X R13, R0, 0x1, R34, P5 ;  /* 0x00000001000d7824 */ /* 0x000fe200028e0622 */
[----:B------:R-:W-:Y:S02]  /*b9c0*/  PRMT R15, RZ, 0x7610, R15 ;  /* 0x00007610ff0f7816 */ /* 0x000fe4000000000f */
[----:B------:R-:W-:-:S06]  /*b9d0*/  PRMT R210, RZ, 0x7610, R210 ;  /* 0x00007610ffd27816 */ /* 0x000fcc00000000d2 */
[----:B------:R-:W3:Y:S04]  /*b9e0*/  @P0 LDG.E.U8 R210, desc[UR20][R12.64] ;  /* 0x000000140cd20981 */ /* 0x000ee8000c1e1100 */
[----:B------:R0:W3:Y:S01]  /*b9f0*/  @P6 LDG.E.U8 R15, desc[UR20][R8.64] ;  /* 0x00000014080f6981 */ /* 0x0000e2000c1e1100 */
[----:B------:R-:W-:Y:S02]  /*ba00*/  PRMT R211, RZ, 0x7610, R211 ;  /* 0x00007610ffd37816 */ /* 0x000fe400000000d3 */
[----:B0-----:R-:W-:-:S05]  /*ba10*/  IADD3 R8, P0, R2, R30, RZ ;  /* 0x0000001e02087210 */ /* 0x001fca0007f1e0ff */
[----:B------:R-:W-:-:S05]  /*ba20*/  IMAD.X R9, R0, 0x1, R29, P0 ;  /* 0x0000000100097824 */ /* 0x000fca00000e061d */
        /* <DEDUP_REMOVED lines=11> */
[----:B--2---:R-:W-:Y:S02]  /*bae0*/  IMAD.X R9, R0, 0x1, R6, P0 ;  /* 0x0000000100097824 */ /* 0x004fe400000e0606 */
[----:B------:R-:W2:Y:S04]  /*baf0*/  LDL R6, [R1+0x990] ;  /* 0x0009900001067983 */ /* 0x000ea80000100800 */
[----:B------:R4:W2:Y:S02]  /*bb00*/  @P1 LDG.E.U8 R206, desc[UR20][R8.64] ;  /* 0x0000001408ce1981 */ /* 0x0008a4000c1e1100 */
[----:B----4-:R-:W-:Y:S02]  /*bb10*/  IADD3 R8, P0, R2, R5, RZ ;  /* 0x0000000502087210 */ /* 0x010fe40007f1e0ff */
[----:B------:R-:W4:Y:S03]  /*bb20*/  LDL R5, [R1+0x98c] ;  /* 0x00098c0001057983 */ /* 0x000f260000100800 */
[----:B---3--:R-:W-:-:S02]  /*bb30*/  IMAD.X R9, R0, 0x1, R4, P0 ;  /* 0x0000000100097824 */ /* 0x008fc400000e0604 */
[----:B------:R-:W3:Y:S01]  /*bb40*/  LDL R4, [R1+0x798] ;  /* 0x0007980001047983 */ /* 0x000ee20000100800 */
[----:B------:R-:W-:Y:S02]  /*bb50*/  ISETP.GT.AND P5, PT, R3, 0x1e, PT ;  /* 0x0000001e0300780c */ /* 0x000fe40003fa4270 */
[----:B------:R-:W-:Y:S02]  /*bb60*/  PRMT R16, RZ, 0x7610, R16 ;  /* 0x00007610ff107816 */ /* 0x000fe40000000010 */
[----:B------:R-:W-:Y:S02]  /*bb70*/  PRMT R207, RZ, 0x7610, R207 ;  /* 0x00007610ffcf7816 */ /* 0x000fe400000000cf */
[----:B------:R-:W-:-:S07]  /*bb80*/  PRMT R205, RZ, 0x7610, R205 ;  /* 0x00007610ffcd7816 */ /* 0x000fce00000000cd */
[----:B------:R-:W3:Y:S04]  /*bb90*/  @P5 LDG.E.U8 R16, desc[UR20][R10.64] ;  /* 0x000000140a105981 */ /* 0x000ee8000c1e1100 */
[----:B------:R0:W3:Y:S01]  /*bba0*/  @P5 LDG.E.U8 R207, desc[UR20][R8.64] ;  /* 0x0000001408cf5981 */ /* 0x0000e2000c1e1100 */
[----:B------:R-:W-:Y:S02]  /*bbb0*/  LOP3.LUT R188, R188, 0xffff, RZ, 0xc0, !PT ;  /* 0x0000ffffbcbc7812 */ /* 0x000fe400078ec0ff */
[----:B------:R-:W-:Y:S02]  /*bbc0*/  LOP3.LUT R186, R186, 0xffff, RZ, 0xc0, !PT ;  /* 0x0000ffffbaba7812 */ /* 0x000fe400078ec0ff */
[----:B------:R-:W-:Y:S02]  /*bbd0*/  LOP3.LUT R184, R184, 0xffff, RZ, 0xc0, !PT ;  /* 0x0000ffffb8b87812 */ /* 0x000fe400078ec0ff */
[----:B------:R-:W-:-:S02]  /*bbe0*/  LOP3.LUT R182, R182, 0xffff, RZ, 0xc0, !PT ;  /* 0x0000ffffb6b67812 */ /* 0x000fc400078ec0ff */
[----:B------:R-:W-:Y:S02]  /*bbf0*/  LOP3.LUT R180, R180, 0xffff, RZ, 0xc0, !PT ;  /* 0x0000ffffb4b47812 */ /* 0x000fe400078ec0ff */
[----:B------:R-:W-:Y:S02]  /*bc00*/  LOP3.LUT R178, R178, 0xffff, RZ, 0xc0, !PT ;  /* 0x0000ffffb2b27812 */ /* 0x000fe400078ec0ff */
        /* <DEDUP_REMOVED lines=10> */
[----:B------:R-:W-:Y:S02]  /*bcb0*/  PRMT R186, R188, 0x3340, R186 ;  /* 0x00003340bcba7816 */ /* 0x000fe400000000ba */
[----:B0-----:R-:W-:Y:S02]  /*bcc0*/  PRMT R8, R184, 0x3340, R182 ;  /* 0x00003340b8087816 */ /* 0x001fe400000000b6 */
[----:B------:R-:W-:Y:S02]  /*bcd0*/  PRMT R178, R180, 0x3340, R178 ;  /* 0x00003340b4b27816 */ /* 0x000fe400000000b2 */
[----:B------:R-:W-:Y:S02]  /*bce0*/  PRMT R9, R177, 0x3340, R175 ;  /* 0x00003340b1097816 */ /* 0x000fe400000000af */
[----:B------:R-:W-:Y:S02]  /*bcf0*/  PRMT R171, R173, 0x3340, R171 ;  /* 0x00003340adab7816 */ /* 0x000fe400000000ab */
[----:B------:R-:W-:-:S02]  /*bd00*/  PRMT R10, R169, 0x3340, R167 ;  /* 0x00003340a90a7816 */ /* 0x000fc400000000a7 */
[----:B------:R-:W-:Y:S02]  /*bd10*/  PRMT R163, R165, 0x3340, R163 ;  /* 0x00003340a5a37816 */ /* 0x000fe400000000a3 */
[----:B------:R-:W-:Y:S02]  /*bd20*/  PRMT R11, R160, 0x3340, R157 ;  /* 0x00003340a00b7816 */ /* 0x000fe4000000009d */
[----:B------:R-:W-:Y:S02]  /*bd30*/  PRMT R8, R186, 0x5410, R8 ;  /* 0x00005410ba087816 */ /* 0x000fe40000000008 */
[----:B------:R-:W-:Y:S02]  /*bd40*/  PRMT R9, R178, 0x5410, R9 ;  /* 0x00005410b2097816 */ /* 0x000fe40000000009 */
[----:B------:R-:W-:Y:S02]  /*bd50*/  PRMT R10, R171, 0x5410, R10 ;  /* 0x00005410ab0a7816 */ /* 0x000fe4000000000a */
[----:B------:R-:W-:Y:S01]  /*bd60*/  PRMT R11, R163, 0x5410, R11 ;  /* 0x00005410a30b7816 */ /* 0x000fe2000000000b */
[----:B------:R0:W-:Y:S01]  /*bd70*/  STL [R1+0x1414], R2 ;  /* 0x0014140201007387 */ /* 0x0001e20000100800 */
        /* <DEDUP_REMOVED lines=15> */
[----:B------:R-:W-:Y:S01]  /*be70*/  LOP3.LUT R159, R159, 0xffff, RZ, 0xc0, !PT ;  /* 0x0000ffff9f9f7812 */ /* 0x000fe200078ec0ff */
[----:B------:R1:W-:Y:S01]  /*be80*/  STL [R1+0x140c], R0 ;  /* 0x00140c0001007387 */ /* 0x0003e20000100800 */
[----:B------:R-:W-:Y:S02]  /*be90*/  PRMT R189, R190, 0x3340, R189 ;  /* 0x00003340bebd7816 */ /* 0x000fe400000000bd */
[----:B------:R-:W-:Y:S01]  /*bea0*/  PRMT R181, R183, 0x3340, R181 ;  /* 0x00003340b7b57816 */ /* 0x000fe200000000b5 */
[----:B------:R-:W3:Y:S01]  /*beb0*/  LDL R25, [R1+0x998] ;  /* 0x0009980001197983 */ /* 0x000ee20000100800 */
[----:B------:R-:W-:-:S02]  /*bec0*/  PRMT R172, R174, 0x3340, R172 ;  /* 0x00003340aeac7816 */ /* 0x000fc400000000ac */
[----:B------:R-:W-:Y:S01]  /*bed0*/  PRMT R164, R166, 0x3340, R164 ;  /* 0x00003340a6a47816 */ /* 0x000fe200000000a4 */
[----:B------:R-:W3:Y:S04]  /*bee0*/  LDL R28, [R1+0x76c] ;  /* 0x00076c00011c7983 */ /* 0x000ee80000100800 */
[----:B------:R-:W3:Y:S01]  /*bef0*/  LDL R27, [R1+0x75c] ;  /* 0x00075c00011b7983 */ /* 0x000ee20000100800 */
[----:B--2---:R-:W-:-:S03]  /*bf00*/  IADD3 R12, P0, R2, R6, RZ ;  /* 0x00000006020c7210 */ /* 0x004fc60007f1e0ff */
[----:B0-----:R-:W2:Y:S02]  /*bf10*/  LDL R2, [R1+0x78c] ;  /* 0x00078c0001027983 */ /* 0x001ea40000100800 */
[----:B----4-:R-:W-:-:S05]  /*bf20*/  IMAD.X R13, R0, 0x1, R5, P0 ;  /* 0x00000001000d7824 */ /* 0x010fca00000e0605 */
[----:B------:R0:W4:Y:S01]  /*bf30*/  @P6 LDG.E.U8 R205, desc[UR20][R12.64] ;  /* 0x000000140ccd6981 */ /* 0x000122000c1e1100 */
[----:B------:R-:W-:Y:S01]  /*bf40*/  BAR.SYNC.DEFER_BLOCKING 0x0 ;  /* 0x0000000000007b1d */ /* 0x000fe20000010000 */
[----:B------:R-:W-:-:S05]  /*bf50*/  ISETP.GE.AND P0, PT, R14, R3, PT ;  /* 0x000000030e00720c */ /* 0x000fca0003f06270 */
[----:B------:R-:W0:Y:S04]  /*bf60*/  LDL R12, [R1+0x77c] ;  /* 0x00077c00010c7983 */ /* 0x000e280000100800 */
[----:B-1----:R-:W4:Y:S04]  /*bf70*/  LDL.LU R0, [R1+0x758] ;  /* 0x0007580001007983 */ /* 0x002f280000300800 */
[----:B------:R-:W4:Y:S04]  /*bf80*/  LDL.LU R224, [R1+0x760] ;  /* 0x0007600001e07983 */ /* 0x000f280000300800 */
[----:B------:R-:W4:Y:S04]  /*bf90*/  LDL.LU R223, [R1+0x768] ;  /* 0x0007680001df7983 */ /* 0x000f280000300800 */
[----:B---3--:R1:W-:Y:S04]  /*bfa0*/  STS.128 [R4+UR4], R8 ;  /* 0x0000000804007988 */ /* 0x0083e80008000c04 */
[----:B------:R-:W3:Y:S04]  /*bfb0*/  LDL.LU R6, [R1+0x770] ;  /* 0x0007700001067983 */ /* 0x000ee80000300800 */
[----:B------:R-:W4:Y:S01]  /*bfc0*/  LDL.LU R5, [R1+0x778] ;  /* 0x0007780001057983 */ /* 0x000f220000300800 */
[----:B-1----:R-:W-:-:S02]  /*bfd0*/  PRMT R8, R187, 0x3340, R185 ;  /* 0x00003340bb087816 */ /* 0x002fc400000000b9 */
[----:B------:R-:W-:Y:S02]  /*bfe0*/  PRMT R9, R179, 0x3340, R176 ;  /* 0x00003340b3097816 */ /* 0x000fe400000000b0 */
[----:B------:R-:W-:Y:S02]  /*bff0*/  PRMT R10, R170, 0x3340, R168 ;  /* 0x00003340aa0a7816 */ /* 0x000fe400000000a8 */
[----:B------:R-:W-:Y:S02]  /*c000*/  PRMT R11, R162, 0x3340, R159 ;  /* 0x00003340a20b7816 */ /* 0x000fe4000000009f */
[----:B------:R-:W-:Y:S02]  /*c010*/  PRMT R8, R189, 0x5410, R8 ;  /* 0x00005410bd087816 */ /* 0x000fe40000000008 */
[----:B------:R-:W-:Y:S02]  /*c020*/  PRMT R9, R181, 0x5410, R9 ;  /* 0x00005410b5097816 */ /* 0x000fe40000000009 */
[----:B------:R-:W-:-:S02]  /*c030*/  PRMT R10, R172, 0x5410, R10 ;  /* 0x00005410ac0a7816 */ /* 0x000fc4000000000a */
[----:B------:R-:W-:-:S05]  /*c040*/  PRMT R11, R164, 0x5410, R11 ;  /* 0x00005410a40b7816 */ /* 0x000fca000000000b */
[----:B------:R1:W-:Y:S04]  /*c050*/  STS.128 [R4+UR4+0x1000], R8 ;  /* 0x0010000804007988 */ /* 0x0003e80008000c04 */
[----:B-1----:R-:W3:Y:S04]  /*c060*/  LDL.LU R4, [R1+0x780] ;  /* 0x0007800001047983 */ /* 0x002ee80000300800 */
[----:B------:R-:W4:Y:S01]  /*c070*/  LDL.LU R14, [R1+0x788] ;  /* 0x00078800010e7983 */ /* 0x000f220000300800 */
[----:B------:R-:W-:Y:S02]  /*c080*/  LOP3.LUT R161, R161, 0xffff, RZ, 0xc0, !PT ;  /* 0x0000ffffa1a17812 */ /* 0x000fe400078ec0ff */
[----:B------:R-:W-:Y:S01]  /*c090*/  LOP3.LUT R158, R158, 0xffff, RZ, 0xc0, !PT ;  /* 0x0000ffff9e9e7812 */ /* 0x000fe200078ec0ff */
[----:B------:R-:W3:Y:S01]  /*c0a0*/  LDL R26, [R1+0x74c] ;  /* 0x00074c00011a7983 */ /* 0x000ee20000100800 */
        /* <DEDUP_REMOVED lines=14> */
[----:B------:R-:W-:Y:S02]  /*c190*/  PRMT R158, R161, 0x3340, R158 ;  /* 0x00003340a19e7816 */ /* 0x000fe4000000009e */
        /* <DEDUP_REMOVED lines=9> */
[----:B------:R-:W-:-:S02]  /*c230*/  PRMT R10, R21, 0x5410, R10 ;  /* 0x00005410150a7816 */ /* 0x000fc4000000000a */
[----:B------:R-:W-:Y:S02]  /*c240*/  PRMT R11, R17, 0x5410, R11 ;  /* 0x00005410110b7816 */ /* 0x000fe4000000000b */
[----:B------:R-:W-:-:S03]  /*c250*/  SHF.R.S32.HI R24, RZ, 0x1f, R7 ;  /* 0x0000001fff187819 */ /* 0x000fc60000011407 */
[----:B------:R1:W-:Y:S01]  /*c260*/  STS.128 [R25+UR4], R8 ;  /* 0x0000000819007988 */ /* 0x0003e20008000c04 */
[----:B------:R-:W-:Y:S02]  /*c270*/  PRMT R203, RZ, 0x7610, R203 ;  /* 0x00007610ffcb7816 */ /* 0x000fe400000000cb */
[----:B-1----:R-:W-:-:S05]  /*c280*/  IADD3 R8, P1, R7, R226, RZ ;  /* 0x000000e207087210 */ /* 0x002fca0007f3e0ff */
[C---:B------:R-:W-:Y:S01]  /*c290*/  IMAD.X R9, R24.reuse, 0x1, R225, P1 ;  /* 0x0000000118097824 */ /* 0x040fe200008e06e1 */
[C---:B--2---:R-:W-:Y:S02]  /*c2a0*/  IADD3 R10, P1, R7.reuse, R2, RZ ;  /* 0x00000002070a7210 */ /* 0x044fe40007f3e0ff */
[----:B------:R-:W2:Y:S03]  /*c2b0*/  LDL.LU R2, [R1+0x784] ;  /* 0x0007840001027983 */ /* 0x000ea60000300800 */
[C---:B----4-:R-:W-:Y:S01]  /*c2c0*/  IMAD.X R11, R24.reuse, 0x1, R14, P1 ;  /* 0x00000001180b7824 */ /* 0x050fe200008e060e */
[----:B0-----:R-:W-:Y:S01]  /*c2d0*/  IADD3 R12, P1, R7, R12, RZ ;  /* 0x0000000c070c7210 */ /* 0x001fe20007f3e0ff */
[----:B------:R0:W-:Y:S04]  /*c2e0*/  STL [R1+0x1410], R14 ;  /* 0x0014100e01007387 */ /* 0x0001e80000100800 */
[----:B------:R-:W4:Y:S01]  /*c2f0*/  @!P0 LDG.E.U8 R203, desc[UR20][R10.64] ;  /* 0x000000140acb8981 */ /* 0x000f22000c1e1100 */
[----:B------:R-:W-:-:S03]  /*c300*/  IMAD.X R13, R24, 0x1, R5, P1 ;  /* 0x00000001180d7824 */ /* 0x000fc600008e0605 */
[----:B0-----:R-:W4:Y:S04]  /*c310*/  LDL.LU R14, [R1+0x750] ;  /* 0x00075000010e7983 */ /* 0x001f280000300800 */
[----:B------:R-:W2:Y:S04]  /*c320*/  LDL R31, [R1+0x73c] ;  /* 0x00073c00011f7983 */ /* 0x000ea80000100800 */
[----:B------:R-:W4:Y:S04]  /*c330*/  LDL R11, [R1+0x738] ;  /* 0x00073800010b7983 */ /* 0x000f280000100800 */
[----:B------:R0:W-:Y:S04]  /*c340*/  STL [R1+0x1418], R5 ;  /* 0x0014180501007387 */ /* 0x0001e80000100800 */
[----:B0-----:R-:W2:Y:S04]  /*c350*/  LDL.LU R5, [R1+0x748] ;  /* 0x0007480001057983 */ /* 0x001ea80000300800 */
[----:B------:R-:W4:Y:S04]  /*c360*/  LDL R30, [R1+0x72c] ;  /* 0x00072c00011e7983 */ /* 0x000f280000100800 */
[----:B------:R-:W4:Y:S01]  /*c370*/  LDL R10, [R1+0x728] ;  /* 0x00072800010a7983 */ /* 0x000f220000100800 */
[----:B------:R-:W-:-:S06]  /*c380*/  PRMT R204, RZ, 0x7610, R204 ;  /* 0x00007610ffcc7816 */ /* 0x000fcc00000000cc */
[----:B------:R0:W4:Y:S04]  /*c390*/  @!P0 LDG.E.U8 R204, desc[UR20][R8.64] ;  /* 0x0000001408cc8981 */ /* 0x000128000c1e1100 */
[----:B------:R1:W-:Y:S01]  /*c3a0*/  STL [R1+0x141c], R223 ;  /* 0x00141cdf01007387 */ /* 0x0003e20000100800 */
[----:B0-----:R-:W-:-:S05]  /*c3b0*/  IADD3 R8, P1, R7, R28, RZ ;  /* 0x0000001c07087210 */ /* 0x001fca0007f3e0ff */
[----:B------:R-:W-:Y:S02]  /*c3c0*/  IMAD.X R9, R24, 0x1, R223, P1 ;  /* 0x0000000118097824 */ /* 0x000fe400008e06df */
[----:B-1----:R-:W4:Y:S01]  /*c3d0*/  LDL.LU R223, [R1+0x740] ;  /* 0x0007400001df7983 */ /* 0x002f220000300800 */
[----:B------:R-:W-:-:S03]  /*c3e0*/  PRMT R201, RZ, 0x7610, R201 ;  /* 0x00007610ffc97816 */ /* 0x000fc600000000c9 */
[----:B------:R-:W4:Y:S04]  /*c3f0*/  LDL R29, [R1+0x71c] ;  /* 0x00071c00011d7983 */ /* 0x000f280000100800 */
[----:B------:R-:W4:Y:S04]  /*c400*/  LDL R28, [R1+0x718] ;  /* 0x00071800011c7983 */ /* 0x000f280000100800 */
[----:B------:R0:W4:Y:S01]  /*c410*/  @!P0 LDG.E.U8 R201, desc[UR20][R8.64] ;  /* 0x0000001408c98981 */ /* 0x000122000c1e1100 */
[----:B------:R-:W-:-:S03]  /*c420*/  PRMT R200, RZ, 0x7610, R200 ;  /* 0x00007610ffc87816 */ /* 0x000fc600000000c8 */
[----:B------:R-:W4:Y:S01]  /*c430*/  LDL R33, [R1+0x70c] ;  /* 0x00070c0001217983 */ /* 0x000f220000100800 */
[----:B0-----:R-:W-:-:S03]  /*c440*/  IADD3 R8, P1, R7, R27, RZ ;  /* 0x0000001b07087210 */ /* 0x001fc60007f3e0ff */
[----:B------:R-:W4:Y:S02]  /*c450*/  LDL R27, [R1+0x708] ;  /* 0x00070800011b7983 */ /* 0x000f240000100800 */
[----:B------:R-:W-:Y:S02]  /*c460*/  IMAD.X R9, R24, 0x1, R0, P1 ;  /* 0x0000000118097824 */ /* 0x000fe400008e0600 */
[----:B------:R0:W-:Y:S04]  /*c470*/  STL [R1+0x1420], R0 ;  /* 0x0014200001007387 */ /* 0x0001e80000100800 */
[----:B------:R3:W4:Y:S01]  /*c480*/  @!P0 LDG.E.U8 R200, desc[UR20][R8.64] ;  /* 0x0000001408c88981 */ /* 0x000722000c1e1100 */
[----:B------:R-:W-:-:S03]  /*c490*/  PRMT R202, RZ, 0x7610, R202 ;  /* 0x00007610ffca7816 */ /* 0x000fc600000000ca */
[----:B0-----:R-:W4:Y:S01]  /*c4a0*/  LDL.LU R0, [R1+0x774] ;  /* 0x0007740001007983 */ /* 0x001f220000300800 */
[----:B---3--:R-:W-:-:S03]  /*c4b0*/  IADD3 R8, P1, R7, R26, RZ ;  /* 0x0000001a07087210 */ /* 0x008fc60007f3e0ff */
[----:B------:R-:W3:Y:S04]  /*c4c0*/  LDL R32, [R1+0x6f8] ;  /* 0x0006f80001207983 */ /* 0x000ee80000100800 */
[----:B------:R-:W3:Y:S01]  /*c4d0*/  LDL R26, [R1+0x6fc] ;  /* 0x0006fc00011a7983 */ /* 0x000ee20000100800 */
[----:B------:R-:W-:-:S03]  /*c4e0*/  PRMT R199, RZ, 0x7610, R199 ;  /* 0x00007610ffc77816 */ /* 0x000fc600000000c7 */
[----:B------:R-:W3:Y:S01]  /*c4f0*/  @!P0 LDG.E.U8 R202, desc[UR20][R12.64] ;  /* 0x000000140cca8981 */ /* 0x000ee2000c1e1100 */
[----:B------:R-:W-:-:S03]  /*c500*/  PRMT R198, RZ, 0x7610, R198 ;  /* 0x00007610ffc67816 */ /* 0x000fc600000000c6 */
[----:B------:R-:W3:Y:S01]  /*c510*/  LDL R13, [R1+0x6ec] ;  /* 0x0006ec00010d7983 */ /* 0x000ee20000100800 */
[----:B--2---:R-:W-:-:S03]  /*c520*/  IMAD.X R9, R24, 0x1, R5, P1 ;  /* 0x0000000118097824 */ /* 0x004fc600008e0605 */
[----:B------:R0:W-:Y:S04]  /*c530*/  STL [R1+0x1424], R5 ;  /* 0x0014240501007387 */ /* 0x0001e80000100800 */
[----:B------:R1:W2:Y:S04]  /*c540*/  @!P0 LDG.E.U8 R199, desc[UR20][R8.64] ;  /* 0x0000001408c78981 */ /* 0x0002a8000c1e1100 */
[----:B------:R-:W2:Y:S01]  /*c550*/  LDL R12, [R1+0x6e8] ;  /* 0x0006e800010c7983 */ /* 0x000ea20000100800 */
[----:B-1----:R-:W-:-:S03]  /*c560*/  IADD3 R8, P1, R7, R31, RZ ;  /* 0x0000001f07087210 */ /* 0x002fc60007f3e0ff */
[----:B------:R-:W2:Y:S02]  /*c570*/  LDL R31, [R1+0x6dc] ;  /* 0x0006dc00011f7983 */ /* 0x000ea40000100800 */
[----:B----4-:R-:W-:Y:S02]  /*c580*/  IMAD.X R9, R24, 0x1, R11, P1 ;  /* 0x0000000118097824 */ /* 0x010fe400008e060b */
[----:B------:R-:W4:Y:S04]  /*c590*/  LDL R11, [R1+0x6d8] ;  /* 0x0006d800010b7983 */ /* 0x000f280000100800 */
[----:B------:R1:W4:Y:S04]  /*c5a0*/  @!P0 LDG.E.U8 R198, desc[UR20][R8.64] ;  /* 0x0000001408c68981 */ /* 0x000328000c1e1100 */
[----:B0-----:R-:W4:Y:S01]  /*c5b0*/  LDL.LU R5, [R1+0x730] ;  /* 0x0007300001057983 */ /* 0x001f220000300800 */
[----:B------:R-:W-:-:S02]  /*c5c0*/  PRMT R197, RZ, 0x7610, R197 ;  /* 0x00007610ffc57816 */ /* 0x000fc400000000c5 */
[----:B------:R-:W-:Y:S01]  /*c5d0*/  PRMT R196, RZ, 0x7610, R196 ;  /* 0x00007610ffc47816 */ /* 0x000fe200000000c4 */
[----:B------:R-:W4:Y:S01]  /*c5e0*/  LDL R37, [R1+0x67c] ;  /* 0x00067c0001257983 */ /* 0x000f220000100800 */
[----:B-1----:R-:W-:-:S03]  /*c5f0*/  IADD3 R8, P1, R7, R30, RZ ;  /* 0x0000001e07087210 */ /* 0x002fc60007f3e0ff */
[----:B------:R-:W4:Y:S02]  /*c600*/  LDL R30, [R1+0x6c8] ;  /* 0x0006c800011e7983 */ /* 0x000f240000100800 */
[----:B------:R-:W-:Y:S01]  /*c610*/  IMAD.X R9, R24, 0x1, R10, P1 ;  /* 0x0000000118097824 */ /* 0x000fe200008e060a */
[----:B------:R-:W-:Y:S01]  /*c620*/  PRMT R195, RZ, 0x7610, R195 ;  /* 0x00007610ffc37816 */ /* 0x000fe200000000c3 */
[----:B------:R-:W4:Y:S04]  /*c630*/  LDL R10, [R1+0x6cc] ;  /* 0x0006cc00010a7983 */ /* 0x000f280000100800 */
[----:B------:R0:W4:Y:S01]  /*c640*/  @!P0 LDG.E.U8 R197, desc[UR20][R8.64] ;  /* 0x0000001408c58981 */ /* 0x000122000c1e1100 */
[----:B------:R-:W-:Y:S02]  /*c650*/  PRMT R194, RZ, 0x7610, R194 ;  /* 0x00007610ffc27816 */ /* 0x000fe400000000c2 */
[----:B------:R-:W-:Y:S01]  /*c660*/  PRMT R193, RZ, 0x7610, R193 ;  /* 0x00007610ffc17816 */ /* 0x000fe200000000c1 */
[----:B------:R-:W4:Y:S01]  /*c670*/  LDL R36, [R1+0x678] ;  /* 0x0006780001247983 */ /* 0x000f220000100800 */
[----:B------:R-:W-:-:S03]  /*c680*/  PRMT R192, RZ, 0x7610, R192 ;  /* 0x00007610ffc07816 */ /* 0x000fc600000000c0 */
[----:B------:R-:W4:Y:S01]  /*c690*/  LDL R35, [R1+0x66c] ;  /* 0x00066c0001237983 */ /* 0x000f220000100800 */
[----:B0-----:R-:W-:-:S03]  /*c6a0*/  IADD3 R8, P1, R7, R29, RZ ;  /* 0x0000001d07087210 */ /* 0x001fc60007f3e0ff */
[----:B------:R-:W4:Y:S02]  /*c6b0*/  LDL R29, [R1+0x6bc] ;  /* 0x0006bc00011d7983 */ /* 0x000f240000100800 */
[----:B------:R-:W-:Y:S02]  /*c6c0*/  IMAD.X R9, R24, 0x1, R28, P1 ;  /* 0x0000000118097824 */ /* 0x000fe400008e061c */
[----:B------:R-:W4:Y:S04]  /*c6d0*/  LDL R34, [R1+0x668] ;  /* 0x0006680001227983 */ /* 0x000f280000100800 */
[----:B------:R0:W4:Y:S04]  /*c6e0*/  @!P0 LDG.E.U8 R196, desc[UR20][R8.64] ;  /* 0x0000001408c48981 */ /* 0x000128000c1e1100 */
[----:B------:R-:W4:Y:S01]  /*c6f0*/  LDL R28, [R1+0x6b8] ;  /* 0x0006b800011c7983 */ /* 0x000f220000100800 */
[----:B0-----:R-:W-:-:S03]  /*c700*/  IADD3 R8, P1, R7, R33, RZ ;  /* 0x0000002107087210 */ /* 0x001fc60007f3e0ff */
[----:B------:R-:W4:Y:S02]  /*c710*/  LDL R33, [R1+0x65c] ;  /* 0x00065c0001217983 */ /* 0x000f240000100800 */
[----:B------:R-:W-:Y:S02]  /*c720*/  IMAD.X R9, R24, 0x1, R27, P1 ;  /* 0x0000000118097824 */ /* 0x000fe400008e061b */
[----:B------:R-:W4:Y:S04]  /*c730*/  LDL R27, [R1+0x6ac] ;  /* 0x0006ac00011b7983 */ /* 0x000f280000100800 */
[----:B------:R3:W4:Y:S02]  /*c740*/  @!P0 LDG.E.U8 R195, desc[UR20][R8.64] ;  /* 0x0000001408c38981 */ /* 0x000724000c1e1100 */
[----:B---3--:R-:W-:-:S02]  /*c750*/  IADD3 R8, P1, R7, R26, RZ ;  /* 0x0000001a07087210 */ /* 0x008fc40007f3e0ff */
[----:B------:R-:W3:Y:S03]  /*c760*/  LDL R26, [R1+0x6a8] ;  /* 0x0006a800011a7983 */ /* 0x000ee60000100800 */
[----:B------:R-:W-:Y:S02]  /*c770*/  IMAD.X R9, R24, 0x1, R32, P1 ;  /* 0x0000000118097824 */ /* 0x000fe400008e0620 */
[----:B------:R-:W3:Y:S04]  /*c780*/  LDL R32, [R1+0x658] ;  /* 0x0006580001207983 */ /* 0x000ee80000100800 */
[----:B------:R0:W3:Y:S02]  /*c790*/  @!P0 LDG.E.U8 R194, desc[UR20][R8.64] ;  /* 0x0000001408c28981 */ /* 0x0000e4000c1e1100 */
[----:B0-----:R-:W-:-:S02]  /*c7a0*/  IADD3 R8, P1, R7, R13, RZ ;  /* 0x0000000d07087210 */ /* 0x001fc40007f3e0ff */
[----:B------:R-:W3:Y:S03]  /*c7b0*/  LDL R13, [R1+0x69c] ;  /* 0x00069c00010d7983 */ /* 0x000ee60000100800 */
[----:B--2---:R-:W-:Y:S02]  /*c7c0*/  IMAD.X R9, R24, 0x1, R12, P1 ;  /* 0x0000000118097824 */ /* 0x004fe400008e060c */
[----:B------:R-:W2:Y:S04]  /*c7d0*/  LDL R12, [R1+0x698] ;  /* 0x00069800010c7983 */ /* 0x000ea80000100800 */
[----:B------:R0:W2:Y:S02]  /*c7e0*/  @!P0 LDG.E.U8 R193, desc[UR20][R8.64] ;  /* 0x0000001408c18981 */ /* 0x0000a4000c1e1100 */
[----:B0-----:R-:W-:-:S02]  /*c7f0*/  IADD3 R8, P1, R7, R31, RZ ;  /* 0x0000001f07087210 */ /* 0x001fc40007f3e0ff */
[----:B------:R-:W2:Y:S03]  /*c800*/  LDL R31, [R1+0x64c] ;  /* 0x00064c00011f7983 */ /* 0x000ea60000100800 */
[----:B----4-:R-:W-:Y:S02]  /*c810*/  IMAD.X R9, R24, 0x1, R11, P1 ;  /* 0x0000000118097824 */ /* 0x010fe400008e060b */
[----:B------:R-:W4:Y:S04]  /*c820*/  LDL R11, [R1+0x68c] ;  /* 0x00068c00010b7983 */ /* 0x000f280000100800 */
[----:B------:R0:W4:Y:S02]  /*c830*/  @!P0 LDG.E.U8 R192, desc[UR20][R8.64] ;  /* 0x0000001408c08981 */ /* 0x000124000c1e1100 */
[----:B0-----:R-:W-:-:S02]  /*c840*/  IADD3 R8, P1, R7, R10, RZ ;  /* 0x0000000a07087210 */ /* 0x001fc40007f3e0ff */
[----:B------:R-:W4:Y:S01]  /*c850*/  LDL R10, [R1+0x688] ;  /* 0x00068800010a7983 */ /* 0x000f220000100800 */
[----:B------:R-:W-:Y:S02]  /*c860*/  PRMT R191, RZ, 0x7610, R191 ;  /* 0x00007610ffbf7816 */ /* 0x000fe400000000bf */
[----:B------:R-:W-:Y:S02]  /*c870*/  IMAD.X R9, R24, 0x1, R30, P1 ;  /* 0x0000000118097824 */ /* 0x000fe400008e061e */
[----:B------:R-:W4:Y:S04]  /*c880*/  LDL R30, [R1+0x648] ;  /* 0x00064800011e7983 */ /* 0x000f280000100800 */
[----:B------:R0:W4:Y:S01]  /*c890*/  @!P0 LDG.E.U8 R191, desc[UR20][R8.64] ;  /* 0x0000001408bf8981 */ /* 0x000122000c1e1100 */
[----:B------:R-:W-:-:S02]  /*c8a0*/  PRMT R190, RZ, 0x7610, R190 ;  /* 0x00007610ffbe7816 */ /* 0x000fc400000000be */
[----:B0-----:R-:W-:Y:S02]  /*c8b0*/  IADD3 R8, P1, R7, R29, RZ ;  /* 0x0000001d07087210 */ /* 0x001fe40007f3e0ff */
[----:B------:R-:W4:Y:S03]  /*c8c0*/  LDL R29, [R1+0x63c] ;  /* 0x00063c00011d7983 */ /* 0x000f260000100800 */
[----:B------:R-:W-:Y:S02]  /*c8d0*/  IMAD.X R9, R24, 0x1, R28, P1 ;  /* 0x0000000118097824 */ /* 0x000fe400008e061c */
[----:B------:R-:W4:Y:S04]  /*c8e0*/  LDL R28, [R1+0x638] ;  /* 0x00063800011c7983 */ /* 0x000f280000100800 */
[----:B------:R0:W4:Y:S01]  /*c8f0*/  @!P0 LDG.E.U8 R190, desc[UR20][R8.64] ;  /* 0x0000001408be8981 */ /* 0x000122000c1e1100 */
[----:B------:R-:W-:-:S02]  /*c900*/  PRMT R189, RZ, 0x7610, R189 ;  /* 0x00007610ffbd7816 */ /* 0x000fc400000000bd */
[----:B0-----:R-:W-:Y:S02]  /*c910*/  IADD3 R8, P1, R7, R27, RZ ;  /* 0x0000001b07087210 */ /* 0x001fe40007f3e0ff */
[----:B------:R-:W4:Y:S03]  /*c920*/  LDL R27, [R1+0x62c] ;  /* 0x00062c00011b7983 */ /* 0x000f260000100800 */
[----:B---3--:R-:W-:Y:S02]  /*c930*/  IMAD.X R9, R24, 0x1, R26, P1 ;  /* 0x0000000118097824 */ /* 0x008fe400008e061a */
[----:B------:R-:W3:Y:S04]  /*c940*/  LDL R26, [R1+0x628] ;  /* 0x00062800011a7983 */ /* 0x000ee80000100800 */
[----:B------:R0:W3:Y:S01]  /*c950*/  @!P0 LDG.E.U8 R189, desc[UR20][R8.64] ;  /* 0x0000001408bd8981 */ /* 0x0000e2000c1e1100 */
[----:B------:R-:W-:-:S02]  /*c960*/  PRMT R188, RZ, 0x7610, R188 ;  /* 0x00007610ffbc7816 */ /* 0x000fc400000000bc */
[C---:B0-----:R-:W-:Y:S02]  /*c970*/  IADD3 R8, P1, R7.reuse, R13, RZ ;  /* 0x0000000d07087210 */ /* 0x041fe40007f3e0ff */
[----:B------:R-:W3:Y:S03]  /*c980*/  LDL R13, [R1+0x61c] ;  /* 0x00061c00010d7983 */ /* 0x000ee60000100800 */
[----:B--2---:R-:W-:Y:S02]  /*c990*/  IMAD.X R9, R24, 0x1, R12, P1 ;  /* 0x0000000118097824 */ /* 0x004fe400008e060c */
[----:B------:R-:W2:Y:S04]  /*c9a0*/  LDL R12, [R1+0x618] ;  /* 0x00061800010c7983 */ /* 0x000ea80000100800 */
[----:B------:R4:W2:Y:S02]  /*c9b0*/  @!P0 LDG.E.U8 R188, desc[UR20][R8.64] ;  /* 0x0000001408bc8981 */ /* 0x0008a4000c1e1100 */
[----:B----4-:R-:W-:-:S02]  /*c9c0*/  IADD3 R8, P1, R7, R11, RZ ;  /* 0x0000000b07087210 */ /* 0x010fc40007f3e0ff */
[----:B------:R-:W4:Y:S03]  /*c9d0*/  LDL R11, [R1+0x60c] ;  /* 0x00060c00010b7983 */ /* 0x000f260000100800 */
[----:B------:R-:W-:Y:S02]  /*c9e0*/  IMAD.X R9, R24, 0x1, R10, P1 ;  /* 0x0000000118097824 */ /* 0x000fe400008e060a */
[----:B------:R-:W4:Y:S01]  /*c9f0*/  LDL R10, [R1+0x608] ;  /* 0x00060800010a7983 */ /* 0x000f220000100800 */
[----:B------:R-:W-:-:S06]  /*ca00*/  PRMT R187, RZ, 0x7610, R187 ;  /* 0x00007610ffbb7816 */ /* 0x000fcc00000000bb */
[----:B------:R0:W4:Y:S01]  /*ca10*/  @!P0 LDG.E.U8 R187, desc[UR20][R8.64] ;  /* 0x0000001408bb8981 */ /* 0x000122000c1e1100 */
[----:B------:R-:W-:Y:S02]  /*ca20*/  PRMT R186, RZ, 0x7610, R186 ;  /* 0x00007610ffba7816 */ /* 0x000fe400000000ba */
[----:B0-----:R-:W-:-:S05]  /*ca30*/  IADD3 R8, P1, R7, R37, RZ ;  /* 0x0000002507087210 */ /* 0x001fca0007f3e0ff */
[----:B------:R-:W-:-:S05]  /*ca40*/  IMAD.X R9, R24, 0x1, R36, P1 ;  /* 0x0000000118097824 */ /* 0x000fca00008e0624 */
        /* <DEDUP_REMOVED lines=18> */
[C---:B0-----:R-:W-:Y:S02]  /*cb70*/  IADD3 R8, P1, R7.reuse, R27, RZ ;  /* 0x0000001b07087210 */ /* 0x041fe40007f3e0ff */
[----:B------:R-:W-:Y:S01]  /*cb80*/  PRMT R180, RZ, 0x7610, R180 ;  /* 0x00007610ffb47816 */ /* 0x000fe200000000b4 */
[----:B------:R-:W4:Y:S02]  /*cb90*/  LDL R27, [R1+0x764] ;  /* 0x00076400011b7983 */ /* 0x000f240000100800 */
[----:B---3--:R-:W-:Y:S01]  /*cba0*/  IMAD.X R9, R24, 0x1, R26, P1 ;  /* 0x0000000118097824 */ /* 0x008fe200008e061a */
[----:B------:R-:W-:Y:S01]  /*cbb0*/  PRMT R179, RZ, 0x7610, R179 ;  /* 0x00007610ffb37816 */ /* 0x000fe200000000b3 */
[----:B------:R-:W3:Y:S04]  /*cbc0*/  LDL R26, [R1+0x734] ;  /* 0x00073400011a7983 */ /* 0x000ee80000100800 */
[----:B------:R0:W3:Y:S02]  /*cbd0*/  @!P0 LDG.E.U8 R181, desc[UR20][R8.64] ;  /* 0x0000001408b58981 */ /* 0x0000e4000c1e1100 */
[----:B0-----:R-:W-:-:S02]  /*cbe0*/  IADD3 R8, P1, R7, R13, RZ ;  /* 0x0000000d07087210 */ /* 0x001fc40007f3e0ff */
[----:B------:R-:W-:Y:S02]  /*cbf0*/  PRMT R178, RZ, 0x7610, R178 ;  /* 0x00007610ffb27816 */ /* 0x000fe400000000b2 */
[----:B------:R-:W-:Y:S02]  /*cc00*/  PRMT R177, RZ, 0x7610, R177 ;  /* 0x00007610ffb17816 */ /* 0x000fe400000000b1 */
[----:B------:R-:W-:Y:S02]  /*cc10*/  PRMT R176, RZ, 0x7610, R176 ;  /* 0x00007610ffb07816 */ /* 0x000fe400000000b0 */
[----:B------:R-:W-:Y:S02]  /*cc20*/  PRMT R175, RZ, 0x7610, R175 ;  /* 0x00007610ffaf7816 */ /* 0x000fe400000000af */
[----:B------:R-:W-:Y:S02]  /*cc30*/  PRMT R174, RZ, 0x7610, R174 ;  /* 0x00007610ffae7816 */ /* 0x000fe400000000ae */
[----:B------:R-:W-:Y:S01]  /*cc40*/  PRMT R173, RZ, 0x7610, R173 ;  /* 0x00007610ffad7816 */ /* 0x000fe200000000ad */
[----:B------:R-:W-:Y:S04]  /*cc50*/  STL [R1+0x14a4], R251 ;  /* 0x0014a4fb01007387 */ /* 0x000fe80000100800 */
[----:B------:R-:W-:Y:S04]  /*cc60*/  STL [R1+0x1428], R2 ;  /* 0x0014280201007387 */ /* 0x000fe80000100800 */
[----:B------:R0:W-:Y:S01]  /*cc70*/  STL [R1+0x142c], R4 ;  /* 0x00142c0401007387 */ /* 0x0001e20000100800 */
[----:B--2---:R-:W-:-:S05]  /*cc80*/  IMAD.X R9, R24, 0x1, R12, P1 ;  /* 0x0000000118097824 */ /* 0x004fca00008e060c */
[----:B------:R4:W2:Y:S02]  /*cc90*/  @!P0 LDG.E.U8 R180, desc[UR20][R8.64] ;  /* 0x0000001408b48981 */ /* 0x0008a4000c1e1100 */
[----:B----4-:R-:W-:-:S05]  /*cca0*/  IADD3 R8, P1, R7, R11, RZ ;  /* 0x0000000b07087210 */ /* 0x010fca0007f3e0ff */
[----:B------:R-:W-:-:S05]  /*ccb0*/  IMAD.X R9, R24, 0x1, R10, P1 ;  /* 0x0000000118097824 */ /* 0x000fca00008e060a */
[----:B------:R1:W4:Y:S02]  /*ccc0*/  @!P0 LDG.E.U8 R179, desc[UR20][R8.64] ;  /* 0x0000001408b38981 */ /* 0x000324000c1e1100 */
[----:B-1----:R-:W-:-:S05]  /*ccd0*/  IADD3 R8, P1, R7, R252, RZ ;  /* 0x000000fc07087210 */ /* 0x002fca0007f3e0ff */
        /* <DEDUP_REMOVED lines=18> */
[----:B------:R-:W-:Y:S01]  /*ce00*/  IMAD.X R9, R24, 0x1, R227, P1 ;  /* 0x0000000118097824 */ /* 0x000fe200008e06e3 */
[----:B------:R-:W-:-:S05]  /*ce10*/  IADD3 R12, P1, R7, R2, RZ ;  /* 0x00000002070c7210 */ /* 0x000fca0007f3e0ff */
[----:B------:R-:W-:Y:S02]  /*ce20*/  IMAD.X R13, R24, 0x1, R4, P1 ;  /* 0x00000001180d7824 */ /* 0x000fe400008e0604 */
[----:B0-----:R-:W3:Y:S01]  /*ce30*/  LDL.LU R4, [R1+0x754] ;  /* 0x0007540001047983 */ /* 0x001ee20000300800 */
[----:B------:R-:W-:-:S03]  /*ce40*/  IADD3 R10, P1, R7, R0, RZ ;  /* 0x00000000070a7210 */ /* 0x000fc60007f3e0ff */
[----:B------:R-:W-:Y:S02]  /*ce50*/  STL [R1+0x1430], R0 ;  /* 0x0014300001007387 */ /* 0x000fe40000100800 */
[----:B------:R-:W-:Y:S02]  /*ce60*/  IMAD.X R11, R24, 0x1, R6, P1 ;  /* 0x00000001180b7824 */ /* 0x000fe400008e0606 */
[----:B------:R0:W-:Y:S01]  /*ce70*/  STL [R1+0x1434], R6 ;  /* 0x0014340601007387 */ /* 0x0001e20000100800 */
[----:B------:R-:W-:Y:S02]  /*ce80*/  PRMT R172, RZ, 0x7610, R172 ;  /* 0x00007610ffac7816 */ /* 0x000fe400000000ac */
[----:B------:R-:W-:-:S04]  /*ce90*/  PRMT R170, RZ, 0x7610, R170 ;  /* 0x00007610ffaa7816 */ /* 0x000fc800000000aa */
[----:B------:R1:W4:Y:S04]  /*cea0*/  @!P0 LDG.E.U8 R172, desc[UR20][R8.64] ;  /* 0x0000001408ac8981 */ /* 0x000328000c1e1100 */
[----:B0-----:R-:W2:Y:S01]  /*ceb0*/  LDL.LU R6, [R1+0x744] ;  /* 0x0007440001067983 */ /* 0x001ea20000300800 */
[----:B------:R-:W-:-:S03]  /*cec0*/  PRMT R169, RZ, 0x7610, R169 ;  /* 0x00007610ffa97816 */ /* 0x000fc600000000a9 */
[----:B------:R-:W4:Y:S01]  /*ced0*/  @!P0 LDG.E.U8 R170, desc[UR20][R10.64] ;  /* 0x000000140aaa8981 */ /* 0x000f22000c1e1100 */
[----:B-1----:R-:W-:-:S05]  /*cee0*/  IADD3 R8, P1, R7, R27, RZ ;  /* 0x0000001b07087210 */ /* 0x002fca0007f3e0ff */
[----:B------:R-:W-:Y:S01]  /*cef0*/  IMAD.X R9, R24, 0x1, R224, P1 ;  /* 0x0000000118097824 */ /* 0x000fe200008e06e0 */
[----:B------:R-:W4:Y:S04]  /*cf00*/  LDL R10, [R1+0x704] ;  /* 0x00070400010a7983 */ /* 0x000f280000100800 */
[----:B------:R3:W4:Y:S04]  /*cf10*/  @!P0 LDG.E.U8 R169, desc[UR20][R8.64] ;  /* 0x0000001408a98981 */ /* 0x000728000c1e1100 */
[----:B------:R-:W4:Y:S04]  /*cf20*/  LDL.LU R0, [R1+0x710] ;  /* 0x0007100001007983 */ /* 0x000f280000300800 */
[----:B------:R-:W4:Y:S04]  /*cf30*/  LDL.LU R2, [R1+0x720] ;  /* 0x0007200001027983 */ /* 0x000f280000300800 */
[----:B------:R0:W-:Y:S04]  /*cf40*/  STL [R1+0x1438], R224 ;  /* 0x001438e001007387 */ /* 0x0001e80000100800 */
[----:B0-----:R-:W4:Y:S01]  /*cf50*/  LDL.LU R224, [R1+0x700] ;  /* 0x0007000001e07983 */ /* 0x001f220000300800 */
[----:B---3--:R-:W-:-:S03]  /*cf60*/  IADD3 R8, P1, R7, R4, RZ ;  /* 0x0000000407087210 */ /* 0x008fc60007f3e0ff */
[----:B------:R-:W-:Y:S02]  /*cf70*/  STL [R1+0x143c], R4 ;  /* 0x00143c0401007387 */ /* 0x000fe40000100800 */
[----:B------:R-:W-:Y:S02]  /*cf80*/  IMAD.X R9, R24, 0x1, R14, P1 ;  /* 0x0000000118097824 */ /* 0x000fe400008e060e */
[----:B------:R0:W-:Y:S04]  /*cf90*/  STL [R1+0x1440], R14 ;  /* 0x0014400e01007387 */ /* 0x0001e80000100800 */
[----:B0-----:R-:W3:Y:S01]  /*cfa0*/  LDL.LU R14, [R1+0x724] ;  /* 0x00072400010e7983 */ /* 0x001ee20000300800 */
[----:B------:R-:W-:-:S06]  /*cfb0*/  PRMT R168, RZ, 0x7610, R168 ;  /* 0x00007610ffa87816 */ /* 0x000fcc00000000a8 */
[----:B------:R0:W4:Y:S04]  /*cfc0*/  @!P0 LDG.E.U8 R168, desc[UR20][R8.64] ;  /* 0x0000001408a88981 */ /* 0x000128000c1e1100 */
[----:B--2---:R-:W-:Y:S01]  /*cfd0*/  STL [R1+0x1444], R6 ;  /* 0x0014440601007387 */ /* 0x004fe20000100800 */
[----:B0-----:R-:W-:-:S03]  /*cfe0*/  IADD3 R8, P1, R7, R6, RZ ;  /* 0x0000000607087210 */ /* 0x001fc60007f3e0ff */
[----:B------:R0:W-:Y:S02]  /*cff0*/  STL [R1+0x1448], R223 ;  /* 0x001448df01007387 */ /* 0x0001e40000100800 */
[----:B------:R-:W-:Y:S01]  /*d000*/  IMAD.X R9, R24, 0x1, R223, P1 ;  /* 0x0000000118097824 */ /* 0x000fe200008e06df */
[----:B------:R-:W-:Y:S01]  /*d010*/  PRMT R167, RZ, 0x7610, R167 ;  /* 0x00007610ffa77816 */ /* 0x000fe200000000a7 */
[----:B0-----:R-:W2:Y:S05]  /*d020*/  LDL.LU R223, [R1+0x714] ;  /* 0x0007140001df7983 */ /* 0x001eaa0000300800 */
[----:B------:R0:W2:Y:S01]  /*d030*/  @!P0 LDG.E.U8 R167, desc[UR20][R8.64] ;  /* 0x0000001408a78981 */ /* 0x0000a2000c1e1100 */
[----:B------:R-:W-:-:S03]  /*d040*/  PRMT R166, RZ, 0x7610, R166 ;  /* 0x00007610ffa67816 */ /* 0x000fc600000000a6 */
[----:B------:R-:W2:Y:S04]  /*d050*/  LDL R11, [R1+0x6d4] ;  /* 0x0006d400010b7983 */ /* 0x000ea80000100800 */
[----:B------:R-:W2:Y:S01]  /*d060*/  LDL.LU R6, [R1+0x6e0] ;  /* 0x0006e00001067983 */ /* 0x000ea20000300800 */
[----:B0-----:R-:W-:-:S03]  /*d070*/  IADD3 R8, P1, R7, R26, RZ ;  /* 0x0000001a07087210 */ /* 0x001fc60007f3e0ff */
[----:B------:R-:W2:Y:S02]  /*d080*/  LDL.LU R4, [R1+0x6f0] ;  /* 0x0006f00001047983 */ /* 0x000ea40000300800 */
[----:B------:R-:W-:Y:S02]  /*d090*/  IMAD.X R9, R24, 0x1, R5, P1 ;  /* 0x0000000118097824 */ /* 0x000fe400008e0605 */
[----:B------:R0:W-:Y:S04]  /*d0a0*/  STL [R1+0x144c], R5 ;  /* 0x00144c0501007387 */ /* 0x0001e80000100800 */
[----:B------:R3:W2:Y:S04]  /*d0b0*/  @!P0 LDG.E.U8 R166, desc[UR20][R8.64] ;  /* 0x0000001408a68981 */ /* 0x0006a8000c1e1100 */
[----:B0-----:R-:W2:Y:S01]  /*d0c0*/  LDL.LU R5, [R1+0x6d0] ;  /* 0x0006d00001057983 */ /* 0x001ea20000300800 */
[----:B---3--:R-:W-:-:S03]  /*d0d0*/  IADD3 R8, P1, R7, R14, RZ ;  /* 0x0000000e07087210 */ /* 0x008fc60007f3e0ff */
[----:B------:R-:W-:Y:S02]  /*d0e0*/  STL [R1+0x1450], R14 ;  /* 0x0014500e01007387 */ /* 0x000fe40000100800 */
[----:B----4-:R-:W-:Y:S02]  /*d0f0*/  IMAD.X R9, R24, 0x1, R2, P1 ;  /* 0x0000000118097824 */ /* 0x010fe400008e0602 */
        /* <DEDUP_REMOVED lines=10> */
[----:B------:R0:W4:Y:S01]  /*d1a0*/  @!P0 LDG.E.U8 R164, desc[UR20][R8.64] ;  /* 0x0000001408a48981 */ /* 0x000122000c1e1100 */
[----:B------:R-:W-:-:S02]  /*d1b0*/  PRMT R163, RZ, 0x7610, R163 ;  /* 0x00007610ffa37816 */ /* 0x000fc400000000a3 */
[C---:B0-----:R-:W-:Y:S02]  /*d1c0*/  IADD3 R8, P1, R7.reuse, R10, RZ ;  /* 0x0000000a07087210 */ /* 0x041fe40007f3e0ff */
[----:B------:R-:W4:Y:S03]  /*d1d0*/  LDL R10, [R1+0x6a4] ;  /* 0x0006a400010a7983 */ /* 0x000f260000100800 */
[----:B------:R-:W-:Y:S01]  /*d1e0*/  IMAD.X R9, R24, 0x1, R224, P1 ;  /* 0x0000000118097824 */ /* 0x000fe200008e06e0 */
[----:B------:R-:W4:Y:S04]  /*d1f0*/  LDL.LU R223, [R1+0x6b0] ;  /* 0x0006b00001df7983 */ /* 0x000f280000300800 */
[----:B------:R3:W4:Y:S04]  /*d200*/  @!P0 LDG.E.U8 R163, desc[UR20][R8.64] ;  /* 0x0000001408a38981 */ /* 0x000728000c1e1100 */
        /* <DEDUP_REMOVED lines=17> */
[----:B------:R-:W-:-:S02]  /*d320*/  PRMT R160, RZ, 0x7610, R160 ;  /* 0x00007610ffa07816 */ /* 0x000fc400000000a0 */
[C---:B0-----:R-:W-:Y:S02]  /*d330*/  IADD3 R8, P1, R7.reuse, R11, RZ ;  /* 0x0000000b07087210 */ /* 0x041fe40007f3e0ff */
[----:B------:R-:W2:Y:S03]  /*d340*/  LDL R11, [R1+0x674] ;  /* 0x00067400010b7983 */ /* 0x000ea60000100800 */
[----:B------:R-:W-:Y:S01]  /*d350*/  IMAD.X R9, R24, 0x1, R5, P1 ;  /* 0x0000000118097824 */ /* 0x000fe200008e0605 */
[----:B------:R-:W2:Y:S04]  /*d360*/  LDL.LU R0, [R1+0x680] ;  /* 0x0006800001007983 */ /* 0x000ea80000300800 */
[----:B------:R3:W2:Y:S04]  /*d370*/  @!P0 LDG.E.U8 R160, desc[UR20][R8.64] ;  /* 0x0000001408a08981 */ /* 0x0006a8000c1e1100 */
[----:B------:R-:W2:Y:S04]  /*d380*/  LDL.LU R2, [R1+0x690] ;  /* 0x0006900001027983 */ /* 0x000ea80000300800 */
[----:B------:R0:W-:Y:S04]  /*d390*/  STL [R1+0x1474], R5 ;  /* 0x0014740501007387 */ /* 0x0001e80000100800 */
        /* <DEDUP_REMOVED lines=39> */
[----:B------:R-:W2:Y:S04]  /*d610*/  LDL.LU R223, [R1+0x620] ;  /* 0x0006200001df7983 */ /* 0x000ea80000300800 */
[----:B------:R-:W2:Y:S01]  /*d620*/  LDL.LU R14, [R1+0x630] ;  /* 0x00063000010e7983 */ /* 0x000ea20000300800 */
[----:B0-----:R-:W-:-:S05]  /*d630*/  IADD3 R8, P1, R7, R11, RZ ;  /* 0x0000000b07087210 */ /* 0x001fca0007f3e0ff */
[----:B------:R-:W-:Y:S01]  /*d640*/  IMAD.X R9, R24, 0x1, R5, P1 ;  /* 0x0000000118097824 */ /* 0x000fe200008e0605 */
[----:B------:R0:W-:Y:S04]  /*d650*/  STL [R1+0x149c], R5 ;  /* 0x00149c0501007387 */ /* 0x0001e80000100800 */
[----:B------:R3:W2:Y:S04]  /*d660*/  @!P0 LDG.E.U8 R154, desc[UR20][R8.64] ;  /* 0x00000014089a8981 */ /* 0x0006a8000c1e1100 */
[----:B0-----:R-:W2:Y:S01]  /*d670*/  LDL.LU R5, [R1+0x610] ;  /* 0x0006100001057983 */ /* 0x001ea20000300800 */
[----:B------:R-:W-:-:S02]  /*d680*/  LOP3.LUT R220, R220, 0xffff, RZ, 0xc0, !PT ;  /* 0x0000ffffdcdc7812 */ /* 0x000fc400078ec0ff */
[----:B------:R-:W-:-:S04]  /*d690*/  LOP3.LUT R219, R219, 0xffff, RZ, 0xc0, !PT ;  /* 0x0000ffffdbdb7812 */ /* 0x000fc800078ec0ff */
[----:B------:R-:W-:Y:S02]  /*d6a0*/  PRMT R219, R220, 0x3340, R219 ;  /* 0x00003340dcdb7816 */ /* 0x000fe400000000db */
[----:B------:R-:W-:Y:S02]  /*d6b0*/  LOP3.LUT R218, R218, 0xffff, RZ, 0xc0, !PT ;  /* 0x0000ffffdada7812 */ /* 0x000fe400078ec0ff */
[----:B------:R-:W-:-:S04]  /*d6c0*/  LOP3.LUT R217, R217, 0xffff, RZ, 0xc0, !PT ;  /* 0x0000ffffd9d97812 */ /* 0x000fc800078ec0ff */
[----:B------:R-:W-:Y:S02]  /*d6d0*/  PRMT R217, R218, 0x3340, R217 ;  /* 0x00003340dad97816 */ /* 0x000fe400000000d9 */
[----:B------:R-:W-:Y:S02]  /*d6e0*/  LOP3.LUT R216, R216, 0xffff, RZ, 0xc0, !PT ;  /* 0x0000ffffd8d87812 */ /* 0x000fe400078ec0ff */
[----:B------:R-:W-:-:S04]  /*d6f0*/  LOP3.LUT R215, R215, 0xffff, RZ, 0xc0, !PT ;  /* 0x0000ffffd7d77812 */ /* 0x000fc800078ec0ff */
[----:B------:R-:W-:Y:S02]  /*d700*/  PRMT R215, R216, 0x3340, R215 ;  /* 0x00003340d8d77816 */ /* 0x000fe400000000d7 */
[----:B---3--:R-:W-:Y:S01]  /*d710*/  IADD3 R8, P1, R7, R2, RZ ;  /* 0x0000000207087210 */ /* 0x008fe20007f3e0ff */
[----:B------:R0:W-:Y:S04]  /*d720*/  STL [R1+0x14a0], R2 ;  /* 0x0014a00201007387 */ /* 0x0001e80000100800 */
[----:B0-----:R-:W3:Y:S04]  /*d730*/  LDL.LU R2, [R1+0x634] ;  /* 0x0006340001027983 */ /* 0x001ee80000300800 */
[----:B------:R-:W3:Y:S04]  /*d740*/  LDL.LU R251, [R1+0x604] ;  /* 0x0006040001fb7983 */ /* 0x000ee80000300800 */
[----:B------:R-:W3:Y:S04]  /*d750*/  LDL.LU R220, [R1+0x624] ;  /* 0x0006240001dc7983 */ /* 0x000ee80000300800 */
[----:B------:R-:W3:Y:S04]  /*d760*/  LDL.LU R218, [R1+0x614] ;  /* 0x0006140001da7983 */ /* 0x000ee80000300800 */
[----:B------:R-:W3:Y:S01]  /*d770*/  LDL.LU R216, [R1+0x600] ;  /* 0x0006000001d87983 */ /* 0x000ee20000300800 */
[----:B------:R-:W-:Y:S01]  /*d780*/  PRMT R153, RZ, 0x7610, R153 ;  /* 0x00007610ff997816 */ /* 0x000fe20000000099 */
[----:B----4-:R-:W-:-:S05]  /*d790*/  IMAD.X R9, R24, 0x1, R4, P1 ;  /* 0x0000000118097824 */ /* 0x010fca00008e0604 */
[----:B------:R2:W4:Y:S01]  /*d7a0*/  @!P0 LDG.E.U8 R153, desc[UR20][R8.64] ;  /* 0x0000001408998981 */ /* 0x000522000c1e1100 */
[----:B------:R-:W-:Y:S02]  /*d7b0*/  PRMT R152, RZ, 0x7610, R152 ;  /* 0x00007610ff987816 */ /* 0x000fe40000000098 */
[----:B--2---:R-:W-:-:S05]  /*d7c0*/  IADD3 R8, P1, R7, R0, RZ ;  /* 0x0000000007087210 */ /* 0x004fca0007f3e0ff */
[----:B------:R-:W-:-:S05]  /*d7d0*/  IMAD.X R9, R24, 0x1, R6, P1 ;  /* 0x0000000118097824 */ /* 0x000fca00008e0606 */
[----:B------:R0:W2:Y:S01]  /*d7e0*/  @!P0 LDG.E.U8 R152, desc[UR20][R8.64] ;  /* 0x0000001408988981 */ /* 0x0000a2000c1e1100 */
[----:B------:R-:W-:Y:S02]  /*d7f0*/  PRMT R23, RZ, 0x7610, R23 ;  /* 0x00007610ff177816 */ /* 0x000fe40000000017 */
[----:B0-----:R-:W-:-:S05]  /*d800*/  IADD3 R8, P1, R7, R10, RZ ;  /* 0x0000000a07087210 */ /* 0x001fca0007f3e0ff */
[----:B------:R-:W-:-:S05]  /*d810*/  IMAD.X R9, R24, 0x1, R224, P1 ;  /* 0x0000000118097824 */ /* 0x000fca00008e06e0 */
[----:B------:R-:W2:Y:S01]  /*d820*/  @!P0 LDG.E.U8 R23, desc[UR20][R8.64] ;  /* 0x0000001408178981 */ /* 0x000ea2000c1e1100 */
[----:B------:R-:W-:Y:S02]  /*d830*/  PRMT R22, RZ, 0x7610, R22 ;  /* 0x00007610ff167816 */ /* 0x000fe40000000016 */
[----:B------:R-:W-:Y:S02]  /*d840*/  PRMT R21, RZ, 0x7610, R21 ;  /* 0x00007610ff157816 */ /* 0x000fe40000000015 */
[----:B------:R-:W-:Y:S02]  /*d850*/  PRMT R20, RZ, 0x7610, R20 ;  /* 0x00007610ff147816 */ /* 0x000fe40000000014 */
[----:B------:R-:W-:Y:S02]  /*d860*/  PRMT R19, RZ, 0x7610, R19 ;  /* 0x00007610ff137816 */ /* 0x000fe40000000013 */
[----:B------:R-:W-:Y:S02]  /*d870*/  PRMT R18, RZ, 0x7610, R18 ;  /* 0x00007610ff127816 */ /* 0x000fe40000000012 */
[----:B------:R-:W-:-:S02]  /*d880*/  PRMT R17, RZ, 0x7610, R17 ;  /* 0x00007610ff117816 */ /* 0x000fc40000000011 */
[----:B------:R-:W-:Y:S02]  /*d890*/  PRMT R16, RZ, 0x7610, R16 ;  /* 0x00007610ff107816 */ /* 0x000fe40000000010 */
[----:B------:R-:W-:Y:S02]  /*d8a0*/  PRMT R15, RZ, 0x7610, R15 ;  /* 0x00007610ff0f7816 */ /* 0x000fe4000000000f */
[----:B------:R-:W-:Y:S02]  /*d8b0*/  PRMT R171, RZ, 0x7610, R171 ;  /* 0x00007610ffab7816 */ /* 0x000fe400000000ab */
[----:B------:R-:W-:Y:S02]  /*d8c0*/  LOP3.LUT R214, R214, 0xffff, RZ, 0xc0, !PT ;  /* 0x0000ffffd6d67812 */ /* 0x000fe400078ec0ff */
[----:B------:R-:W-:Y:S02]  /*d8d0*/  LOP3.LUT R213, R213, 0xffff, RZ, 0xc0, !PT ;  /* 0x0000ffffd5d57812 */ /* 0x000fe400078ec0ff */
[----:B------:R0:W4:Y:S01]  /*d8e0*/  @!P0 LDG.E.U8 R171, desc[UR20][R12.64] ;  /* 0x000000140cab8981 */ /* 0x000122000c1e1100 */
        /* <DEDUP_REMOVED lines=8> */
[----:B0-----:R-:W-:Y:S02]  /*d970*/  PRMT R13, RZ, 0x7610, R13 ;  /* 0x00007610ff0d7816 */ /* 0x001fe4000000000d */
[----:B------:R-:W-:Y:S02]  /*d980*/  PRMT R12, RZ, 0x7610, R12 ;  /* 0x00007610ff0c7816 */ /* 0x000fe4000000000c */
[----:B------:R-:W-:Y:S02]  /*d990*/  PRMT R213, R214, 0x3340, R213 ;  /* 0x00003340d6d57816 */ /* 0x000fe400000000d5 */
[----:B------:R-:W-:Y:S02]  /*d9a0*/  PRMT R210, R212, 0x3340, R210 ;  /* 0x00003340d4d27816 */ /* 0x000fe400000000d2 */
[----:B------:R-:W-:-:S02]  /*d9b0*/  PRMT R208, R211, 0x3340, R208 ;  /* 0x00003340d3d07816 */ /* 0x000fc400000000d0 */
[----:B------:R-:W-:Y:S02]  /*d9c0*/  PRMT R206, R209, 0x3340, R206 ;  /* 0x00003340d1ce7816 */ /* 0x000fe400000000ce */
[----:B------:R-:W-:Y:S02]  /*d9d0*/  PRMT R205, R207, 0x3340, R205 ;  /* 0x00003340cfcd7816 */ /* 0x000fe400000000cd */
[----:B---3--:R-:W-:-:S05]  /*d9e0*/  IADD3 R8, P1, R7, R2, RZ ;  /* 0x0000000207087210 */ /* 0x008fca0007f3e0ff */
[----:B------:R-:W-:-:S05]  /*d9f0*/  IMAD.X R9, R24, 0x1, R14, P1 ;  /* 0x0000000118097824 */ /* 0x000fca00008e060e */
[----:B------:R0:W3:Y:S02]  /*da00*/  @!P0 LDG.E.U8 R22, desc[UR20][R8.64] ;  /* 0x0000001408168981 */ /* 0x0000e4000c1e1100 */
[----:B0-----:R-:W-:-:S05]  /*da10*/  IADD3 R8, P1, R7, R220, RZ ;  /* 0x000000dc07087210 */ /* 0x001fca0007f3e0ff */
        /* <DEDUP_REMOVED lines=21> */
[----:B------:R-:W-:Y:S01]  /*db70*/  IMAD.X R9, R24, 0x1, R233, P1 ;  /* 0x0000000118097824 */ /* 0x000fe200008e06e9 */
[----:B------:R-:W-:-:S04]  /*db80*/  IADD3 R10, P1, R7, R230, RZ ;  /* 0x000000e6070a7210 */ /* 0x000fc80007f3e0ff */
[----:B------:R0:W3:Y:S01]  /*db90*/  @!P0 LDG.E.U8 R13, desc[UR20][R8.64] ;  /* 0x00000014080d8981 */ /* 0x0000e2000c1e1100 */
[----:B------:R-:W-:Y:S02]  /*dba0*/  IMAD.X R11, R24, 0x1, R229, P1 ;  /* 0x00000001180b7824 */ /* 0x000fe400008e06e5 */
[----:B------:R-:W1:Y:S03]  /*dbb0*/  S2R R24, SR_TID.X ;  /* 0x0000000000187919 */ /* 0x000e660000002100 */
[----:B------:R2:W3:Y:S01]  /*dbc0*/  @!P0 LDG.E.U8 R12, desc[UR20][R10.64] ;  /* 0x000000140a0c8981 */ /* 0x0004e2000c1e1100 */
[----:B0-----:R-:W-:Y:S02]  /*dbd0*/  PRMT R8, R219, 0x5410, R217 ;  /* 0x00005410db087816 */ /* 0x001fe400000000d9 */
[----:B------:R-:W-:Y:S02]  /*dbe0*/  PRMT R9, R215, 0x5410, R213 ;  /* 0x00005410d7097816 */ /* 0x000fe400000000d5 */
[----:B--2---:R-:W-:-:S02]  /*dbf0*/  PRMT R10, R210, 0x5410, R208 ;  /* 0x00005410d20a7816 */ /* 0x004fc400000000d0 */
[----:B------:R-:W-:-:S05]  /*dc00*/  PRMT R11, R206, 0x5410, R205 ;  /* 0x00005410ce0b7816 */ /* 0x000fca00000000cd */
[----:B------:R0:W-:Y:S01]  /*dc10*/  STS.128 [R25+UR4+0x1000], R8 ;  /* 0x0010000819007988 */ /* 0x0001e20008000c04 */
[----:B-1----:R-:W-:-:S05]  /*dc20*/  LOP3.LUT R24, R24, 0x7f, RZ, 0xc0, !PT ;  /* 0x0000007f18187812 */ /* 0x002fca00078ec0ff */
[----:B------:R-:W-:Y:S01]  /*dc30*/  STS.U8 [R24+UR4+0x2000], R203 ;  /* 0x002000cb18007988 */ /* 0x000fe20008000004 */
[----:B------:R-:W-:Y:S01]  /*dc40*/  UMOV UR9, 0xc0000010 ;  /* 0xc000001000097882 */ /* 0x000fe20000000000 */
[----:B------:R-:W-:Y:S01]  /*dc50*/  UMOV UR14, UR10 ;  /* 0x0000000a000e7c82 */ /* 0x000fe20008000000 */
[----:B------:R-:W-:Y:S01]  /*dc60*/  UMOV UR15, UR11 ;  /* 0x0000000b000f7c82 */ /* 0x000fe20008000000 */
[----:B------:R-:W-:Y:S01]  /*dc70*/  STS.U8 [R24+UR4+0x2100], R202 ;  /* 0x002100ca18007988 */ /* 0x000fe20008000004 */
[----:B------:R-:W-:Y:S01]  /*dc80*/  UMOV UR18, UR10 ;  /* 0x0000000a00127c82 */ /* 0x000fe20008000000 */
[----:B------:R-:W-:Y:S01]  /*dc90*/  UMOV UR19, UR11 ;  /* 0x0000000b00137c82 */ /* 0x000fe20008000000 */
[----:B------:R-:W-:Y:S01]  /*dca0*/  IADD3 R226, P5, R226, UR7, RZ ;  /* 0x00000007e2e27c10 */ /* 0x000fe2000ffbe0ff */
[----:B------:R-:W-:Y:S01]  /*dcb0*/  STS.U8 [R24+UR4+0x2200], R201 ;  /* 0x002200c918007988 */ /* 0x000fe20008000004 */
[----:B------:R-:W-:Y:S01]  /*dcc0*/  IMAD.MOV.U32 R208, RZ, RZ, R216 ;  /* 0x000000ffffd07224 */ /* 0x000fe200078e00d8 */
[----:B------:R-:W-:Y:S01]  /*dcd0*/  IADD3 R228, P6, R228, UR7, RZ ;  /* 0x00000007e4e47c10 */ /* 0x000fe2000ffde0ff */
[----:B------:R-:W-:Y:S01]  /*dce0*/  UMOV UR26, UR10 ;  /* 0x0000000a001a7c82 */ /* 0x000fe20008000000 */
[----:B------:R-:W-:Y:S01]  /*dcf0*/  STS.U8 [R24+UR4+0x2300], R200 ;  /* 0x002300c818007988 */ /* 0x000fe20008000004 */
[----:B------:R-:W-:Y:S01]  /*dd00*/  IADD3 R230, P0, R230, UR7, RZ ;  /* 0x00000007e6e67c10 */ /* 0x000fe2000ff1e0ff */
[----:B------:R-:W-:Y:S01]  /*dd10*/  UMOV UR27, UR11 ;  /* 0x0000000b001b7c82 */ /* 0x000fe20008000000 */
[----:B------:R-:W-:Y:S01]  /*dd20*/  IADD3 R232, P1, R232, UR7, RZ ;  /* 0x00000007e8e87c10 */ /* 0x000fe2000ff3e0ff */
[----:B------:R-:W-:Y:S01]  /*dd30*/  STS.U8 [R24+UR4+0x2400], R199 ;  /* 0x002400c718007988 */ /* 0x000fe20008000004 */
[----:B------:R-:W-:Y:S01]  /*dd40*/  IADD3 R234, P2, R234, UR7, RZ ;  /* 0x00000007eaea7c10 */ /* 0x000fe2000ff5e0ff */
[----:B0-----:R-:W0:Y:S02]  /*dd50*/  LDC R8, c[0x0][0x238] ;  /* 0x00008e00ff087b82 */ /* 0x001e240000000800 */
[----:B------:R-:W-:Y:S04]  /*dd60*/  STS.U8 [R24+UR4+0x2500], R198 ;  /* 0x002500c618007988 */ /* 0x000fe80008000004 */
        /* <DEDUP_REMOVED lines=25> */
[----:B------:R1:W-:Y:S04]  /*df00*/  STS.U8 [R24+UR4+0x3f00], R172 ;  /* 0x003f00ac18007988 */ /* 0x0003e80008000004 */
[----:B-1----:R-:W2:Y:S04]  /*df10*/  LDL.LU.64 R24, [R1] ;  /* 0x0000000001187983 */ /* 0x002ea80000300a00 */
[----:B------:R-:W4:Y:S04]  /*df20*/  LDL.LU.64 R26, [R1+0x8] ;  /* 0x00000800011a7983 */ /* 0x000f280000300a00 */
[----:B------:R-:W3:Y:S04]  /*df30*/  LDL.LU.64 R28, [R1+0x10] ;  /* 0x00001000011c7983 */ /* 0x000ee80000300a00 */
[----:B------:R-:W2:Y:S04]  /*df40*/  LDL.LU.64 R30, [R1+0x18] ;  /* 0x00001800011e7983 */ /* 0x000ea80000300a00 */
        /* <DEDUP_REMOVED lines=60> */
[----:B--2---:R-:W-:Y:S04]  /*e310*/  STL.64 [R1+0x18a0], R150 ;  /* 0x0018a09601007387 */ /* 0x004fe80000100a00 */
[----:B---3--:R-:W-:Y:S04]  /*e320*/  STL.64 [R1+0x1898], R148 ;  /* 0x0018989401007387 */ /* 0x008fe80000100a00 */
[----:B----4-:R-:W-:Y:S04]  /*e330*/  STL.64 [R1+0x1890], R146 ;  /* 0x0018909201007387 */ /* 0x010fe80000100a00 */
        /* <DEDUP_REMOVED lines=61> */
[----:B-1----:R-:W2:Y:S04]  /*e710*/  LDL.LU.64 R24, [R1+0x200] ;  /* 0x0002000001187983 */ /* 0x002ea80000300a00 */
[----:B------:R-:W3:Y:S04]  /*e720*/  LDL.LU.64 R26, [R1+0x208] ;  /* 0x00020800011a7983 */ /* 0x000ee80000300a00 */
[----:B------:R-:W4:Y:S04]  /*e730*/  LDL.LU.64 R28, [R1+0x210] ;  /* 0x00021000011c7983 */ /* 0x000f280000300a00 */
[----:B------:R-:W2:Y:S04]  /*e740*/  LDL.LU.64 R30, [R1+0x218] ;  /* 0x00021800011e7983 */ /* 0x000ea80000300a00 */
        /* <DEDUP_REMOVED lines=60> */
[----:B--2---:R-:W-:Y:S04]  /*eb10*/  STL.64 [R1+0x1aa0], R150 ;  /* 0x001aa09601007387 */ /* 0x004fe80000100a00 */
[----:B----4-:R-:W-:Y:S04]  /*eb20*/  STL.64 [R1+0x1a98], R148 ;  /* 0x001a989401007387 */ /* 0x010fe80000100a00 */
[----:B---3--:R-:W-:Y:S04]  /*eb30*/  STL.64 [R1+0x1a90], R146 ;  /* 0x001a909201007387 */ /* 0x008fe80000100a00 */
        /* <DEDUP_REMOVED lines=62> */
[----:B------:R-:W2:Y:S04]  /*ef20*/  LDL.LU.64 R26, [R1+0x408] ;  /* 0x00040800011a7983 */ /* 0x000ea80000300a00 */
        /* <DEDUP_REMOVED lines=93> */
[----:B------:R-:W-:Y:S01]  /*f500*/  STS.U8 [R221+UR4+0x3e80], R12 ;  /* 0x003e800cdd007988 */ /* 0x000fe20008000004 */
[----:B------:R1:W-:Y:S06]  /*f510*/  MEMBAR.ALL.CTA ;  /* 0x0000000000007992 */ /* 0x0003ec0000008000 */
[----:B-1----:R-:W1:Y:S02]  /*f520*/  FENCE.VIEW.ASYNC.S ;  /* 0x00000000000073c6 */ /* 0x002e640000000000 */
[----:B-1----:R-:W-:Y:S06]  /*f530*/  BAR.SYNC.DEFER_BLOCKING 0x0 ;  /* 0x0000000000007b1d */ /* 0x002fec0000010000 */
[----:B--2---:R-:W-:-:S06]  /*f540*/  WARPGROUP.ARRIVE ;  /* 0x00000000000079c5 */ /* 0x004fcc0000000000 */
[----:B------:R-:W-:Y:S03]  /*f550*/  QGMMA.64x256x32.F32.E5M2.E5M2 R24, gdesc[UR8], R24, gsb0 ;  /* 0x03e00000081879f3 */ /* 0x000fe60008003818 */
[----:B------:R-:W-:Y:S02]  /*f560*/  WARPGROUP.DEPBAR.LE gsb0, 0x0 ;  /* 0x00008000000079c5 */ /* 0x000fe40000010000 */
        /* <DEDUP_REMOVED lines=127> */
[----:B------:R-:W2:Y:S02]  /*fd60*/  LDL.LU.64 R24, [R1+0x18a8] ;  /* 0x0018a80001187983 */ /* 0x000ea40000300a00 */
        /* <DEDUP_REMOVED lines=132> */
[----:B------:R-:W-:Y:S01]  /*105b0*/  QGMMA.64x256x32.F32.E5M2.E5M2 R24, gdesc[UR16], R24, gsb0 ;  /* 0x03e00000101879f3 */ /* 0x000fe20008003818 */
[----:B------:R-:W-:Y:S02]  /*105c0*/  IADD3.X R225, R225, UR6, RZ, P5, !PT ;  /* 0x00000006e1e17c10 */ /* 0x000fe4000affe4ff */
[----:B------:R-:W-:-:S04]  /*105d0*/  IADD3 R240, P5, R240, UR7, RZ ;  /* 0x00000007f0f07c10 */ /* 0x000fc8000ffbe0ff */
[----:B------:R-:W-:Y:S02]  /*105e0*/  IADD3.X R239, R239, UR6, RZ, P5, !PT ;  /* 0x00000006efef7c10 */ /* 0x000fe4000affe4ff */
[----:B------:R-:W-:Y:S01]  /*105f0*/  IADD3 R251, P5, R251, UR7, RZ ;  /* 0x00000007fbfb7c10 */ /* 0x000fe2000ffbe0ff */
[----:B------:R-:W-:Y:S02]  /*10600*/  WARPGROUP.DEPBAR.LE gsb0, 0x0 ;  /* 0x00008000000079c5 */ /* 0x000fe40000010000 */
[----:B------:R-:W-:Y:S04]  /*10610*/  STL.64 [R1], R24 ;  /* 0x0000001801007387 */ /* 0x000fe80000100a00 */
        /* <DEDUP_REMOVED lines=127> */
[----:B------:R-:W3:Y:S04]  /*10e10*/  LDL.LU R216, [R1+0x60c] ;  /* 0x00060c0001d87983 */ /* 0x000ee80000300800 */
[----:B------:R-:W4:Y:S04]  /*10e20*/  LDL.LU R209, [R1+0x61c] ;  /* 0x00061c0001d17983 */ /* 0x000f280000300800 */
[----:B------:R-:W2:Y:S04]  /*10e30*/  LDL.LU R211, [R1+0x62c] ;  /* 0x00062c0001d37983 */ /* 0x000ea80000300800 */
[----:B------:R-:W2:Y:S04]  /*10e40*/  LDL.LU R215, [R1+0x63c] ;  /* 0x00063c0001d77983 */ /* 0x000ea80000300800 */
[----:B------:R-:W2:Y:S04]  /*10e50*/  LDL.LU R213, [R1+0x608] ;  /* 0x0006080001d57983 */ /* 0x000ea80000300800 */
[----:B------:R-:W2:Y:S04]  /*10e60*/  LDL.LU R212, [R1+0x644] ;  /* 0x0006440001d47983 */ /* 0x000ea80000300800 */
[----:B------:R-:W2:Y:S04]  /*10e70*/  LDL.LU R214, [R1+0x64c] ;  /* 0x00064c0001d67983 */ /* 0x000ea80000300800 */
[----:B------:R1:W-:Y:S04]  /*10e80*/  STL [R1+0x604], R251 ;  /* 0x000604fb01007387 */ /* 0x0003e80000100800 */
[----:B-1----:R-:W2:Y:S04]  /*10e90*/  LDL.LU R251, [R1+0x14a4] ;  /* 0x0014a40001fb7983 */ /* 0x002ea80000300800 */
[----:B------:R-:W2:Y:S01]  /*10ea0*/  LDL.LU R219, [R1+0x618] ;  /* 0x0006180001db7983 */ /* 0x000ea20000300800 */
[----:B------:R-:W-:-:S02]  /*10eb0*/  IADD3.X R227, R227, UR6, RZ, P6, !PT ;  /* 0x00000006e3e37c10 */ /* 0x000fc4000b7fe4ff */
[----:B------:R-:W-:Y:S02]  /*10ec0*/  IADD3 R242, P6, R242, UR7, RZ ;  /* 0x00000007f2f27c10 */ /* 0x000fe4000ffde0ff */
[----:B------:R-:W-:Y:S02]  /*10ed0*/  IADD3.X R229, R229, UR6, RZ, P0, !PT ;  /* 0x00000006e5e57c10 */ /* 0x000fe400087fe4ff */
[----:B------:R-:W-:Y:S02]  /*10ee0*/  IADD3 R244, P0, R244, UR7, RZ ;  /* 0x00000007f4f47c10 */ /* 0x000fe4000ff1e0ff */
[----:B------:R-:W-:Y:S02]  /*10ef0*/  IADD3.X R231, R231, UR6, RZ, P1, !PT ;  /* 0x00000006e7e77c10 */ /* 0x000fe40008ffe4ff */
[----:B------:R-:W-:Y:S02]  /*10f00*/  IADD3.X R241, R241, UR6, RZ, P6, !PT ;  /* 0x00000006f1f17c10 */ /* 0x000fe4000b7fe4ff */
[----:B------:R-:W-:-:S02]  /*10f10*/  IADD3 R236, P3, R236, UR7, RZ ;  /* 0x00000007ecec7c10 */ /* 0x000fc4000ff7e0ff */
[----:B------:R-:W-:Y:S02]  /*10f20*/  IADD3 R246, P1, R246, UR7, RZ ;  /* 0x00000007f6f67c10 */ /* 0x000fe4000ff3e0ff */
[----:B------:R-:W-:Y:S02]  /*10f30*/  IADD3 R238, P4, R238, UR7, RZ ;  /* 0x00000007eeee7c10 */ /* 0x000fe4000ff9e0ff */
[----:B------:R-:W-:Y:S02]  /*10f40*/  IADD3.X R233, R233, UR6, RZ, P2, !PT ;  /* 0x00000006e9e97c10 */ /* 0x000fe400097fe4ff */
[----:B------:R-:W-:Y:S02]  /*10f50*/  IADD3.X R243, R243, UR6, RZ, P0, !PT ;  /* 0x00000006f3f37c10 */ /* 0x000fe400087fe4ff */
[----:B------:R-:W-:Y:S02]  /*10f60*/  IADD3 R248, P2, R248, UR7, RZ ;  /* 0x00000007f8f87c10 */ /* 0x000fe4000ff5e0ff */
[----:B------:R-:W-:-:S02]  /*10f70*/  IADD3 R218, P0, R218, UR7, RZ ;  /* 0x00000007dada7c10 */ /* 0x000fc4000ff1e0ff */
[----:B------:R-:W-:Y:S02]  /*10f80*/  IADD3.X R235, R235, UR6, RZ, P3, !PT ;  /* 0x00000006ebeb7c10 */ /* 0x000fe40009ffe4ff */
[----:B------:R-:W-:Y:S02]  /*10f90*/  IADD3.X R245, R245, UR6, RZ, P1, !PT ;  /* 0x00000006f5f57c10 */ /* 0x000fe40008ffe4ff */
[----:B------:R-:W-:Y:S02]  /*10fa0*/  IADD3 R250, P3, R250, UR7, RZ ;  /* 0x00000007fafa7c10 */ /* 0x000fe4000ff7e0ff */
[----:B------:R-:W-:Y:S02]  /*10fb0*/  IADD3.X R237, R237, UR6, RZ, P4, !PT ;  /* 0x00000006eded7c10 */ /* 0x000fe4000a7fe4ff */
[----:B------:R-:W-:Y:S02]  /*10fc0*/  IADD3 R252, P4, R252, UR7, RZ ;  /* 0x00000007fcfc7c10 */ /* 0x000fe4000ff9e0ff */
[----:B------:R-:W-:-:S02]  /*10fd0*/  IADD3.X R247, R247, UR6, RZ, P2, !PT ;  /* 0x00000006f7f77c10 */ /* 0x000fc400097fe4ff */
[----:B------:R-:W-:Y:S02]  /*10fe0*/  IADD3 R220, P2, R220, UR7, RZ ;  /* 0x00000007dcdc7c10 */ /* 0x000fe4000ff5e0ff */
[----:B------:R-:W-:Y:S02]  /*10ff0*/  IADD3.X R249, R249, UR6, RZ, P3, !PT ;  /* 0x00000006f9f97c10 */ /* 0x000fe40009ffe4ff */
[----:B------:R-:W-:Y:S02]  /*11000*/  IADD3.X R208, R208, UR6, RZ, P5, !PT ;  /* 0x00000006d0d07c10 */ /* 0x000fe4000affe4ff */
[----:B------:R-:W-:Y:S02]  /*11010*/  IADD3.X R5, R5, UR6, RZ, P0, !PT ;  /* 0x0000000605057c10 */ /* 0x000fe400087fe4ff */
[----:B------:R-:W-:Y:S02]  /*11020*/  IADD3.X R223, R223, UR6, RZ, P2, !PT ;  /* 0x00000006dfdf7c10 */ /* 0x000fe400097fe4ff */
[----:B---3--:R-:W-:-:S02]  /*11030*/  IADD3 R216, P6, R216, UR7, RZ ;  /* 0x00000007d8d87c10 */ /* 0x008fc4000ffde0ff */
[----:B----4-:R-:W-:-:S03]  /*11040*/  IADD3 R209, P1, R209, UR7, RZ ;  /* 0x00000007d1d17c10 */ /* 0x010fc6000ff3e0ff */
[----:B------:R1:W-:Y:S01]  /*11050*/  STL [R1+0x60c], R216 ;  /* 0x00060cd801007387 */ /* 0x0003e20000100800 */
[----:B--2---:R-:W-:-:S03]  /*11060*/  IADD3 R211, P3, R211, UR7, RZ ;  /* 0x00000007d3d37c10 */ /* 0x004fc6000ff7e0ff */
[----:B-1----:R-:W2:Y:S04]  /*11070*/  LDL.LU R216, [R1+0x65c] ;  /* 0x00065c0001d87983 */ /* 0x002ea80000300800 */
[----:B------:R1:W-:Y:S04]  /*11080*/  STL [R1+0x614], R218 ;  /* 0x000614da01007387 */ /* 0x0003e80000100800 */
[----:B-1----:R-:W3:Y:S04]  /*11090*/  LDL.LU R218, [R1+0x628] ;  /* 0x0006280001da7983 */ /* 0x002ee80000300800 */
[----:B------:R-:W4:Y:S04]  /*110a0*/  LDL.LU R217, [R1+0x66c] ;  /* 0x00066c0001d97983 */ /* 0x000f280000300800 */
[----:B------:R-:W-:Y:S01]  /*110b0*/  STL [R1+0x61c], R209 ;  /* 0x00061cd101007387 */ /* 0x000fe20000100800 */
[----:B------:R-:W-:-:S02]  /*110c0*/  IADD3.X R251, R251, UR6, RZ, P4, !PT ;  /* 0x00000006fbfb7c10 */ /* 0x000fc4000a7fe4ff */
[----:B------:R-:W-:Y:S01]  /*110d0*/  IADD3 R2, P4, R2, UR7, RZ ;  /* 0x0000000702027c10 */ /* 0x000fe2000ff9e0ff */
[----:B------:R-:W4:Y:S04]  /*110e0*/  LDL.LU R207, [R1+0x638] ;  /* 0x0006380001cf7983 */ /* 0x000f280000300800 */
[----:B------:R1:W-:Y:S04]  /*110f0*/  STL [R1+0x624], R220 ;  /* 0x000624dc01007387 */ /* 0x0003e80000100800 */
[----:B-1----:R-:W4:Y:S04]  /*11100*/  LDL.LU R220, [R1+0x674] ;  /* 0x0006740001dc7983 */ /* 0x002f280000300800 */
[----:B------:R-:W4:Y:S04]  /*11110*/  LDL.LU R209, [R1+0x67c] ;  /* 0x00067c0001d17983 */ /* 0x000f280000300800 */
[----:B------:R-:W-:Y:S04]  /*11120*/  STL [R1+0x62c], R211 ;  /* 0x00062cd301007387 */ /* 0x000fe80000100800 */
[----:B------:R1:W-:Y:S04]  /*11130*/  STL [R1+0x634], R2 ;  /* 0x0006340201007387 */ /* 0x0003e80000100800 */
[----:B-1----:R-:W4:Y:S01]  /*11140*/  LDL.LU R2, [R1+0x14a0] ;  /* 0x0014a00001027983 */ /* 0x002f220000300800 */
[----:B------:R-:W-:-:S02]  /*11150*/  IADD3 R215, P5, R215, UR7, RZ ;  /* 0x00000007d7d77c10 */ /* 0x000fc4000ffbe0ff */
[----:B------:R-:W-:Y:S01]  /*11160*/  IADD3.X R213, R213, UR6, RZ, P6, !PT ;  /* 0x00000006d5d57c10 */ /* 0x000fe2000b7fe4ff */
[----:B------:R-:W4:Y:S01]  /*11170*/  LDL.LU R211, [R1+0x648] ;  /* 0x0006480001d37983 */ /* 0x000f220000300800 */
[----:B------:R-:W-:-:S03]  /*11180*/  IADD3 R212, P6, R212, UR7, RZ ;  /* 0x00000007d4d47c10 */ /* 0x000fc6000ffde0ff */
[----:B------:R1:W-:Y:S04]  /*11190*/  STL [R1+0x600], R208 ;  /* 0x000600d001007387 */ /* 0x0003e80000100800 */
[----:B------:R-:W4:Y:S01]  /*111a0*/  LDL.LU R210, [R1+0x68c] ;  /* 0x00068c0001d27983 */ /* 0x000f220000300800 */
[----:B------:R-:W-:-:S03]  /*111b0*/  IADD3 R214, P0, R214, UR7, RZ ;  /* 0x00000007d6d67c10 */ /* 0x000fc6000ff1e0ff */
[----:B------:R-:W-:Y:S01]  /*111c0*/  STL [R1+0x63c], R215 ;  /* 0x00063cd701007387 */ /* 0x000fe20000100800 */
[----:B------:R-:W-:-:S03]  /*111d0*/  IADD3.X R219, R219, UR6, RZ, P1, !PT ;  /* 0x00000006dbdb7c10 */ /* 0x000fc60008ffe4ff */
[----:B-1----:R-:W4:Y:S01]  /*111e0*/  LDL.LU R208, [R1+0x658] ;  /* 0x0006580001d07983 */ /* 0x002f220000300800 */
[----:B------:R-:W-:-:S03]  /*111f0*/  IADD3 R0, P1, R0, UR7, RZ ;  /* 0x0000000700007c10 */ /* 0x000fc6000ff3e0ff */
[----:B------:R-:W-:Y:S04]  /*11200*/  STL [R1+0x608], R213 ;  /* 0x000608d501007387 */ /* 0x000fe80000100800 */
[----:B------:R-:W-:Y:S04]  /*11210*/  STL [R1+0x644], R212 ;  /* 0x000644d401007387 */ /* 0x000fe80000100800 */
[----:B------:R1:W-:Y:S04]  /*11220*/  STL [R1+0x610], R5 ;  /* 0x0006100501007387 */ /* 0x0003e80000100800 */
[----:B-1----:R-:W4:Y:S04]  /*11230*/  LDL.LU R5, [R1+0x149c] ;  /* 0x00149c0001057983 */ /* 0x002f280000300800 */
[----:B------:R-:W4:Y:S04]  /*11240*/  LDL.LU R215, [R1+0x69c] ;  /* 0x00069c0001d77983 */ /* 0x000f280000300800 */
[----:B------:R-:W4:Y:S04]  /*11250*/  LDL.LU R212, [R1+0x668] ;  /* 0x0006680001d47983 */ /* 0x000f280000300800 */
[----:B------:R1:W-:Y:S04]  /*11260*/  STL [R1+0x64c], R214 ;  /* 0x00064cd601007387 */ /* 0x0003e80000100800 */
[----:B-1----:R-:W4:Y:S04]  /*11270*/  LDL.LU R214, [R1+0x6a4] ;  /* 0x0006a40001d67983 */ /* 0x002f280000300800 */
[----:B------:R1:W-:Y:S04]  /*11280*/  STL [R1+0x654], R0 ;  /* 0x0006540001007387 */ /* 0x0003e80000100800 */
[----:B-1----:R-:W4:Y:S04]  /*11290*/  LDL.LU R0, [R1+0x1498] ;  /* 0x0014980001007983 */ /* 0x002f280000300800 */
[----:B------:R-:W-:Y:S04]  /*112a0*/  STL [R1+0x618], R219 ;  /* 0x000618db01007387 */ /* 0x000fe80000100800 */
[----:B------:R1:W-:Y:S04]  /*112b0*/  STL [R1+0x620], R223 ;  /* 0x000620df01007387 */ /* 0x0003e80000100800 */
[----:B-1----:R-:W4:Y:S01]  /*112c0*/  LDL.LU R223, [R1+0x1494] ;  /* 0x0014940001df7983 */ /* 0x002f220000300800 */
[----:B------:R-:W-:-:S03]  /*112d0*/  IADD3.X R14, R14, UR6, RZ, P4, !PT ;  /* 0x000000060e0e7c10 */ /* 0x000fc6000a7fe4ff */
[----:B------:R-:W4:Y:S04]  /*112e0*/  LDL.LU R213, [R1+0x6ac] ;  /* 0x0006ac0001d57983 */ /* 0x000f280000300800 */
[----:B------:R-:W4:Y:S01]  /*112f0*/  LDL.LU R219, [R1+0x678] ;  /* 0x0006780001db7983 */ /* 0x000f220000300800 */
[----:B------:R-:W-:Y:S02]  /*11300*/  IADD3.X R224, R224, UR6, RZ, P6, !PT ;  /* 0x00000006e0e07c10 */ /* 0x000fe4000b7fe4ff */
[----:B------:R-:W-:Y:S02]  /*11310*/  IADD3.X R6, R6, UR6, RZ, P1, !PT ;  /* 0x0000000606067c10 */ /* 0x000fe40008ffe4ff */
[----:B--2---:R-:W-:-:S05]  /*11320*/  IADD3 R216, P2, R216, UR7, RZ ;  /* 0x00000007d8d87c10 */ /* 0x004fca000ff5e0ff */
[----:B------:R1:W-:Y:S01]  /*11330*/  STL [R1+0x65c], R216 ;  /* 0x00065cd801007387 */ /* 0x0003e20000100800 */
[----:B---3--:R-:W-:-:S03]  /*11340*/  IADD3.X R218, R218, UR6, RZ, P3, !PT ;  /* 0x00000006dada7c10 */ /* 0x008fc60009ffe4ff */
[----:B-1----:R-:W2:Y:S04]  /*11350*/  LDL.LU R216, [R1+0x6bc] ;  /* 0x0006bc0001d87983 */ /* 0x002ea80000300800 */
[----:B------:R1:W-:Y:S04]  /*11360*/  STL [R1+0x628], R218 ;  /* 0x000628da01007387 */ /* 0x0003e80000100800 */
[----:B-1----:R-:W3:Y:S01]  /*11370*/  LDL.LU R218, [R1+0x688] ;  /* 0x0006880001da7983 */ /* 0x002ee20000300800 */
[----:B----4-:R-:W-:-:S05]  /*11380*/  IADD3 R2, P3, R2, UR7, RZ ;  /* 0x0000000702027c10 */ /* 0x010fca000ff7e0ff */
[----:B------:R1:W-:Y:S04]  /*11390*/  STL [R1+0x664], R2 ;  /* 0x0006640201007387 */ /* 0x0003e80000100800 */
[----:B-1----:R-:W4:Y:S04]  /*113a0*/  LDL.LU R2, [R1+0x1490] ;  /* 0x0014900001027983 */ /* 0x002f280000300800 */
[----:B------:R1:W-:Y:S04]  /*113b0*/  STL [R1+0x630], R14 ;  /* 0x0006300e01007387 */ /* 0x0003e80000100800 */
[----:B-1----:R-:W2:Y:S01]  /*113c0*/  LDL.LU R14, [R1+0x148c] ;  /* 0x00148c00010e7983 */ /* 0x002ea20000300800 */
[----:B------:R-:W-:-:S02]  /*113d0*/  IADD3 R217, P4, R217, UR7, RZ ;  /* 0x00000007d9d97c10 */ /* 0x000fc4000ff9e0ff */
[----:B------:R-:W-:Y:S02]  /*113e0*/  IADD3.X R207, R207, UR6, RZ, P5, !PT ;  /* 0x00000006cfcf7c10 */ /* 0x000fe4000affe4ff */
[----:B------:R-:W-:Y:S01]  /*113f0*/  IADD3 R220, P5, R220, UR7, RZ ;  /* 0x00000007dcdc7c10 */ /* 0x000fe2000ffbe0ff */
[----:B------:R1:W-:Y:S01]  /*11400*/  STL [R1+0x66c], R217 ;  /* 0x00066cd901007387 */ /* 0x0003e20000100800 */
[----:B------:R-:W-:Y:S02]  /*11410*/  IADD3 R209, P6, R209, UR7, RZ ;  /* 0x00000007d1d17c10 */ /* 0x000fe4000ffde0ff */
[----:B------:R-:W-:Y:S01]  /*11420*/  IADD3.X R211, R211, UR6, RZ, P0, !PT ;  /* 0x00000006d3d37c10 */ /* 0x000fe200087fe4ff */
[----:B-1----:R-:W4:Y:S04]  /*11430*/  LDL.LU R217, [R1+0x6cc] ;  /* 0x0006cc0001d97983 */ /* 0x002f280000300800 */
[----:B------:R1:W-:Y:S04]  /*11440*/  STL [R1+0x674], R220 ;  /* 0x000674dc01007387 */ /* 0x0003e80000100800 */
[----:B------:R-:W-:Y:S04]  /*11450*/  STL [R1+0x638], R207 ;  /* 0x000638cf01007387 */ /* 0x000fe80000100800 */
[----:B-1----:R-:W4:Y:S04]  /*11460*/  LDL.LU R220, [R1+0x698] ;  /* 0x0006980001dc7983 */ /* 0x002f280000300800 */
[----:B------:R1:W-:Y:S04]  /*11470*/  STL [R1+0x640], R224 ;  /* 0x000640e001007387 */ /* 0x0003e80000100800 */
[----:B-1----:R-:W4:Y:S04]  /*11480*/  LDL.LU R224, [R1+0x1488] ;  /* 0x0014880001e07983 */ /* 0x002f280000300800 */
[----:B------:R-:W4:Y:S04]  /*11490*/  LDL.LU R207, [R1+0x6d4] ;  /* 0x0006d40001cf7983 */ /* 0x000f280000300800 */
[----:B------:R1:W-:Y:S04]  /*114a0*/  STL [R1+0x67c], R209 ;  /* 0x00067cd101007387 */ /* 0x0003e80000100800 */
[----:B-1----:R-:W4:Y:S01]  /*114b0*/  LDL.LU R209, [R1+0x6dc] ;  /* 0x0006dc0001d17983 */ /* 0x002f220000300800 */
[----:B------:R-:W-:-:S05]  /*114c0*/  IADD3 R223, P0, R223, UR7, RZ ;  /* 0x00000007dfdf7c10 */ /* 0x000fca000ff1e0ff */
[----:B------:R1:W-:Y:S04]  /*114d0*/  STL [R1+0x684], R223 ;  /* 0x000684df01007387 */ /* 0x0003e80000100800 */
[----:B------:R-:W-:Y:S04]  /*114e0*/  STL [R1+0x648], R211 ;  /* 0x000648d301007387 */ /* 0x000fe80000100800 */
[----:B-1----:R-:W4:Y:S04]  /*114f0*/  LDL.LU R223, [R1+0x1484] ;  /* 0x0014840001df7983 */ /* 0x002f280000300800 */
[----:B------:R1:W-:Y:S04]  /*11500*/  STL [R1+0x650], R6 ;  /* 0x0006500601007387 */ /* 0x0003e80000100800 */
[----:B-1----:R-:W3:Y:S01]  /*11510*/  LDL.LU R6, [R1+0x1480] ;  /* 0x0014800001067983 */ /* 0x002ee20000300800 */
[----:B------:R-:W-:-:S02]  /*11520*/  IADD3.X R208, R208, UR6, RZ, P2, !PT ;  /* 0x00000006d0d07c10 */ /* 0x000fc400097fe4ff */
[----:B------:R-:W-:Y:S01]  /*11530*/  IADD3 R210, P1, R210, UR7, RZ ;  /* 0x00000007d2d27c10 */ /* 0x000fe2000ff3e0ff */
[----:B------:R-:W4:Y:S01]  /*11540*/  LDL.LU R211, [R1+0x6a8] ;  /* 0x0006a80001d37983 */ /* 0x000f220000300800 */
[----:B------:R-:W-:Y:S02]  /*11550*/  IADD3.X R4, R4, UR6, RZ, P3, !PT ;  /* 0x0000000604047c10 */ /* 0x000fe40009ffe4ff */
[----:B------:R-:W-:Y:S02]  /*11560*/  IADD3.X R212, R212, UR6, RZ, P4, !PT ;  /* 0x00000006d4d47c10 */ /* 0x000fe4000a7fe4ff */
[----:B------:R-:W-:Y:S02]  /*11570*/  IADD3 R215, P3, R215, UR7, RZ ;  /* 0x00000007d7d77c10 */ /* 0x000fe4000ff7e0ff */
[----:B------:R-:W-:Y:S02]  /*11580*/  IADD3 R214, P4, R214, UR7, RZ ;  /* 0x00000007d6d67c10 */ /* 0x000fe4000ff9e0ff */
[----:B------:R-:W-:-:S02]  /*11590*/  IADD3.X R5, R5, UR6, RZ, P5, !PT ;  /* 0x0000000605057c10 */ /* 0x000fc4000affe4ff */
[----:B------:R-:W-:Y:S02]  /*115a0*/  IADD3.X R219, R219, UR6, RZ, P6, !PT ;  /* 0x00000006dbdb7c10 */ /* 0x000fe4000b7fe4ff */
[----:B------:R-:W-:Y:S02]  /*115b0*/  IADD3 R213, P5, R213, UR7, RZ ;  /* 0x00000007d5d57c10 */ /* 0x000fe4000ffbe0ff */
[----:B------:R-:W-:Y:S02]  /*115c0*/  IADD3.X R0, R0, UR6, RZ, P0, !PT ;  /* 0x0000000600007c10 */ /* 0x000fe400087fe4ff */
[----:B--2---:R-:W-:-:S05]  /*115d0*/  IADD3 R14, P2, R14, UR7, RZ ;  /* 0x000000070e0e7c10 */ /* 0x004fca000ff5e0ff */
[----:B------:R1:W-:Y:S04]  /*115e0*/  STL [R1+0x694], R14 ;  /* 0x0006940e01007387 */ /* 0x0003e80000100800 */
[----:B------:R-:W-:Y:S04]  /*115f0*/  STL [R1+0x68c], R210 ;  /* 0x00068cd201007387 */ /* 0x000fe80000100800 */
[----:B-1----:R-:W2:Y:S04]  /*11600*/  LDL.LU R14, [R1+0x147c] ;  /* 0x00147c00010e7983 */ /* 0x002ea80000300800 */
[----:B------:R-:W-:Y:S04]  /*11610*/  STL [R1+0x658], R208 ;  /* 0x000658d001007387 */ /* 0x000fe80000100800 */
[----:B------:R1:W-:Y:S04]  /*11620*/  STL [R1+0x660], R4 ;  /* 0x0006600401007387 */ /* 0x0003e80000100800 */
[----:B-1----:R-:W2:Y:S04]  /*11630*/  LDL.LU R4, [R1+0x1478] ;  /* 0x0014780001047983 */ /* 0x002ea80000300800 */
[----:B------:R1:W-:Y:S04]  /*11640*/  STL [R1+0x668], R212 ;  /* 0x000668d401007387 */ /* 0x0003e80000100800 */
[----:B------:R-:W-:Y:S04]  /*11650*/  STL [R1+0x69c], R215 ;  /* 0x00069cd701007387 */ /* 0x000fe80000100800 */
[----:B-1----:R-:W2:Y:S04]  /*11660*/  LDL.LU R212, [R1+0x6ec] ;  /* 0x0006ec0001d47983 */ /* 0x002ea80000300800 */
[----:B------:R1:W-:Y:S04]  /*11670*/  STL [R1+0x6a4], R214 ;  /* 0x0006a4d601007387 */ /* 0x0003e80000100800 */
[----:B-1----:R-:W2:Y:S04]  /*11680*/  LDL.LU R214, [R1+0x6b8] ;  /* 0x0006b80001d67983 */ /* 0x002ea80000300800 */
[----:B------:R1:W-:Y:S04]  /*11690*/  STL [R1+0x670], R5 ;  /* 0x0006700501007387 */ /* 0x0003e80000100800 */
[----:B-1----:R-:W2:Y:S01]  /*116a0*/  LDL.LU R5, [R1+0x1474] ;  /* 0x0014740001057983 */ /* 0x002ea20000300800 */
[----:B---3--:R-:W-:-:S05]  /*116b0*/  IADD3 R6, P6, R6, UR7, RZ ;  /* 0x0000000706067c10 */ /* 0x008fca000ffde0ff */
[----:B------:R1:W-:Y:S04]  /*116c0*/  STL [R1+0x6b4], R6 ;  /* 0x0006b40601007387 */ /* 0x0003e80000100800 */
[----:B------:R-:W-:Y:S04]  /*116d0*/  STL [R1+0x6ac], R213 ;  /* 0x0006acd501007387 */ /* 0x000fe80000100800 */
[----:B-1----:R-:W3:Y:S04]  /*116e0*/  LDL.LU R6, [R1+0x1470] ;  /* 0x0014700001067983 */ /* 0x002ee80000300800 */
[----:B------:R-:W-:Y:S04]  /*116f0*/  STL [R1+0x678], R219 ;  /* 0x000678db01007387 */ /* 0x000fe80000100800 */
[----:B------:R1:W-:Y:S04]  /*11700*/  STL [R1+0x680], R0 ;  /* 0x0006800001007387 */ /* 0x0003e80000100800 */
[----:B-1----:R-:W3:Y:S01]  /*11710*/  LDL.LU R0, [R1+0x146c] ;  /* 0x00146c0001007983 */ /* 0x002ee20000300800 */
[----:B------:R-:W-:-:S02]  /*11720*/  IADD3 R216, P0, R216, UR7, RZ ;  /* 0x00000007d8d87c10 */ /* 0x000fc4000ff1e0ff */
[----:B------:R-:W-:Y:S02]  /*11730*/  IADD3.X R218, R218, UR6, RZ, P1, !PT ;  /* 0x00000006dada7c10 */ /* 0x000fe40008ffe4ff */
[----:B----4-:R-:W-:Y:S01]  /*11740*/  IADD3.X R2, R2, UR6, RZ, P2, !PT ;  /* 0x0000000602027c10 */ /* 0x010fe200097fe4ff */
[----:B------:R1:W-:Y:S04]  /*11750*/  STL [R1+0x6bc], R216 ;  /* 0x0006bcd801007387 */ /* 0x0003e80000100800 */
[----:B-1----:R-:W4:Y:S01]  /*11760*/  LDL.LU R216, [R1+0x6fc] ;  /* 0x0006fc0001d87983 */ /* 0x002f220000300800 */
[----:B------:R-:W-:Y:S02]  /*11770*/  IADD3.X R220, R220, UR6, RZ, P3, !PT ;  /* 0x00000006dcdc7c10 */ /* 0x000fe40009ffe4ff */
[----:B------:R-:W-:-:S02]  /*11780*/  IADD3 R217, P2, R217, UR7, RZ ;  /* 0x00000007d9d97c10 */ /* 0x000fc4000ff5e0ff */
[----:B------:R-:W-:Y:S02]  /*11790*/  IADD3.X R224, R224, UR6, RZ, P4, !PT ;  /* 0x00000006e0e07c10 */ /* 0x000fe4000a7fe4ff */
[----:B------:R-:W-:Y:S02]  /*117a0*/  IADD3 R207, P3, R207, UR7, RZ ;  /* 0x00000007cfcf7c10 */ /* 0x000fe4000ff7e0ff */
[----:B------:R-:W-:Y:S02]  /*117b0*/  IADD3 R209, P4, R209, UR7, RZ ;  /* 0x00000007d1d17c10 */ /* 0x000fe4000ff9e0ff */
[----:B------:R-:W-:Y:S02]  /*117c0*/  IADD3.X R211, R211, UR6, RZ, P5, !PT ;  /* 0x00000006d3d37c10 */ /* 0x000fe4000affe4ff */
[----:B------:R-:W-:Y:S02]  /*117d0*/  IADD3.X R223, R223, UR6, RZ, P6, !PT ;  /* 0x00000006dfdf7c10 */ /* 0x000fe4000b7fe4ff */
[----:B--2---:R-:W-:-:S05]  /*117e0*/  IADD3 R4, P1, R4, UR7, RZ ;  /* 0x0000000704047c10 */ /* 0x004fca000ff3e0ff */
[----:B------:R1:W-:Y:S04]  /*117f0*/  STL [R1+0x6c4], R4 ;  /* 0x0006c40401007387 */ /* 0x0003e80000100800 */
[----:B------:R-:W-:Y:S04]  /*11800*/  STL [R1+0x688], R218 ;  /* 0x000688da01007387 */ /* 0x000fe80000100800 */
[----:B-1----:R-:W2:Y:S04]  /*11810*/  LDL.LU R4, [R1+0x1468] ;  /* 0x0014680001047983 */ /* 0x002ea80000300800 */
[----:B------:R1:W-:Y:S04]  /*11820*/  STL [R1+0x690], R2 ;  /* 0x0006900201007387 */ /* 0x0003e80000100800 */
[----:B-1----:R-:W2:Y:S04]  /*11830*/  LDL.LU R2, [R1+0x1464] ;  /* 0x0014640001027983 */ /* 0x002ea80000300800 */
[----:B------:R-:W2:Y:S04]  /*11840*/  LDL.LU R10, [R1+0x6c8] ;  /* 0x0006c800010a7983 */ /* 0x000ea80000300800 */
[----:B------:R-:W2:Y:S04]  /*11850*/  LDL.LU R218, [R1+0x704] ;  /* 0x0007040001da7983 */ /* 0x000ea80000300800 */
[----:B------:R-:W2:Y:S04]  /*11860*/  LDL.LU R11, [R1+0x70c] ;  /* 0x00070c00010b7983 */ /* 0x000ea80000300800 */
[----:B------:R1:W-:Y:S04]  /*11870*/  STL [R1+0x698], R220 ;  /* 0x000698dc01007387 */ /* 0x0003e80000100800 */
[----:B------:R-:W-:Y:S04]  /*11880*/  STL [R1+0x6cc], R217 ;  /* 0x0006ccd901007387 */ /* 0x000fe80000100800 */
[----:B-1----:R-:W2:Y:S04]  /*11890*/  LDL.LU R220, [R1+0x6d8] ;  /* 0x0006d80001dc7983 */ /* 0x002ea80000300800 */
[----:B------:R1:W-:Y:S04]  /*118a0*/  STL [R1+0x6a0], R224 ;  /* 0x0006a0e001007387 */ /* 0x0003e80000100800 */
[----:B-1----:R-:W2:Y:S04]  /*118b0*/  LDL.LU R224, [R1+0x1460] ;  /* 0x0014600001e07983 */ /* 0x002ea80000300800 */
[----:B------:R-:W-:Y:S04]  /*118c0*/  STL [R1+0x6d4], R207 ;  /* 0x0006d4cf01007387 */ /* 0x000fe80000100800 */
[----:B------:R-:W2:Y:S04]  /*118d0*/  LDL.LU R206, [R1+0x71c] ;  /* 0x00071c0001ce7983 */ /* 0x000ea80000300800 */
[----:B------:R-:W2:Y:S04]  /*118e0*/  LDL.LU R205, [R1+0x6e8] ;  /* 0x0006e80001cd7983 */ /* 0x000ea80000300800 */
[----:B------:R-:W-:Y:S01]  /*118f0*/  STL [R1+0x6dc], R209 ;  /* 0x0006dcd101007387 */ /* 0x000fe20000100800 */
[----:B---3--:R-:W-:-:S05]  /*11900*/  IADD3 R0, P5, R0, UR7, RZ ;  /* 0x0000000700007c10 */ /* 0x008fca000ffbe0ff */
[----:B------:R1:W-:Y:S04]  /*11910*/  STL [R1+0x6e4], R0 ;  /* 0x0006e40001007387 */ /* 0x0003e80000100800 */
[----:B-1----:R-:W3:Y:S04]  /*11920*/  LDL.LU R0, [R1+0x145c] ;  /* 0x00145c0001007983 */ /* 0x002ee80000300800 */
[----:B------:R-:W-:Y:S04]  /*11930*/  STL [R1+0x6a8], R211 ;  /* 0x0006a8d301007387 */ /* 0x000fe80000100800 */
[----:B------:R-:W3:Y:S04]  /*11940*/  LDL.LU R210, [R1+0x72c] ;  /* 0x00072c0001d27983 */ /* 0x000ee80000300800 */
[----:B------:R-:W3:Y:S04]  /*11950*/  LDL.LU R208, [R1+0x6f8] ;  /* 0x0006f80001d07983 */ /* 0x000ee80000300800 */
[----:B------:R-:W3:Y:S04]  /*11960*/  LDL.LU R215, [R1+0x734] ;  /* 0x0007340001d77983 */ /* 0x000ee80000300800 */
[----:B------:R1:W-:Y:S04]  /*11970*/  STL [R1+0x6b0], R223 ;  /* 0x0006b0df01007387 */ /* 0x0003e80000100800 */
[----:B-1----:R-:W3:Y:S01]  /*11980*/  LDL.LU R223, [R1+0x1458] ;  /* 0x0014580001df7983 */ /* 0x002ee20000300800 */
[----:B------:R-:W-:-:S02]  /*11990*/  IADD3 R212, P6, R212, UR7, RZ ;  /* 0x00000007d4d47c10 */ /* 0x000fc4000ffde0ff */
[----:B------:R-:W-:Y:S01]  /*119a0*/  IADD3.X R214, R214, UR6, RZ, P0, !PT ;  /* 0x00000006d6d67c10 */ /* 0x000fe200087fe4ff */
[----:B------:R-:W3:Y:S01]  /*119b0*/  LDL.LU R213, [R1+0x73c] ;  /* 0x00073c0001d57983 */ /* 0x000ee20000300800 */
[----:B------:R-:W-:-:S03]  /*119c0*/  IADD3.X R14, R14, UR6, RZ, P1, !PT ;  /* 0x000000060e0e7c10 */ /* 0x000fc60008ffe4ff */
[----:B------:R-:W3:Y:S04]  /*119d0*/  LDL.LU R219, [R1+0x708] ;  /* 0x0007080001db7983 */ /* 0x000ee80000300800 */
[----:B------:R-:W3:Y:S04]  /*119e0*/  LDL.LU R217, [R1+0x74c] ;  /* 0x00074c0001d97983 */ /* 0x000ee80000300800 */
[----:B------:R-:W3:Y:S04]  /*119f0*/  LDL.LU R207, [R1+0x718] ;  /* 0x0007180001cf7983 */ /* 0x000ee80000300800 */
[----:B------:R-:W-:Y:S04]  /*11a00*/  STL [R1+0x6ec], R212 ;  /* 0x0006ecd401007387 */ /* 0x000fe80000100800 */
[----:B------:R-:W-:Y:S01]  /*11a10*/  STL [R1+0x6b8], R214 ;  /* 0x0006b8d601007387 */ /* 0x000fe20000100800 */
[----:B----4-:R-:W-:-:S02]  /*11a20*/  IADD3 R216, P1, R216, UR7, RZ ;  /* 0x00000007d8d87c10 */ /* 0x010fc4000ff3e0ff */
[----:B------:R-:W-:Y:S02]  /*11a30*/  IADD3.X R5, R5, UR6, RZ, P3, !PT ;  /* 0x0000000605057c10 */ /* 0x000fe40009ffe4ff */
[----:B------:R-:W-:Y:S02]  /*11a40*/  IADD3.X R6, R6, UR6, RZ, P5, !PT ;  /* 0x0000000606067c10 */ /* 0x000fe4000affe4ff */
[----:B--2---:R-:W-:-:S05]  /*11a50*/  IADD3 R2, P0, R2, UR7, RZ ;  /* 0x0000000702027c10 */ /* 0x004fca000ff1e0ff */
[----:B------:R1:W-:Y:S04]  /*11a60*/  STL [R1+0x6f4], R2 ;  /* 0x0006f40201007387 */ /* 0x0003e80000100800 */
[----:B-1----:R-:W2:Y:S04]  /*11a70*/  LDL.LU R2, [R1+0x1454] ;  /* 0x0014540001027983 */ /* 0x002ea80000300800 */
[----:B------:R1:W-:Y:S04]  /*11a80*/  STL [R1+0x6c0], R14 ;  /* 0x0006c00e01007387 */ /* 0x0003e80000100800 */
[----:B-1----:R-:W4:Y:S01]  /*11a90*/  LDL.LU R14, [R1+0x1450] ;  /* 0x00145000010e7983 */ /* 0x002f220000300800 */
[----:B------:R-:W-:-:S02]  /*11aa0*/  IADD3.X R10, R10, UR6, RZ, P2, !PT ;  /* 0x000000060a0a7c10 */ /* 0x000fc400097fe4ff */
[----:B------:R-:W-:Y:S01]  /*11ab0*/  IADD3 R218, P2, R218, UR7, RZ ;  /* 0x00000007dada7c10 */ /* 0x000fe2000ff5e0ff */
[----:B------:R-:W2:Y:S04]  /*11ac0*/  LDL.LU R209, [R1+0x75c] ;  /* 0x00075c0001d17983 */ /* 0x000ea80000300800 */
[----:B------:R-:W2:Y:S01]  /*11ad0*/  LDL.LU R211, [R1+0x728] ;  /* 0x0007280001d37983 */ /* 0x000ea20000300800 */
[----:B------:R-:W-:-:S03]  /*11ae0*/  IADD3.X R220, R220, UR6, RZ, P4, !PT ;  /* 0x00000006dcdc7c10 */ /* 0x000fc6000a7fe4ff */
[----:B------:R-:W2:Y:S04]  /*11af0*/  LDL.LU R212, [R1+0x764] ;  /* 0x0007640001d47983 */ /* 0x000ea80000300800 */
[----:B------:R-:W2:Y:S01]  /*11b00*/  LDL.LU R214, [R1+0x76c] ;  /* 0x00076c0001d67983 */ /* 0x000ea20000300800 */
[----:B------:R-:W-:-:S03]  /*11b10*/  IADD3 R11, P3, R11, UR7, RZ ;  /* 0x000000070b0b7c10 */ /* 0x000fc6000ff7e0ff */
[----:B------:R1:W-:Y:S04]  /*11b20*/  STL [R1+0x6fc], R216 ;  /* 0x0006fcd801007387 */ /* 0x0003e80000100800 */
[----:B-1----:R-:W2:Y:S04]  /*11b30*/  LDL.LU R216, [R1+0x738] ;  /* 0x0007380001d87983 */ /* 0x002ea80000300800 */
[----:B------:R1:W-:Y:S04]  /*11b40*/  STL [R1+0x704], R218 ;  /* 0x000704da01007387 */ /* 0x0003e80000100800 */
[----:B-1----:R-:W2:Y:S04]  /*11b50*/  LDL.LU R218, [R1+0x77c] ;  /* 0x00077c0001da7983 */ /* 0x002ea80000300800 */
[----:B------:R-:W-:Y:S04]  /*11b60*/  STL [R1+0x6c8], R10 ;  /* 0x0006c80a01007387 */ /* 0x000fe80000100800 */
        /* <DEDUP_REMOVED lines=8> */
[----:B-1----:R-:W2:Y:S01]  /*11bf0*/  LDL.LU R6, [R1+0x1444] ;  /* 0x0014440001067983 */ /* 0x002ea20000300800 */
[----:B------:R-:W-:-:S02]  /*11c00*/  IADD3.X R205, R205, UR6, RZ, P6, !PT ;  /* 0x00000006cdcd7c10 */ /* 0x000fc4000b7fe4ff */
[----:B------:R-:W-:Y:S01]  /*11c10*/  IADD3 R206, P5, R206, UR7, RZ ;  /* 0x00000007cece7c10 */ /* 0x000fe2000ffbe0ff */
[----:B------:R-:W3:Y:S01]  /*11c20*/  LDL.LU R220, [R1+0x78c] ;  /* 0x00078c0001dc7983 */ /* 0x000ee20000300800 */
[----:B------:R-:W-:Y:S02]  /*11c30*/  IADD3.X R4, R4, UR6, RZ, P0, !PT ;  /* 0x0000000604047c10 */ /* 0x000fe400087fe4ff */
[----:B------:R-:W-:Y:S02]  /*11c40*/  IADD3 R210, P0, R210, UR7, RZ ;  /* 0x00000007d2d27c10 */ /* 0x000fe4000ff1e0ff */
[----:B------:R-:W-:Y:S02]  /*11c50*/  IADD3.X R224, R224, UR6, RZ, P2, !PT ;  /* 0x00000006e0e07c10 */ /* 0x000fe400097fe4ff */
[----:B------:R-:W-:Y:S02]  /*11c60*/  IADD3.X R208, R208, UR6, RZ, P1, !PT ;  /* 0x00000006d0d07c10 */ /* 0x000fe40008ffe4ff */
[----:B------:R-:W-:-:S02]  /*11c70*/  IADD3 R215, P1, R215, UR7, RZ ;  /* 0x00000007d7d77c10 */ /* 0x000fc4000ff3e0ff */
[----:B------:R-:W-:Y:S02]  /*11c80*/  IADD3.X R219, R219, UR6, RZ, P3, !PT ;  /* 0x00000006dbdb7c10 */ /* 0x000fe40009ffe4ff */
[----:B------:R-:W-:Y:S02]  /*11c90*/  IADD3 R213, P2, R213, UR7, RZ ;  /* 0x00000007d5d57c10 */ /* 0x000fe4000ff5e0ff */
[----:B------:R-:W-:Y:S02]  /*11ca0*/  IADD3.X R0, R0, UR6, RZ, P4, !PT ;  /* 0x0000000600007c10 */ /* 0x000fe4000a7fe4ff */
[----:B----4-:R-:W-:-:S05]  /*11cb0*/  IADD3 R14, P6, R14, UR7, RZ ;  /* 0x000000070e0e7c10 */ /* 0x010fca000ffde0ff */
[----:B------:R1:W-:Y:S04]  /*11cc0*/  STL [R1+0x724], R14 ;  /* 0x0007240e01007387 */ /* 0x0003e80000100800 */
[----:B------:R-:W-:Y:S04]  /*11cd0*/  STL [R1+0x71c], R206 ;  /* 0x00071cce01007387 */ /* 0x000fe80000100800 */
[----:B-1----:R-:W4:Y:S04]  /*11ce0*/  LDL.LU R14, [R1+0x1440] ;  /* 0x00144000010e7983 */ /* 0x002f280000300800 */
[----:B------:R-:W-:Y:S04]  /*11cf0*/  STL [R1+0x6e8], R205 ;  /* 0x0006e8cd01007387 */ /* 0x000fe80000100800 */
[----:B------:R1:W-:Y:S04]  /*11d00*/  STL [R1+0x6f0], R4 ;  /* 0x0006f00401007387 */ /* 0x0003e80000100800 */
[----:B-1----:R-:W3:Y:S04]  /*11d10*/  LDL.LU R4, [R1+0x143c] ;  /* 0x00143c0001047983 */ /* 0x002ee80000300800 */
[----:B------:R-:W-:Y:S04]  /*11d20*/  STL [R1+0x72c], R210 ;  /* 0x00072cd201007387 */ /* 0x000fe80000100800 */
[----:B------:R1:W-:Y:S04]  /*11d30*/  STL [R1+0x700], R224 ;  /* 0x000700e001007387 */ /* 0x0003e80000100800 */
[----:B------:R-:W-:Y:S04]  /*11d40*/  STL [R1+0x6f8], R208 ;  /* 0x0006f8d001007387 */ /* 0x000fe80000100800 */
[----:B-1----:R-:W4:Y:S04]  /*11d50*/  LDL.LU R224, [R1+0x1438] ;  /* 0x0014380001e07983 */ /* 0x002f280000300800 */
[----:B------:R-:W-:Y:S01]  /*11d60*/  STL [R1+0x734], R215 ;  /* 0x000734d701007387 */ /* 0x000fe20000100800 */
[----:B--2---:R-:W-:-:S05]  /*11d70*/  IADD3 R6, P3, R6, UR7, RZ ;  /* 0x0000000706067c10 */ /* 0x004fca000ff7e0ff */
[----:B------:R1:W-:Y:S04]  /*11d80*/  STL [R1+0x744], R6 ;  /* 0x0007440601007387 */ /* 0x0003e80000100800 */
[----:B------:R-:W-:Y:S04]  /*11d90*/  STL [R1+0x73c], R213 ;  /* 0x00073cd501007387 */ /* 0x000fe80000100800 */
[----:B-1----:R-:W2:Y:S04]  /*11da0*/  LDL.LU R6, [R1+0x1434] ;  /* 0x0014340001067983 */ /* 0x002ea80000300800 */
[----:B------:R-:W-:Y:S04]  /*11db0*/  STL [R1+0x708], R219 ;  /* 0x000708db01007387 */ /* 0x000fe80000100800 */
[----:B------:R1:W-:Y:S04]  /*11dc0*/  STL [R1+0x710], R0 ;  /* 0x0007100001007387 */ /* 0x0003e80000100800 */
[----:B-1----:R-:W4:Y:S01]  /*11dd0*/  LDL.LU R0, [R1+0x1430] ;  /* 0x0014300001007983 */ /* 0x002f220000300800 */
[----:B------:R-:W-:-:S02]  /*11de0*/  IADD3.X R207, R207, UR6, RZ, P5, !PT ;  /* 0x00000006cfcf7c10 */ /* 0x000fc4000affe4ff */
[----:B------:R-:W-:Y:S02]  /*11df0*/  IADD3 R217, P4, R217, UR7, RZ ;  /* 0x00000007d9d97c10 */ /* 0x000fe4000ff9e0ff */
[----:B------:R-:W-:Y:S02]  /*11e00*/  IADD3.X R2, R2, UR6, RZ, P6, !PT ;  /* 0x0000000602027c10 */ /* 0x000fe4000b7fe4ff */
[----:B------:R-:W-:Y:S02]  /*11e10*/  IADD3 R209, P6, R209, UR7, RZ ;  /* 0x00000007d1d17c10 */ /* 0x000fe4000ffde0ff */
[----:B------:R-:W-:Y:S02]  /*11e20*/  IADD3.X R5, R5, UR6, RZ, P1, !PT ;  /* 0x0000000605057c10 */ /* 0x000fe40008ffe4ff */
[----:B------:R-:W-:Y:S02]  /*11e30*/  IADD3.X R211, R211, UR6, RZ, P0, !PT ;  /* 0x00000006d3d37c10 */ /* 0x000fe400087fe4ff */
[----:B------:R-:W-:-:S02]  /*11e40*/  IADD3 R212, P0, R212, UR7, RZ ;  /* 0x00000007d4d47c10 */ /* 0x000fc4000ff1e0ff */
[----:B------:R-:W-:Y:S02]  /*11e50*/  IADD3.X R216, R216, UR6, RZ, P2, !PT ;  /* 0x00000006d8d87c10 */ /* 0x000fe400097fe4ff */
[----:B------:R-:W-:Y:S02]  /*11e60*/  IADD3 R214, P1, R214, UR7, RZ ;  /* 0x00000007d6d67c10 */ /* 0x000fe4000ff3e0ff */
[----:B---3--:R-:W-:-:S05]  /*11e70*/  IADD3 R4, P5, R4, UR7, RZ ;  /* 0x0000000704047c10 */ /* 0x008fca000ffbe0ff */
[----:B------:R1:W-:Y:S04]  /*11e80*/  STL [R1+0x754], R4 ;  /* 0x0007540401007387 */ /* 0x0003e80000100800 */
[----:B------:R-:W-:Y:S04]  /*11e90*/  STL [R1+0x74c], R217 ;  /* 0x00074cd901007387 */ /* 0x000fe80000100800 */
[----:B-1----:R-:W3:Y:S04]  /*11ea0*/  LDL.LU R4, [R1+0x142c] ;  /* 0x00142c0001047983 */ /* 0x002ee80000300800 */
[----:B------:R-:W-:Y:S04]  /*11eb0*/  STL [R1+0x718], R207 ;  /* 0x000718cf01007387 */ /* 0x000fe80000100800 */
[----:B------:R1:W-:Y:S04]  /*11ec0*/  STL [R1+0x720], R2 ;  /* 0x0007200201007387 */ /* 0x0003e80000100800 */
[----:B-1----:R-:W2:Y:S04]  /*11ed0*/  LDL.LU R2, [R1+0x1428] ;  /* 0x0014280001027983 */ /* 0x002ea80000300800 */
[----:B------:R-:W-:Y:S04]  /*11ee0*/  STL [R1+0x75c], R209 ;  /* 0x00075cd101007387 */ /* 0x000fe80000100800 */
[----:B------:R1:W-:Y:S04]  /*11ef0*/  STL [R1+0x730], R5 ;  /* 0x0007300501007387 */ /* 0x0003e80000100800 */
[----:B------:R-:W-:Y:S04]  /*11f00*/  STL [R1+0x728], R211 ;  /* 0x000728d301007387 */ /* 0x000fe80000100800 */
[----:B-1----:R-:W3:Y:S04]  /*11f10*/  LDL.LU R5, [R1+0x1424] ;  /* 0x0014240001057983 */ /* 0x002ee80000300800 */
[----:B------:R-:W-:Y:S01]  /*11f20*/  STL [R1+0x764], R212 ;  /* 0x000764d401007387 */ /* 0x000fe20000100800 */
[----:B----4-:R-:W-:-:S05]  /*11f30*/  IADD3 R0, P2, R0, UR7, RZ ;  /* 0x0000000700007c10 */ /* 0x010fca000ff5e0ff */
[----:B------:R1:W-:Y:S04]  /*11f40*/  STL [R1+0x774], R0 ;  /* 0x0007740001007387 */ /* 0x0003e80000100800 */
[----:B------:R-:W-:Y:S04]  /*11f50*/  STL [R1+0x76c], R214 ;  /* 0x00076cd601007387 */ /* 0x000fe80000100800 */
[----:B-1----:R-:W4:Y:S01]  /*11f60*/  LDL.LU R0, [R1+0x1420] ;  /* 0x0014200001007983 */ /* 0x002f220000300800 */
[----:B------:R-:W-:Y:S02]  /*11f70*/  IADD3.X R223, R223, UR6, RZ, P3, !PT ;  /* 0x00000006dfdf7c10 */ /* 0x000fe40009ffe4ff */
[----:B------:R-:W-:Y:S01]  /*11f80*/  IADD3 R218, P3, R218, UR7, RZ ;  /* 0x00000007dada7c10 */ /* 0x000fe2000ff7e0ff */
[----:B------:R-:W-:Y:S01]  /*11f90*/  STL [R1+0x738], R216 ;  /* 0x000738d801007387 */ /* 0x000fe20000100800 */
[----:B------:R-:W-:-:S03]  /*11fa0*/  IADD3.X R14, R14, UR6, RZ, P5, !PT ;  /* 0x000000060e0e7c10 */ /* 0x000fc6000affe4ff */
[----:B------:R1:W-:Y:S04]  /*11fb0*/  STL [R1+0x740], R223 ;  /* 0x000740df01007387 */ /* 0x0003e80000100800 */
[----:B-1----:R-:W4:Y:S01]  /*11fc0*/  LDL.LU R223, [R1+0x141c] ;  /* 0x00141c0001df7983 */ /* 0x002f220000300800 */
[----:B------:R-:W-:-:S06]  /*11fd0*/  WARPGROUP.ARRIVE ;  /* 0x00000000000079c5 */ /* 0x000fcc0000000000 */
[----:B------:R-:W-:Y:S01]  /*11fe0*/  QGMMA.64x256x32.F32.E5M2.E5M2 R24, gdesc[UR24], R24, gsb0 ;  /* 0x03e00000181879f3 */ /* 0x000fe20008003818 */
[----:B---3--:R-:W-:Y:S02]  /*11ff0*/  IADD3.X R5, R5, UR6, RZ, P4, !PT ;  /* 0x0000000605057c10 */ /* 0x008fe4000a7fe4ff */
[----:B--2---:R-:W-:-:S03]  /*12000*/  IADD3 R2, P4, R2, UR7, RZ ;  /* 0x0000000702027c10 */ /* 0x004fc6000ff9e0ff */
[----:B------:R1:W-:Y:S04]  /*12010*/  STL [R1+0x748], R5 ;  /* 0x0007480501007387 */ /* 0x0003e80000100800 */
[----:B-1----:R-:W2:Y:S04]  /*12020*/  LDL.LU R5, [R1+0x1418] ;  /* 0x0014180001057983 */ /* 0x002ea80000300800 */
[----:B------:R-:W-:Y:S04]  /*12030*/  STL [R1+0x77c], R218 ;  /* 0x00077cda01007387 */ /* 0x000fe80000100800 */
[----:B------:R1:W-:Y:S04]  /*12040*/  STL [R1+0x784], R2 ;  /* 0x0007840201007387 */ /* 0x0003e80000100800 */
[----:B-1----:R-:W3:Y:S04]  /*12050*/  LDL.LU R2, [R1+0x1414] ;  /* 0x0014140001027983 */ /* 0x002ee80000300800 */
[----:B------:R1:W-:Y:S04]  /*12060*/  STL [R1+0x750], R14 ;  /* 0x0007500e01007387 */ /* 0x0003e80000100800 */
[----:B-1----:R-:W3:Y:S01]  /*12070*/  LDL.LU R14, [R1+0x1410] ;  /* 0x00141000010e7983 */ /* 0x002ee20000300800 */
[----:B----4-:R-:W-:-:S05]  /*12080*/  IADD3.X R0, R0, UR6, RZ, P6, !PT ;  /* 0x0000000600007c10 */ /* 0x010fca000b7fe4ff */
[----:B------:R1:W-:Y:S04]  /*12090*/  STL [R1+0x758], R0 ;  /* 0x0007580001007387 */ /* 0x0003e80000100800 */
[----:B-1----:R-:W4:Y:S01]  /*120a0*/  LDL.LU R0, [R1+0x140c] ;  /* 0x00140c0001007983 */ /* 0x002f220000300800 */
[----:B------:R-:W-:Y:S02]  /*120b0*/  IADD3 R220, P5, R220, UR7, RZ ;  /* 0x00000007dcdc7c10 */ /* 0x000fe4000ffbe0ff */
[----:B------:R-:W-:Y:S02]  /*120c0*/  IADD3.X R224, R224, UR6, RZ, P0, !PT ;  /* 0x00000006e0e07c10 */ /* 0x000fe400087fe4ff */
[----:B------:R-:W-:Y:S01]  /*120d0*/  IADD3.X R223, R223, UR6, RZ, P1, !PT ;  /* 0x00000006dfdf7c10 */ /* 0x000fe20008ffe4ff */
[----:B------:R-:W-:Y:S01]  /*120e0*/  STL [R1+0x78c], R220 ;  /* 0x00078cdc01007387 */ /* 0x000fe20000100800 */
[----:B------:R-:W-:-:S03]  /*120f0*/  IADD3.X R6, R6, UR6, RZ, P2, !PT ;  /* 0x0000000606067c10 */ /* 0x000fc600097fe4ff */
[----:B------:R1:W-:Y:S01]  /*12100*/  STL [R1+0x760], R224 ;  /* 0x000760e001007387 */ /* 0x0003e20000100800 */
[----:B------:R-:W-:-:S03]  /*12110*/  IADD3.X R4, R4, UR6, RZ, P4, !PT ;  /* 0x0000000604047c10 */ /* 0x000fc6000a7fe4ff */
[----:B-1----:R1:W5:Y:S04]  /*12120*/  LDL.LU R224, [R1+0x1408] ;  /* 0x0014080001e07983 */ /* 0x0023680000300800 */
[----:B------:R0:W-:Y:S04]  /*12130*/  STL [R1+0x768], R223 ;  /* 0x000768df01007387 */ /* 0x0001e80000100800 */
[----:B0-----:R1:W5:Y:S04]  /*12140*/  LDL.LU R223, [R1+0x1404] ;  /* 0x0014040001df7983 */ /* 0x0013680000300800 */
[----:B------:R0:W-:Y:S04]  /*12150*/  STL [R1+0x770], R6 ;  /* 0x0007700601007387 */ /* 0x0001e80000100800 */
[----:B0-----:R1:W5:Y:S01]  /*12160*/  LDL.LU R6, [R1+0x1400] ;  /* 0x0014000001067983 */ /* 0x0013620000300800 */
[----:B------:R-:W-:-:S05]  /*12170*/  VIADD R222, R222, 0xffffffff ;  /* 0xffffffffdede7836 */ /* 0x000fca0000000000 */
[----:B------:R-:W-:Y:S01]  /*12180*/  ISETP.NE.U32.AND P0, PT, R222, RZ, PT ;  /* 0x000000ffde00720c */ /* 0x000fe20003f05070 */
[----:B------:R-:W-:Y:S01]  /*12190*/  IMAD.SHL.U32 R8, R8, 0x20, RZ ;  /* 0x0000002008087824 */ /* 0x000fe200078e00ff */
[----:B------:R-:W-:Y:S02]  /*121a0*/  WARPGROUP.DEPBAR.LE gsb0, 0x0 ;  /* 0x00008000000079c5 */ /* 0x000fe40000010000 */
[----:B------:R-:W-:Y:S01]  /*121b0*/  VIADD R3, R3, 0xffffffe0 ;  /* 0xffffffe003037836 */ /* 0x000fe20000000000 */
[----:B--2---:R-:W-:-:S05]  /*121c0*/  IADD3.X R5, R5, UR6, RZ, P3, !PT ;  /* 0x0000000605057c10 */ /* 0x004fca0009ffe4ff */
[----:B------:R0:W-:Y:S04]  /*121d0*/  STL [R1+0x778], R5 ;  /* 0x0007780501007387 */ /* 0x0001e80000100800 */
[----:B0-----:R1:W5:Y:S04]  /*121e0*/  LDL.LU R5, [R1+0x13fc] ;  /* 0x0013fc0001057983 */ /* 0x0013680000300800 */
[----:B------:R0:W-:Y:S04]  /*121f0*/  STL [R1+0x780], R4 ;  /* 0x0007800401007387 */ /* 0x0001e80000100800 */
[----:B0-----:R1:W5:Y:S01]  /*12200*/  LDL.LU R4, [R1+0x13f8] ;  /* 0x0013f80001047983 */ /* 0x0013620000300800 */
[----:B---3--:R-:W-:-:S05]  /*12210*/  IADD3.X R14, R14, UR6, RZ, P5, !PT ;  /* 0x000000060e0e7c10 */ /* 0x008fca000affe4ff */
[----:B------:R0:W-:Y:S02]  /*12220*/  STL [R1+0x788], R14 ;  /* 0x0007880e01007387 */ /* 0x0001e40000100800 */
[----:B0-----:R-:W0:Y:S01]  /*12230*/  S2R R14, SR_TID.X ;  /* 0x00000000000e7919 */ /* 0x001e220000002100 */
[----:B------:R-:W-:Y:S02]  /*12240*/  IADD3 R2, P6, R8, R2, RZ ;  /* 0x0000000208027210 */ /* 0x000fe40007fde0ff */
[----:B0-----:R-:W-:Y:S02]  /*12250*/  LOP3.LUT R14, R14, 0x1f, RZ, 0xc0, !PT ;  /* 0x0000001f0e0e7812 */ /* 0x001fe400078ec0ff */
[----:B----4-:R-:W-:Y:S01]  /*12260*/  LEA.HI.X.SX32 R0, R8, R0, 0x1, P6 ;  /* 0x0000000008007211 */ /* 0x010fe200030f0eff */
[----:B-1----:R-:W-:Y:S08]  /*12270*/  @P0 BRA `(.L_x_1) ;  /* 0xffffff7800c80947 */ /* 0x002ff0000383ffff */
.L_x_0:
[----:B------:R-:W3:Y:S01]  /*12280*/  LDL.LU R178, [R1+0x408] ;  /* 0x0004080001b27983 */ /* 0x000ee20000300800 */
[----:B------:R-:W-:Y:S01]  /*12290*/  F2FP.SATFINITE.E5M2.F32.PACK_AB_MERGE_C R28, R29, R28, RZ ;  /* 0x0000001c1d1c723e */ /* 0x000fe200048060ff */
[----:B------:R-:W-:Y:S01]  /*122a0*/  ULDC UR5, c[0x0][0x22c] ;  /* 0x00008b0000057ab9 */ /* 0x000fe20000000800 */
[----:B------:R-:W-:Y:S01]  /*122b0*/  F2FP.SATFINITE.E5M2.F32.PACK_AB_MERGE_C R30, R31, R30, RZ ;  /* 0x0000001e1f1e723e */ /* 0x000fe200048060ff */
[----:B------:R-:W3:Y:S01]  /*122c0*/  LDL.LU R177, [R1+0x40c] ;  /* 0x00040c0001b17983 */ /* 0x000ee20000300800 */
[----:B------:R-:W-:Y:S01]  /*122d0*/  ULDC.64 UR40, c[0x0][0x228] ;  /* 0x00008a0000287ab9 */ /* 0x000fe20000000a00 */
[----:B------:R-:W-:Y:S01]  /*122e0*/  F2FP.SATFINITE.E5M2.F32.PACK_AB_MERGE_C R32, R33, R32, RZ ;  /* 0x000000202120723e */ /* 0x000fe200048060ff */
[----:B------:R-:W-:Y:S01]  /*122f0*/  ULDC UR6, c[0x0][0x248] ;  /* 0x0000920000067ab9 */ /* 0x000fe20000000800 */
[----:B------:R-:W4:Y:S01]  /*12300*/  LDL.LU R176, [R1+0x410] ;  /* 0x0004100001b07983 */ /* 0x000f220000300800 */
[----:B------:R-:W-:Y:S01]  /*12310*/  F2FP.SATFINITE.E5M2.F32.PACK_AB_MERGE_C R34, R35, R34, RZ ;  /* 0x000000222322723e */ /* 0x000fe200048060ff */
[----:B------:R-:W-:Y:S01]  /*12320*/  ULDC UR7, c[0x0][0x248] ;  /* 0x0000920000077ab9 */ /* 0x000fe20000000800 */
[----:B------:R-:W-:Y:S01]  /*12330*/  F2FP.SATFINITE.E5M2.F32.PACK_AB_MERGE_C R38, R39, R38, RZ ;  /* 0x000000262726723e */ /* 0x000fe200048060ff */
[----:B------:R-:W4:Y:S01]  /*12340*/  LDL.LU R175, [R1+0x414] ;  /* 0x0004140001af7983 */ /* 0x000f220000300800 */
[----:B------:R-:W-:Y:S01]  /*12350*/  F2FP.SATFINITE.E5M2.F32.PACK_AB_MERGE_C R40, R41, R40, RZ ;  /* 0x000000282928723e */ /* 0x000fe200048060ff */
[----:B------:R-:W-:Y:S01]  /*12360*/  ULDC UR8, c[0x0][0x248] ;  /* 0x0000920000087ab9 */ /* 0x000fe20000000800 */
[----:B------:R-:W-:Y:S01]  /*12370*/  F2FP.SATFINITE.E5M2.F32.PACK_AB_MERGE_C R36, R37, R36, RZ ;  /* 0x000000242524723e */ /* 0x000fe200048060ff */
[----:B------:R-:W2:Y:S01]  /*12380*/  LDL.LU R174, [R1+0x418] ;  /* 0x0004180001ae7983 */ /* 0x000ea20000300800 */
        /* <DEDUP_REMOVED lines=54> */
[----:B------:R-:W-:Y:S01]  /*126f0*/  ULDC UR48, c[0x0][0x248] ;  /* 0x0000920000307ab9 */ /* 0x000fe20000000800 */
[----:B------:R-:W2:Y:S01]  /*12700*/  LDL.LU R162, [R1+0x448] ;  /* 0x0004480001a27983 */ /* 0x000ea20000300800 */
[----:B------:R-:W-:Y:S01]  /*12710*/  ULDC UR51, c[0x0][0x248] ;  /* 0x0000920000337ab9 */ /* 0x000fe20000000800 */
        /* <DEDUP_REMOVED lines=43> */
[----:B------:R-:W-:-:S03]  /*129d0*/  ULDC UR61, c[0x0][0x22c] ;  /* 0x00008b00003d7ab9 */ /* 0x000fc60000000800 */
[----:B------:R-:W2:Y:S04]  /*129e0*/  LDL.LU R22, [R1+0x478] ;  /* 0x0004780001167983 */ /* 0x000ea80000300800 */
[----:B------:R-:W2:Y:S04]  /*129f0*/  LDL.LU R21, [R1+0x47c] ;  /* 0x00047c0001157983 */ /* 0x000ea80000300800 */
[----:B------:R-:W2:Y:S04]  /*12a00*/  LDL.LU R20, [R1+0x480] ;  /* 0x0004800001147983 */ /* 0x000ea80000300800 */
[----:B------:R-:W2:Y:S04]  /*12a10*/  LDL.LU R10, [R1+0x484] ;  /* 0x00048400010a7983 */ /* 0x000ea80000300800 */
[----:B------:R-:W2:Y:S04]  /*12a20*/  LDL.LU R9, [R1+0x488] ;  /* 0x0004880001097983 */ /* 0x000ea80000300800 */
[----:B------:R-:W2:Y:S04]  /*12a30*/  LDL.LU R8, [R1+0x48c] ;  /* 0x00048c0001087983 */ /* 0x000ea80000300800 */
[----:B------:R-:W-:Y:S04]  /*12a40*/  STL [R1+0x1688], R93 ;  /* 0x0016885d01007387 */ /* 0x000fe80000100800 */
        /* <DEDUP_REMOVED lines=54> */
[----:B-----5:R-:W-:Y:S04]  /*12db0*/  STL [R1+0x15ac], R4 ;  /* 0x0015ac0401007387 */ /* 0x020fe80000100800 */
[----:B------:R-:W-:Y:S04]  /*12dc0*/  STL [R1+0x15a8], R148 ;  /* 0x0015a89401007387 */ /* 0x000fe80000100800 */
[----:B------:R-:W-:Y:S04]  /*12dd0*/  STL [R1+0x15a4], R149 ;  /* 0x0015a49501007387 */ /* 0x000fe80000100800 */
[----:B------:R-:W-:Y:S04]  /*12de0*/  STL [R1+0x15a0], R151 ;  /* 0x0015a09701007387 */ /* 0x000fe80000100800 */
[----:B------:R-:W-:Y:S04]  /*12df0*/  STL [R1+0x159c], R150 ;  /* 0x00159c9601007387 */ /* 0x000fe80000100800 */
[----:B------:R-:W-:Y:S04]  /*12e00*/  STL [R1+0x158c], R5 ;  /* 0x00158c0501007387 */ /* 0x000fe80000100800 */
[----:B------:R3:W-:Y:S04]  /*12e10*/  STL [R1+0x1588], R2 ;  /* 0x0015880201007387 */ /* 0x0007e80000100800 */
[----:B------:R4:W-:Y:S04]  /*12e20*/  STL [R1+0x1584], R3 ;  /* 0x0015840301007387 */ /* 0x0009e80000100800 */
[----:B------:R-:W-:Y:S01]  /*12e30*/  STL [R1+0x1580], R6 ;  /* 0x0015800601007387 */ /* 0x000fe20000100800 */
[----:B---3--:R-:W-:-:S03]  /*12e40*/  F2FP.SATFINITE.E5M2.F32.PACK_AB_MERGE_C R2, R177, R178, RZ ;  /* 0x000000b2b102723e */ /* 0x008fc600048060ff */
[----:B------:R0:W-:Y:S01]  /*12e50*/  STL [R1+0x157c], R0 ;  /* 0x00157c0001007387 */ /* 0x0001e20000100800 */
[----:B----4-:R-:W-:-:S03]  /*12e60*/  F2FP.SATFINITE.E5M2.F32.PACK_AB_MERGE_C R3, R179, R180, RZ ;  /* 0x000000b4b303723e */ /* 0x010fc600048060ff */
[----:B------:R-:W-:Y:S04]  /*12e70*/  STL [R1+0x1578], R7 ;  /* 0x0015780701007387 */ /* 0x000fe80000100800 */
[----:B------:R-:W-:Y:S01]  /*12e80*/  STL [R1+0x1574], R17 ;  /* 0x0015741101007387 */ /* 0x000fe20000100800 */
[----:B0-----:R-:W-:-:S03]  /*12e90*/  F2FP.SATFINITE.E5M2.F32.PACK_AB_MERGE_C R0, R175, R176, RZ ;  /* 0x000000b0af00723e */ /* 0x001fc600048060ff */
        /* <DEDUP_REMOVED lines=9> */
[----:B------:R2:W-:Y:S04]  /*12f30*/  STL [R1+0x624], R3 ;  /* 0x0006240301007387 */ /* 0x0005e80000100800 */
[----:B------:R0:W-:Y:S04]  /*12f40*/  STL [R1+0x620], R2 ;  /* 0x0006200201007387 */ /* 0x0001e80000100800 */
[----:B------:R1:W-:Y:S01]  /*12f50*/  STL [R1+0x61c], R0 ;  /* 0x00061c0001007387 */ /* 0x0003e20000100800 */
[----:B--2---:R-:W-:-:S02]  /*12f60*/  F2FP.SATFINITE.E5M2.F32.PACK_AB_MERGE_C R3, R173, R174, RZ ;  /* 0x000000aead03723e */ /* 0x004fc400048060ff */
[----:B0-----:R-:W-:-:S03]  /*12f70*/  F2FP.SATFINITE.E5M2.F32.PACK_AB_MERGE_C R2, R171, R172, RZ ;  /* 0x000000acab02723e */ /* 0x001fc600048060ff */
[----:B------:R0:W-:Y:S01]  /*12f80*/  STL [R1+0x618], R3 ;  /* 0x0006180301007387 */ /* 0x0001e20000100800 */
[----:B-1----:R-:W-:-:S03]  /*12f90*/  F2FP.SATFINITE.E5M2.F32.PACK_AB_MERGE_C R0, R169, R170, RZ ;  /* 0x000000aaa900723e */ /* 0x002fc600048060ff */
[----:B------:R1:W-:Y:S04]  /*12fa0*/  STL [R1+0x614], R2 ;  /* 0x0006140201007387 */ /* 0x0003e80000100800 */
[----:B------:R2:W-:Y:S01]  /*12fb0*/  STL [R1+0x610], R0 ;  /* 0x0006100001007387 */ /* 0x0005e20000100800 */
[----:B0-----:R-:W-:Y:S02]  /*12fc0*/  F2FP.SATFINITE.E5M2.F32.PACK_AB_MERGE_C R3, R167, R168, RZ ;  /* 0x000000a8a703723e */ /* 0x001fe400048060ff */
[----:B-1----:R-:W-:-:S03]  /*12fd0*/  F2FP.SATFINITE.E5M2.F32.PACK_AB_MERGE_C R2, R165, R166, RZ ;  /* 0x000000a6a502723e */ /* 0x002fc600048060ff */
[----:B------:R0:W-:Y:S01]  /*12fe0*/  STL [R1+0x608], R3 ;  /* 0x0006080301007387 */ /* 0x0001e20000100800 */
[----:B--2---:R-:W-:-:S03]  /*12ff0*/  F2FP.SATFINITE.E5M2.F32.PACK_AB_MERGE_C R0, R163, R164, RZ ;  /* 0x000000a4a300723e */ /* 0x004fc600048060ff */
        /* <DEDUP_REMOVED lines=16> */
[----:B------:R-:W-:Y:S01]  /*13100*/  STL [R1+0x638], R3 ;  /* 0x0006380301007387 */ /* 0x000fe20000100800 */
[----:B--2---:R-:W-:-:S03]  /*13110*/  F2FP.SATFINITE.E5M2.F32.PACK_AB_MERGE_C R0, R8, R9, RZ ;  /* 0x000000090800723e */ /* 0x004fc600048060ff */
[----:B------:R-:W2:Y:S04]  /*13120*/  LDL.LU R207, [R1+0x490] ;  /* 0x0004900001cf7983 */ /* 0x000ea80000300800 */
[----:B------:R-:W-:Y:S04]  /*13130*/  STL [R1+0x64c], R2 ;  /* 0x00064c0201007387 */ /* 0x000fe80000100800 */
[----:B------:R-:W2:Y:S04]  /*13140*/  LDL.LU R206, [R1+0x494] ;  /* 0x0004940001ce7983 */ /* 0x000ea80000300800 */
[----:B------:R2:W-:Y:S04]  /*13150*/  STL [R1+0x648], R0 ;  /* 0x0006480001007387 */ /* 0x0005e80000100800 */
[----:B------:R-:W3:Y:S04]  /*13160*/  LDL.LU R205, [R1+0x498] ;  /* 0x0004980001cd7983 */ /* 0x000ee80000300800 */
[----:B------:R-:W3:Y:S04]  /*13170*/  LDL.LU R204, [R1+0x49c] ;  /* 0x00049c0001cc7983 */ /* 0x000ee80000300800 */
[----:B------:R-:W4:Y:S04]  /*13180*/  LDL.LU R203, [R1+0x4a0] ;  /* 0x0004a00001cb7983 */ /* 0x000f280000300800 */
        /* <DEDUP_REMOVED lines=56> */
[----:B------:R-:W4:Y:S01]  /*13510*/  LDL.LU R8, [R1+0x584] ;  /* 0x0005840001087983 */ /* 0x000f220000300800 */
[----:B--2---:R-:W-:-:S05]  /*13520*/  F2FP.SATFINITE.E5M2.F32.PACK_AB_MERGE_C R0, R206, R207, RZ ;  /* 0x000000cfce00723e */ /* 0x004fca00048060ff */
[----:B------:R0:W-:Y:S01]  /*13530*/  STL [R1+0x644], R0 ;  /* 0x0006440001007387 */ /* 0x0001e20000100800 */
[----:B---3--:R-:W-:-:S05]  /*13540*/  F2FP.SATFINITE.E5M2.F32.PACK_AB_MERGE_C R3, R204, R205, RZ ;  /* 0x000000cdcc03723e */ /* 0x008fca00048060ff */
[----:B------:R1:W-:Y:S01]  /*13550*/  STL [R1+0x640], R3 ;  /* 0x0006400301007387 */ /* 0x0003e20000100800 */
[----:B----4-:R-:W-:-:S05]  /*13560*/  F2FP.SATFINITE.E5M2.F32.PACK_AB_MERGE_C R2, R202, R203, RZ ;  /* 0x000000cbca02723e */ /* 0x010fca00048060ff */
[----:B------:R2:W-:Y:S01]  /*13570*/  STL [R1+0x498], R2 ;  /* 0x0004980201007387 */ /* 0x0005e20000100800 */
[----:B0-----:R-:W-:-:S05]  /*13580*/  F2FP.SATFINITE.E5M2.F32.PACK_AB_MERGE_C R0, R200, R201, RZ ;  /* 0x000000c9c800723e */ /* 0x001fca00048060ff */
[----:B------:R0:W-:Y:S01]  /*13590*/  STL [R1+0x49c], R0 ;  /* 0x00049c0001007387 */ /* 0x0001e20000100800 */
[----:B-1----:R-:W-:-:S05]  /*135a0*/  F2FP.SATFINITE.E5M2.F32.PACK_AB_MERGE_C R3, R198, R199, RZ ;  /* 0x000000c7c603723e */ /* 0x002fca00048060ff */
[----:B------:R1:W-:Y:S01]  /*135b0*/  STL [R1+0x490], R3 ;  /* 0x0004900301007387 */ /* 0x0003e20000100800 */
[----:B--2---:R-:W-:-:S05]  /*135c0*/  F2FP.SATFINITE.E5M2.F32.PACK_AB_MERGE_C R2, R196, R197, RZ ;  /* 0x000000c5c402723e */ /* 0x004fca00048060ff */
        /* <DEDUP_REMOVED lines=47> */
[----:B--2---:R-:W-:-:S03]  /*138c0*/  F2FP.SATFINITE.E5M2.F32.PACK_AB_MERGE_C R2, R10, R20, RZ ;  /* 0x000000140a02723e */ /* 0x004fc600048060ff */
[----:B------:R-:W1:Y:S04]  /*138d0*/  LDL.LU R207, [R1+0x588] ;  /* 0x0005880001cf7983 */ /* 0x000e680000300800 */
[----:B------:R2:W-:Y:S01]  /*138e0*/  STL [R1+0x430], R2 ;  /* 0x0004300201007387 */ /* 0x0005e20000100800 */
[----:B0-----:R-:W-:-:S03]  /*138f0*/  F2FP.SATFINITE.E5M2.F32.PACK_AB_MERGE_C R0, R8, R9, RZ ;  /* 0x000000090800723e */ /* 0x001fc600048060ff */
[----:B------:R-:W1:Y:S04]  /*13900*/  LDL.LU R206, [R1+0x58c] ;  /* 0x00058c0001ce7983 */ /* 0x000e680000300800 */
[----:B------:R0:W-:Y:S04]  /*13910*/  STL [R1+0x42c], R0 ;  /* 0x00042c0001007387 */ /* 0x0001e80000100800 */
[----:B------:R-:W2:Y:S04]  /*13920*/  LDL.LU R205, [R1+0x590] ;  /* 0x0005900001cd7983 */ /* 0x000ea80000300800 */
[----:B------:R-:W2:Y:S04]  /*13930*/  LDL.LU R204, [R1+0x594] ;  /* 0x0005940001cc7983 */ /* 0x000ea80000300800 */
[----:B------:R-:W0:Y:S04]  /*13940*/  LDL.LU R203, [R1+0x598] ;  /* 0x0005980001cb7983 */ /* 0x000e280000300800 */
[----:B------:R-:W0:Y:S04]  /*13950*/  LDL.LU R202, [R1+0x59c] ;  /* 0x00059c0001ca7983 */ /* 0x000e280000300800 */
        /* <DEDUP_REMOVED lines=56> */
[----:B-1----:R-:W-:-:S05]  /*13ce0*/  F2FP.SATFINITE.E5M2.F32.PACK_AB_MERGE_C R3, R206, R207, RZ ;  /* 0x000000cfce03723e */ /* 0x002fca00048060ff */
[----:B------:R3:W-:Y:S01]  /*13cf0*/  STL [R1+0x428], R3 ;  /* 0x0004280301007387 */ /* 0x0007e20000100800 */
[----:B--2---:R-:W-:-:S05]  /*13d00*/  F2FP.SATFINITE.E5M2.F32.PACK_AB_MERGE_C R2, R204, R205, RZ ;  /* 0x000000cdcc02723e */ /* 0x004fca00048060ff */
[----:B------:R4:W-:Y:S01]  /*13d10*/  STL [R1+0x424], R2 ;  /* 0x0004240201007387 */ /* 0x0009e20000100800 */
[----:B0-----:R-:W-:-:S05]  /*13d20*/  F2FP.SATFINITE.E5M2.F32.PACK_AB_MERGE_C R0, R202, R203, RZ ;  /* 0x000000cbca00723e */ /* 0x001fca00048060ff */
        /* <DEDUP_REMOVED lines=13> */
[----:B------:R-:W-:Y:S02]  /*13e00*/  F2FP.SATFINITE.E5M2.F32.PACK_AB_MERGE_C R12, R187, R188, RZ ;  /* 0x000000bcbb0c723e */ /* 0x000fe400048060ff */
[----:B------:R-:W-:Y:S02]  /*13e10*/  F2FP.SATFINITE.E5M2.F32.PACK_AB_MERGE_C R11, R185, R186, RZ ;  /* 0x000000bab90b723e */ /* 0x000fe400048060ff */
[----:B------:R-:W-:Y:S02]  /*13e20*/  F2FP.SATFINITE.E5M2.F32.PACK_AB_MERGE_C R251, R183, R184, RZ ;  /* 0x000000b8b7fb723e */ /* 0x000fe400048060ff */
[----:B------:R-:W-:Y:S02]  /*13e30*/  F2FP.SATFINITE.E5M2.F32.PACK_AB_MERGE_C R250, R181, R182, RZ ;  /* 0x000000b6b5fa723e */ /* 0x000fe400048060ff */
[----:B------:R-:W-:Y:S02]  /*13e40*/  F2FP.SATFINITE.E5M2.F32.PACK_AB_MERGE_C R247, R179, R180, RZ ;  /* 0x000000b4b3f7723e */ /* 0x000fe400048060ff */
[----:B------:R-:W-:-:S02]  /*13e50*/  F2FP.SATFINITE.E5M2.F32.PACK_AB_MERGE_C R245, R177, R178, RZ ;  /* 0x000000b2b1f5723e */ /* 0x000fc400048060ff */
[----:B------:R-:W-:Y:S02]  /*13e60*/  F2FP.SATFINITE.E5M2.F32.PACK_AB_MERGE_C R243, R175, R176, RZ ;  /* 0x000000b0aff3723e */ /* 0x000fe400048060ff */
[----:B-1----:R-:W-:-:S05]  /*13e70*/  F2FP.SATFINITE.E5M2.F32.PACK_AB_MERGE_C R3, R155, R156, RZ ;  /* 0x0000009c9b03723e */ /* 0x002fca00048060ff */
[----:B------:R1:W-:Y:S01]  /*13e80*/  STL [R1+0x204], R3 ;  /* 0x0002040301007387 */ /* 0x0003e20000100800 */
[----:B--2---:R-:W-:-:S05]  /*13e90*/  F2FP.SATFINITE.E5M2.F32.PACK_AB_MERGE_C R2, R153, R154, RZ ;  /* 0x0000009a9902723e */ /* 0x004fca00048060ff */
[----:B------:R2:W-:Y:S01]  /*13ea0*/  STL [R1+0x200], R2 ;  /* 0x0002000201007387 */ /* 0x0005e20000100800 */
[----:B0-----:R-:W-:-:S05]  /*13eb0*/  F2FP.SATFINITE.E5M2.F32.PACK_AB_MERGE_C R0, R23, R152, RZ ;  /* 0x000000981700723e */ /* 0x001fca00048060ff */
[----:B------:R0:W-:Y:S01]  /*13ec0*/  STL [R1+0x210], R0 ;  /* 0x0002100001007387 */ /* 0x0001e20000100800 */
[----:B-1----:R-:W-:-:S05]  /*13ed0*/  F2FP.SATFINITE.E5M2.F32.PACK_AB_MERGE_C R3, R21, R22, RZ ;  /* 0x000000161503723e */ /* 0x002fca00048060ff */
[----:B------:R-:W-:Y:S01]  /*13ee0*/  STL [R1+0x214], R3 ;  /* 0x0002140301007387 */ /* 0x000fe20000100800 */
[----:B--2---:R-:W-:-:S03]  /*13ef0*/  F2FP.SATFINITE.E5M2.F32.PACK_AB_MERGE_C R2, R10, R20, RZ ;  /* 0x000000140a02723e */ /* 0x004fc600048060ff */
[----:B------:R-:W2:Y:S04]  /*13f00*/  LDL.LU R95, [R1+0x280] ;  /* 0x00028000015f7983 */ /* 0x000ea80000300800 */
[----:B------:R1:W-:Y:S01]  /*13f10*/  STL [R1+0x220], R2 ;  /* 0x0002200201007387 */ /* 0x0003e20000100800 */
[----:B0-----:R-:W-:-:S03]  /*13f20*/  F2FP.SATFINITE.E5M2.F32.PACK_AB_MERGE_C R0, R8, R9, RZ ;  /* 0x000000090800723e */ /* 0x001fc600048060ff */
[----:B------:R-:W2:Y:S04]  /*13f30*/  LDL.LU R94, [R1+0x284] ;  /* 0x00028400015e7983 */ /* 0x000ea80000300800 */
[----:B------:R-:W-:Y:S04]  /*13f40*/  STL [R1+0x21c], R0 ;  /* 0x00021c0001007387 */ /* 0x000fe80000100800 */
[----:B------:R-:W1:Y:S04]  /*13f50*/  LDL.LU R93, [R1+0x288] ;  /* 0x00028800015d7983 */ /* 0x000e680000300800 */
[----:B------:R-:W1:Y:S04]  /*13f60*/  LDL.LU R226, [R1+0x28c] ;  /* 0x00028c0001e27983 */ /* 0x000e680000300800 */
        /* <DEDUP_REMOVED lines=58> */
[----:B------:R-:W-:-:S03]  /*14310*/  F2FP.SATFINITE.E5M2.F32.PACK_AB_MERGE_C R241, R173, R174, RZ ;  /* 0x000000aeadf1723e */ /* 0x000fc600048060ff */
        /* <DEDUP_REMOVED lines=42> */
[----:B--2---:R-:W-:-:S02]  /*145c0*/  F2FP.SATFINITE.E5M2.F32.PACK_AB_MERGE_C R5, R94, R95, RZ ;  /* 0x0000005f5e05723e */ /* 0x004fc400048060ff */
[----:B-1----:R-:W-:Y:S02]  /*145d0*/  F2FP.SATFINITE.E5M2.F32.PACK_AB_MERGE_C R2, R226, R93, RZ ;  /* 0x0000005de202723e */ /* 0x002fe400048060ff */
[----:B---3--:R-:W-:Y:S01]  /*145e0*/  F2FP.SATFINITE.E5M2.F32.PACK_AB_MERGE_C R3, R230, R228, RZ ;  /* 0x000000e4e603723e */ /* 0x008fe200048060ff */
[----:B------:R-:W-:Y:S04]  /*145f0*/  STL [R1+0x1590], R5 ;  /* 0x0015900501007387 */ /* 0x000fe80000100800 */
[----:B------:R4:W-:Y:S04]  /*14600*/  STL [R1+0x1594], R2 ;  /* 0x0015940201007387 */ /* 0x0009e80000100800 */
[----:B------:R-:W-:Y:S01]  /*14610*/  STL [R1+0x1598], R3 ;  /* 0x0015980301007387 */ /* 0x000fe20000100800 */
[----:B----4-:R-:W-:-:S02]  /*14620*/  F2FP.SATFINITE.E5M2.F32.PACK_AB_MERGE_C R2, R252, R248, RZ ;  /* 0x000000f8fc02723e */ /* 0x010fc400048060ff */
[----:B------:R-:W-:Y:S02]  /*14630*/  F2FP.SATFINITE.E5M2.F32.PACK_AB_MERGE_C R252, R221, R249, RZ ;  /* 0x000000f9ddfc723e */ /* 0x000fe400048060ff */
[----:B------:R-:W-:Y:S02]  /*14640*/  F2FP.SATFINITE.E5M2.F32.PACK_AB_MERGE_C R221, R218, R219, RZ ;  /* 0x000000dbdadd723e */ /* 0x000fe400048060ff */
[----:B------:R-:W-:Y:S02]  /*14650*/  F2FP.SATFINITE.E5M2.F32.PACK_AB_MERGE_C R219, R216, R217, RZ ;  /* 0x000000d9d8db723e */ /* 0x000fe400048060ff */
[----:B------:R-:W-:Y:S02]  /*14660*/  F2FP.SATFINITE.E5M2.F32.PACK_AB_MERGE_C R17, R214, R215, RZ ;  /* 0x000000d7d611723e */ /* 0x000fe400048060ff */
[----:B------:R-:W-:Y:S02]  /*14670*/  F2FP.SATFINITE.E5M2.F32.PACK_AB_MERGE_C R217, R212, R213, RZ ;  /* 0x000000d5d4d9723e */ /* 0x000fe400048060ff */
[----:B------:R-:W-:-:S02]  /*14680*/  F2FP.SATFINITE.E5M2.F32.PACK_AB_MERGE_C R215, R210, R211, RZ ;  /* 0x000000d3d2d7723e */ /* 0x000fc400048060ff */
        /* <DEDUP_REMOVED lines=9> */
[----:B------:R-:W-:-:S05]  /*14720*/  F2FP.SATFINITE.E5M2.F32.PACK_AB_MERGE_C R4, R181, R182, RZ ;  /* 0x000000b6b504723e */ /* 0x000fca00048060ff */
[----:B------:R0:W-:Y:S01]  /*14730*/  STL [R1+0x1044], R4 ;  /* 0x0010440401007387 */ /* 0x0001e20000100800 */
[----:B------:R-:W-:Y:S02]  /*14740*/  F2FP.SATFINITE.E5M2.F32.PACK_AB_MERGE_C R193, R179, R180, RZ ;  /* 0x000000b4b3c1723e */ /* 0x000fe400048060ff */
[----:B0-----:R-:W-:-:S05]  /*14750*/  F2FP.SATFINITE.E5M2.F32.PACK_AB_MERGE_C R4, R173, R174, RZ ;  /* 0x000000aead04723e */ /* 0x001fca00048060ff */
[----:B------:R0:W-:Y:S01]  /*14760*/  STL [R1+0x102c], R4 ;  /* 0x00102c0401007387 */ /* 0x0001e20000100800 */
[----:B------:R-:W-:Y:S02]  /*14770*/  F2FP.SATFINITE.E5M2.F32.PACK_AB_MERGE_C R191, R177, R178, RZ ;  /* 0x000000b2b1bf723e */ /* 0x000fe400048060ff */
[----:B------:R-:W-:Y:S02]  /*14780*/  F2FP.SATFINITE.E5M2.F32.PACK_AB_MERGE_C R199, R187, R188, RZ ;  /* 0x000000bcbbc7723e */ /* 0x000fe400048060ff */
        /* <DEDUP_REMOVED lines=11> */
[----:B------:R-:W-:Y:S02]  /*14840*/  F2FP.SATFINITE.E5M2.F32.PACK_AB_MERGE_C R186, R171, R172, RZ ;  /* 0x000000acabba723e */ /* 0x000fe400048060ff */
[----:B------:R-:W-:-:S05]  /*14850*/  F2FP.SATFINITE.E5M2.F32.PACK_AB_MERGE_C R13, R21, R22, RZ ;  /* 0x00000016150d723e */ /* 0x000fca00048060ff */
[----:B------:R-:W-:Y:S04]  /*14860*/  STL [R1+0x1048], R13 ;  /* 0x0010480d01007387 */ /* 0x000fe80000100800 */
[----:B------:R-:W2:Y:S04]  /*14870*/  LDL.LU R93, [R1] ;  /* 0x00000000015d7983 */ /* 0x000ea80000300800 */
[----:B------:R-:W2:Y:S01]  /*14880*/  LDL.LU R166, [R1+0x4] ;  /* 0x0000040001a67983 */ /* 0x000ea20000300800 */
[----:B0-----:R-:W-:-:S05]  /*14890*/  F2FP.SATFINITE.E5M2.F32.PACK_AB_MERGE_C R4, R8, R9, RZ ;  /* 0x000000090804723e */ /* 0x001fca00048060ff */
[----:B------:R0:W-:Y:S04]  /*148a0*/  STL [R1+0x103c], R4 ;  /* 0x00103c0401007387 */ /* 0x0001e80000100800 */
[----:B------:R-:W3:Y:S04]  /*148b0*/  LDL.LU R94, [R1+0x8] ;  /* 0x00000800015e7983 */ /* 0x000ee80000300800 */
[----:B------:R-:W3:Y:S04]  /*148c0*/  LDL.LU R164, [R1+0xc] ;  /* 0x00000c0001a47983 */ /* 0x000ee80000300800 */
[----:B------:R-:W4:Y:S04]  /*148d0*/  LDL.LU R95, [R1+0x10] ;  /* 0x00001000015f7983 */ /* 0x000f280000300800 */
[----:B------:R-:W4:Y:S04]  /*148e0*/  LDL.LU R162, [R1+0x14] ;  /* 0x0000140001a27983 */ /* 0x000f280000300800 */
[----:B------:R-:W4:Y:S04]  /*148f0*/  LDL.LU R96, [R1+0x18] ;  /* 0x0000180001607983 */ /* 0x000f280000300800 */
[----:B------:R-:W4:Y:S04]  /*14900*/  LDL.LU R160, [R1+0x1c] ;  /* 0x00001c0001a07983 */ /* 0x000f280000300800 */
[----:B------:R-:W4:Y:S01]  /*14910*/  LDL.LU R97, [R1+0x20] ;  /* 0x0000200001617983 */ /* 0x000f220000300800 */
[----:B------:R-:W-:-:S03]  /*14920*/  F2FP.SATFINITE.E5M2.F32.PACK_AB_MERGE_C R195, R183, R184, RZ ;  /* 0x000000b8b7c3723e */ /* 0x000fc600048060ff */
[----:B------:R-:W4:Y:S01]  /*14930*/  LDL.LU R158, [R1+0x24] ;  /* 0x00002400019e7983 */ /* 0x000f220000300800 */
[----:B------:R-:W-:-:S03]  /*14940*/  F2FP.SATFINITE.E5M2.F32.PACK_AB_MERGE_C R172, R153, R154, RZ ;  /* 0x0000009a99ac723e */ /* 0x000fc600048060ff */
[----:B------:R-:W4:Y:S01]  /*14950*/  LDL.LU R99, [R1+0x28] ;  /* 0x0000280001637983 */ /* 0x000f220000300800 */
[----:B------:R-:W-:-:S03]  /*14960*/  F2FP.SATFINITE.E5M2.F32.PACK_AB_MERGE_C R184, R169, R170, RZ ;  /* 0x000000aaa9b8723e */ /* 0x000fc600048060ff */
[----:B------:R-:W4:Y:S01]  /*14970*/  LDL.LU R156, [R1+0x2c] ;  /* 0x00002c00019c7983 */ /* 0x000f220000300800 */
[----:B------:R-:W-:-:S03]  /*14980*/  F2FP.SATFINITE.E5M2.F32.PACK_AB_MERGE_C R170, R23, R152, RZ ;  /* 0x0000009817aa723e */ /* 0x000fc600048060ff */
[----:B------:R-:W4:Y:S04]  /*14990*/  LDL.LU R98, [R1+0x30] ;  /* 0x0000300001627983 */ /* 0x000f280000300800 */
[----:B------:R-:W4:Y:S01]  /*149a0*/  LDL.LU R154, [R1+0x34] ;  /* 0x00003400019a7983 */ /* 0x000f220000300800 */
[----:B------:R-:W-:-:S03]  /*149b0*/  F2FP.SATFINITE.E5M2.F32.PACK_AB_MERGE_C R182, R167, R168, RZ ;  /* 0x000000a8a7b6723e */ /* 0x000fc600048060ff */
        /* <DEDUP_REMOVED lines=96> */
[----:B------:R-:W4:Y:S04]  /*14fc0*/  LDL.LU R147, [R1+0x1a8] ;  /* 0x0001a80001937983 */ /* 0x000f280000300800 */
[----:B------:R-:W4:Y:S04]  /*14fd0*/  LDL.LU R230, [R1+0x1ac] ;  /* 0x0001ac0001e67983 */ /* 0x000f280000300800 */
[----:B------:R-:W4:Y:S01]  /*14fe0*/  LDL.LU R146, [R1+0x1b0] ;  /* 0x0001b00001927983 */ /* 0x000f220000300800 */
[----:B------:R-:W-:-:S03]  /*14ff0*/  F2FP.SATFINITE.E5M2.F32.PACK_AB_MERGE_C R5, R238, R236, RZ ;  /* 0x000000ecee05723e */ /* 0x000fc600048060ff */
[----:B------:R-:W4:Y:S04]  /*15000*/  LDL.LU R232, [R1+0x1b4] ;  /* 0x0001b40001e87983 */ /* 0x000f280000300800 */
[----:B0-----:R-:W4:Y:S04]  /*15010*/  LDL.LU R4, [R1+0x1b8] ;  /* 0x0001b80001047983 */ /* 0x001f280000300800 */
        /* <DEDUP_REMOVED lines=15> */
[----:B--2---:R-:W-:-:S03]  /*15110*/  F2FP.SATFINITE.E5M2.F32.PACK_AB_MERGE_C R166, R166, R93, RZ ;  /* 0x0000005da6a6723e */ /* 0x004fc600048060ff */
[----:B------:R-:W2:Y:S01]  /*15120*/  LDL.LU R14, [R1+0x1f0] ;  /* 0x0001f000010e7983 */ /* 0x000ea20000300800 */
[----:B---3--:R-:W-:-:S03]  /*15130*/  F2FP.SATFINITE.E5M2.F32.PACK_AB_MERGE_C R164, R164, R94, RZ ;  /* 0x0000005ea4a4723e */ /* 0x008fc600048060ff */
[----:B------:R-:W2:Y:S01]  /*15140*/  LDL.LU R248, [R1+0x1f4] ;  /* 0x0001f40001f87983 */ /* 0x000ea20000300800 */
[----:B----4-:R-:W-:-:S03]  /*15150*/  F2FP.SATFINITE.E5M2.F32.PACK_AB_MERGE_C R162, R162, R95, RZ ;  /* 0x0000005fa2a2723e */ /* 0x010fc600048060ff */
[----:B------:R-:W3:Y:S01]  /*15160*/  LDL.LU R16, [R1+0x1f8] ;  /* 0x0001f80001107983 */ /* 0x000ee20000300800 */
[----:B------:R-:W-:-:S03]  /*15170*/  F2FP.SATFINITE.E5M2.F32.PACK_AB_MERGE_C R160, R160, R96, RZ ;  /* 0x00000060a0a0723e */ /* 0x000fc600048060ff */
[----:B------:R-:W3:Y:S01]  /*15180*/  LDL.LU R249, [R1+0x1fc] ;  /* 0x0001fc0001f97983 */ /* 0x000ee20000300800 */
[----:B------:R-:W-:-:S03]  /*15190*/  F2FP.SATFINITE.E5M2.F32.PACK_AB_MERGE_C R158, R158, R97, RZ ;  /* 0x000000619e9e723e */ /* 0x000fc600048060ff */
        /* <DEDUP_REMOVED lines=115> */
[----:B------:R-:W-:Y:S02]  /*158d0*/  F2FP.SATFINITE.E5M2.F32.PACK_AB_MERGE_C R244, R244, R13, RZ ;  /* 0x0000000df4f4723e */ /* 0x000fe400048060ff */
[----:B------:R-:W-:Y:S02]  /*158e0*/  LOP3.LUT R245, R245, 0xffff, RZ, 0xc0, !PT ;  /* 0x0000fffff5f57812 */ /* 0x000fe400078ec0ff */
[----:B------:R-:W-:Y:S02]  /*158f0*/  LOP3.LUT R168, R168, 0xffff, RZ, 0xc0, !PT ;  /* 0x0000ffffa8a87812 */ /* 0x000fe400078ec0ff */
[----:B------:R-:W-:Y:S02]  /*15900*/  SHF.R.U32.HI R33, RZ, 0x8, R245 ;  /* 0x00000008ff217819 */ /* 0x000fe400000116f5 */
[----:B------:R-:W-:Y:S02]  /*15910*/  F2FP.SATFINITE.E5M2.F32.PACK_AB_MERGE_C R246, R246, R15, RZ ;  /* 0x0000000ff6f6723e */ /* 0x000fe400048060ff */
[----:B------:R-:W-:-:S02]  /*15920*/  LOP3.LUT R33, R33, 0xffff, RZ, 0xc0, !PT ;  /* 0x0000ffff21217812 */ /* 0x000fc400078ec0ff */
[----:B---3--:R-:W-:-:S04]  /*15930*/  F2FP.SATFINITE.E5M2.F32.PACK_AB_MERGE_C R249, R249, R16, RZ ;  /* 0x00000010f9f9723e */ /* 0x008fc800048060ff */
[----:B------:R-:W-:-:S04]  /*15940*/  LOP3.LUT R249, R249, 0xffff, RZ, 0xc0, !PT ;  /* 0x0000fffff9f97812 */ /* 0x000fc800078ec0ff */
[----:B------:R-:W-:-:S04]  /*15950*/  SHF.R.U32.HI R35, RZ, 0x8, R249 ;  /* 0x00000008ff237819 */ /* 0x000fc800000116f9 */
[----:B------:R-:W-:Y:S02]  /*15960*/  LOP3.LUT R35, R35, 0xffff, RZ, 0xc0, !PT ;  /* 0x0000ffff23237812 */ /* 0x000fe400078ec0ff */
[----:B--2---:R-:W-:Y:S02]  /*15970*/  F2FP.SATFINITE.E5M2.F32.PACK_AB_MERGE_C R248, R248, R14, RZ ;  /* 0x0000000ef8f8723e */ /* 0x004fe400048060ff */
[----:B------:R-:W-:Y:S02]  /*15980*/  PRMT R14, R33, 0x3340, R35 ;  /* 0x00003340210e7816 */ /* 0x000fe40000000023 */
[----:B------:R-:W-:Y:S02]  /*15990*/  LOP3.LUT R242, R242, 0xffff, RZ, 0xc0, !PT ;  /* 0x0000fffff2f27812 */ /* 0x000fe400078ec0ff */
[----:B----4-:R-:W-:-:S05]  /*159a0*/  F2FP.SATFINITE.E5M2.F32.PACK_AB_MERGE_C R13, R115, R114, RZ ;  /* 0x00000072730d723e */ /* 0x010fca00048060ff */
[----:B------:R0:W-:Y:S02]  /*159b0*/  STL [R1+0x101c], R13 ;  /* 0x00101c0d01007387 */ /* 0x0001e40000100800 */
[----:B0-----:R-:W-:-:S05]  /*159c0*/  F2FP.SATFINITE.E5M2.F32.PACK_AB_MERGE_C R13, R123, R122, RZ ;  /* 0x0000007a7b0d723e */ /* 0x001fca00048060ff */
[----:B------:R0:W-:Y:S02]  /*159d0*/  STL [R1+0x1014], R13 ;  /* 0x0010140d01007387 */ /* 0x0001e40000100800 */
[----:B0-----:R-:W-:-:S05]  /*159e0*/  F2FP.SATFINITE.E5M2.F32.PACK_AB_MERGE_C R13, R131, R130, RZ ;  /* 0x00000082830d723e */ /* 0x001fca00048060ff */
[----:B------:R0:W-:Y:S02]  /*159f0*/  STL [R1+0x1010], R13 ;  /* 0x0010100d01007387 */ /* 0x0001e40000100800 */
[----:B0-----:R-:W-:-:S05]  /*15a00*/  F2FP.SATFINITE.E5M2.F32.PACK_AB_MERGE_C R13, R139, R138, RZ ;  /* 0x0000008a8b0d723e */ /* 0x001fca00048060ff */
[----:B------:R0:W-:Y:S02]  /*15a10*/  STL [R1+0x1024], R13 ;  /* 0x0010240d01007387 */ /* 0x0001e40000100800 */
[----:B0-----:R-:W-:Y:S01]  /*15a20*/  F2FP.SATFINITE.E5M2.F32.PACK_AB_MERGE_C R13, R147, R146, RZ ;  /* 0x00000092930d723e */ /* 0x001fe200048060ff */
[----:B------:R-:W-:-:S04]  /*15a30*/  VIADD R29, R4, 0x3e ;  /* 0x0000003e041d7836 */ /* 0x000fc80000000000 */
[----:B------:R0:W-:Y:S01]  /*15a40*/  STL [R1+0x1020], R13 ;  /* 0x0010200d01007387 */ /* 0x0001e20000100800 */
[C---:B------:R-:W-:Y:S01]  /*15a50*/  VIADD R31, R4.reuse, 0x3f ;  /* 0x0000003f041f7836 */ /* 0x040fe20000000000 */
[----:B------:R-:W-:Y:S01]  /*15a60*/  ISETP.GE.AND P2, PT, R29, UR5, PT ;  /* 0x000000051d007c0c */ /* 0x000fe2000bf46270 */
[----:B------:R-:W-:Y:S01]  /*15a70*/  VIADD R29, R4, 0x2 ;  /* 0x00000002041d7836 */ /* 0x000fe20000000000 */
[----:B------:R-:W-:Y:S02]  /*15a80*/  ULDC UR5, c[0x0][0x22c] ;  /* 0x00008b0000057ab9 */ /* 0x000fe40000000800 */
[----:B------:R-:W-:Y:S01]  /*15a90*/  ISETP.GE.AND P0, PT, R31, UR5, PT ;  /* 0x000000051f007c0c */ /* 0x000fe2000bf06270 */
[----:B------:R-:W-:Y:S01]  /*15aa0*/  ULDC UR5, c[0x0][0x248] ;  /* 0x0000920000057ab9 */ /* 0x000fe20000000800 */
[----:B------:R-:W-:-:S04]  /*15ab0*/  F2FP.SATFINITE.E5M2.F32.PACK_AB_MERGE_C R148, R149, R148, RZ ;  /* 0x000000949594723e */ /* 0x000fc800048060ff */
[----:B------:R-:W-:Y:S02]  /*15ac0*/  LOP3.LUT R148, R148, 0xffff, RZ, 0xc0, !PT ;  /* 0x0000ffff94947812 */ /* 0x000fe400078ec0ff */
[----:B------:R-:W-:Y:S01]  /*15ad0*/  ISETP.GE.AND P1, PT, R29, UR41, PT ;  /* 0x000000291d007c0c */ /* 0x000fe2000bf26270 */
[----:B------:R-:W-:Y:S01]  /*15ae0*/  ULDC UR41, c[0x0][0x248] ;  /* 0x0000920000297ab9 */ /* 0x000fe20000000800 */
[----:B------:R-:W-:Y:S02]  /*15af0*/  SHF.R.U32.HI R29, RZ, 0x8, R168 ;  /* 0x00000008ff1d7819 */ /* 0x000fe400000116a8 */
[----:B------:R-:W-:Y:S02]  /*15b00*/  SHF.R.U32.HI R31, RZ, 0x8, R148 ;  /* 0x00000008ff1f7819 */ /* 0x000fe40000011694 */
[----:B0-----:R-:W-:Y:S02]  /*15b10*/  F2FP.SATFINITE.E5M2.F32.PACK_AB_MERGE_C R13, R151, R150, RZ ;  /* 0x00000096970d723e */ /* 0x001fe400048060ff */
[----:B------:R-:W-:-:S03]  /*15b20*/  LOP3.LUT R29, R29, 0xffff, RZ, 0xc0, !PT ;  /* 0x0000ffff1d1d7812 */ /* 0x000fc600078ec0ff */
[----:B------:R0:W-:Y:S01]  /*15b30*/  STL [R1+0x1018], R13 ;  /* 0x0010180d01007387 */ /* 0x0001e20000100800 */
[----:B------:R-:W-:Y:S02]  /*15b40*/  LOP3.LUT R31, R31, 0xffff, RZ, 0xc0, !PT ;  /* 0x0000ffff1f1f7812 */ /* 0x000fe400078ec0ff */
[----:B------:R-:W-:Y:S02]  /*15b50*/  PRMT R15, R168, 0x3340, R148 ;  /* 0x00003340a80f7816 */ /* 0x000fe40000000094 */
[----:B0-----:R-:W-:-:S05]  /*15b60*/  PRMT R13, R245, 0x3340, R249 ;  /* 0x00003340f50d7816 */ /* 0x001fca00000000f9 */
[----:B------:R0:W-:Y:S04]  /*15b70*/  STL [R1+0x13f4], R13 ;  /* 0x0013f40d01007387 */ /* 0x0001e80000100800 */
[----:B------:R-:W-:Y:S01]  /*15b80*/  STL [R1+0x13f0], R15 ;  /* 0x0013f00f01007387 */ /* 0x000fe20000100800 */
[----:B0-----:R-:W-:-:S03]  /*15b90*/  PRMT R13, R29, 0x3340, R31 ;  /* 0x000033401d0d7816 */ /* 0x001fc6000000001f */
[----:B------:R-:W-:Y:S04]  /*15ba0*/  STL [R1+0x12f8], R14 ;  /* 0x0012f80e01007387 */ /* 0x000fe80000100800 */
[----:B------:R0:W-:Y:S04]  /*15bb0*/  STL [R1+0x12f4], R13 ;  /* 0x0012f40d01007387 */ /* 0x0001e80000100800 */
[----:B------:R-:W2:Y:S01]  /*15bc0*/  LDL.LU R39, [R1+0x408] ;  /* 0x0004080001277983 */ /* 0x000ea20000300800 */
[----:B------:R-:W-:Y:S02]  /*15bd0*/  LOP3.LUT R31, R11, 0xffff, RZ, 0xc0, !PT ;  /* 0x0000ffff0b1f7812 */ /* 0x000fe400078ec0ff */
[----:B------:R-:W-:-:S02]  /*15be0*/  LOP3.LUT R29, R12, 0xffff, RZ, 0xc0, !PT ;  /* 0x0000ffff0c1d7812 */ /* 0x000fc400078ec0ff */
[----:B------:R-:W-:-:S05]  /*15bf0*/  PRMT R12, R31, 0x3340, R242 ;  /* 0x000033401f0c7816 */ /* 0x000fca00000000f2 */
[----:B------:R1:W-:Y:S04]  /*15c00*/  STL [R1+0x13ec], R12 ;  /* 0x0013ec0c01007387 */ /* 0x0003e80000100800 */
[----:B------:R-:W3:Y:S01]  /*15c10*/  LDL.LU R41, [R1+0x414] ;  /* 0x0004140001297983 */ /* 0x000ee20000300800 */
[----:B------:R-:W-:Y:S02]  /*15c20*/  LOP3.LUT R240, R240, 0xffff, RZ, 0xc0, !PT ;  /* 0x0000fffff0f07812 */ /* 0x000fe400078ec0ff */
[----:B------:R-:W-:Y:S02]  /*15c30*/  SHF.R.U32.HI R37, RZ, 0x8, R29 ;  /* 0x00000008ff257819 */ /* 0x000fe4000001161d */
[----:B------:R-:W-:Y:S02]  /*15c40*/  PRMT R11, R29, 0x3340, R240 ;  /* 0x000033401d0b7816 */ /* 0x000fe400000000f0 */
[----:B------:R-:W-:-:S02]  /*15c50*/  SHF.R.U32.HI R29, RZ, 0x8, R31 ;  /* 0x00000008ff1d7819 */ /* 0x000fc4000001161f */
[----:B------:R-:W-:Y:S02]  /*15c60*/  SHF.R.U32.HI R242, RZ, 0x8, R242 ;  /* 0x00000008fff27819 */ /* 0x000fe400000116f2 */
[----:B------:R-:W-:Y:S02]  /*15c70*/  F2FP.SATFINITE.E5M2.F32.PACK_AB_MERGE_C R144, R145, R144, RZ ;  /* 0x000000909190723e */ /* 0x000fe400048060ff */
[----:B------:R-:W-:Y:S02]  /*15c80*/  LOP3.LUT R29, R29, 0xffff, RZ, 0xc0, !PT ;  /* 0x0000ffff1d1d7812 */ /* 0x000fe400078ec0ff */
[----:B------:R-:W-:Y:S02]  /*15c90*/  LOP3.LUT R242, R242, 0xffff, RZ, 0xc0, !PT ;  /* 0x0000fffff2f27812 */ /* 0x000fe400078ec0ff */
[----:B------:R-:W-:Y:S02]  /*15ca0*/  LOP3.LUT R170, R170, 0xffff, RZ, 0xc0, !PT ;  /* 0x0000ffffaaaa7812 */ /* 0x000fe400078ec0ff */
[----:B------:R-:W-:-:S02]  /*15cb0*/  LOP3.LUT R144, R144, 0xffff, RZ, 0xc0, !PT ;  /* 0x0000ffff90907812 */ /* 0x000fc400078ec0ff */
[----:B------:R-:W-:Y:S02]  /*15cc0*/  PRMT R31, R29, 0x3340, R242 ;  /* 0x000033401d1f7816 */ /* 0x000fe400000000f2 */
[----:B0-----:R-:W-:Y:S02]  /*15cd0*/  PRMT R13, R170, 0x3340, R144 ;  /* 0x00003340aa0d7816 */ /* 0x001fe40000000090 */
[----:B------:R-:W-:Y:S01]  /*15ce0*/  SHF.R.U32.HI R35, RZ, 0x8, R170 ;  /* 0x00000008ff237819 */ /* 0x000fe200000116aa */
[----:B------:R0:W-:Y:S01]  /*15cf0*/  STL [R1+0x12cc], R31 ;  /* 0x0012cc1f01007387 */ /* 0x0001e20000100800 */
[----:B------:R-:W-:Y:S02]  /*15d00*/  SHF.R.U32.HI R144, RZ, 0x8, R144 ;  /* 0x00000008ff907819 */ /* 0x000fe40000011690 */
[----:B------:R-:W-:Y:S02]  /*15d10*/  F2FP.SATFINITE.E5M2.F32.PACK_AB_MERGE_C R140, R141, R140, RZ ;  /* 0x0000008c8d8c723e */ /* 0x000fe400048060ff */
[----:B------:R-:W-:-:S02]  /*15d20*/  LOP3.LUT R35, R35, 0xffff, RZ, 0xc0, !PT ;  /* 0x0000ffff23237812 */ /* 0x000fc400078ec0ff */
[----:B------:R-:W-:Y:S02]  /*15d30*/  LOP3.LUT R144, R144, 0xffff, RZ, 0xc0, !PT ;  /* 0x0000ffff90907812 */ /* 0x000fe400078ec0ff */
[----:B------:R-:W-:Y:S02]  /*15d40*/  LOP3.LUT R174, R174, 0xffff, RZ, 0xc0, !PT ;  /* 0x0000ffffaeae7812 */ /* 0x000fe400078ec0ff */
[----:B------:R-:W-:Y:S02]  /*15d50*/  LOP3.LUT R140, R140, 0xffff, RZ, 0xc0, !PT ;  /* 0x0000ffff8c8c7812 */ /* 0x000fe400078ec0ff */
[----:B------:R-:W-:Y:S02]  /*15d60*/  LOP3.LUT R250, R250, 0xffff, RZ, 0xc0, !PT ;  /* 0x0000fffffafa7812 */ /* 0x000fe400078ec0ff */
[----:B------:R-:W-:Y:S02]  /*15d70*/  LOP3.LUT R246, R246, 0xffff, RZ, 0xc0, !PT ;  /* 0x0000fffff6f67812 */ /* 0x000fe400078ec0ff */
[----:B------:R-:W-:-:S02]  /*15d80*/  SHF.R.U32.HI R240, RZ, 0x8, R240 ;  /* 0x00000008fff07819 */ /* 0x000fc400000116f0 */
[----:B------:R-:W-:Y:S02]  /*15d90*/  F2FP.SATFINITE.E5M2.F32.PACK_AB_MERGE_C R136, R137, R136, RZ ;  /* 0x000000888988723e */ /* 0x000fe400048060ff */
[----:B------:R-:W-:Y:S02]  /*15da0*/  PRMT R14, R35, 0x3340, R144 ;  /* 0x00003340230e7816 */ /* 0x000fe40000000090 */
[----:B------:R-:W-:Y:S02]  /*15db0*/  PRMT R35, R174, 0x3340, R140 ;  /* 0x00003340ae237816 */ /* 0x000fe4000000008c */
[----:B------:R-:W-:Y:S02]  /*15dc0*/  PRMT R15, R250, 0x3340, R246 ;  /* 0x00003340fa0f7816 */ /* 0x000fe400000000f6 */
[----:B------:R-:W-:Y:S02]  /*15dd0*/  LOP3.LUT R37, R37, 0xffff, RZ, 0xc0, !PT ;  /* 0x0000ffff25257812 */ /* 0x000fe400078ec0ff */
[----:B------:R-:W-:-:S02]  /*15de0*/  LOP3.LUT R240, R240, 0xffff, RZ, 0xc0, !PT ;  /* 0x0000fffff0f07812 */ /* 0x000fc400078ec0ff */
[----:B------:R-:W-:Y:S02]  /*15df0*/  LOP3.LUT R238, R238, 0xffff, RZ, 0xc0, !PT ;  /* 0x0000ffffeeee7812 */ /* 0x000fe400078ec0ff */
[----:B------:R-:W-:Y:S02]  /*15e00*/  SHF.R.U32.HI R33, RZ, 0x8, R250 ;  /* 0x00000008ff217819 */ /* 0x000fe400000116fa */
[----:B------:R-:W-:Y:S02]  /*15e10*/  SHF.R.U32.HI R246, RZ, 0x8, R246 ;  /* 0x00000008fff67819 */ /* 0x000fe400000116f6 */
[----:B------:R-:W-:Y:S02]  /*15e20*/  LOP3.LUT R176, R176, 0xffff, RZ, 0xc0, !PT ;  /* 0x0000ffffb0b07812 */ /* 0x000fe400078ec0ff */
[----:B------:R-:W-:Y:S02]  /*15e30*/  LOP3.LUT R136, R136, 0xffff, RZ, 0xc0, !PT ;  /* 0x0000ffff88887812 */ /* 0x000fe400078ec0ff */
[----:B-1----:R-:W-:-:S02]  /*15e40*/  PRMT R12, R37, 0x3340, R240 ;  /* 0x00003340250c7816 */ /* 0x002fc400000000f0 */
[----:B------:R-:W-:Y:S02]  /*15e50*/  LOP3.LUT R33, R33, 0xffff, RZ, 0xc0, !PT ;  /* 0x0000ffff21217812 */ /* 0x000fe400078ec0ff */
[----:B------:R-:W-:Y:S02]  /*15e60*/  LOP3.LUT R246, R246, 0xffff, RZ, 0xc0, !PT ;  /* 0x0000fffff6f67812 */ /* 0x000fe400078ec0ff */
[----:B------:R-:W-:Y:S02]  /*15e70*/  PRMT R37, R176, 0x3340, R136 ;  /* 0x00003340b0257816 */ /* 0x000fe40000000088 */
[----:B------:R-:W-:Y:S02]  /*15e80*/  LOP3.LUT R247, R247, 0xffff, RZ, 0xc0, !PT ;  /* 0x0000fffff7f77812 */ /* 0x000fe400078ec0ff */
[----:B------:R-:W-:Y:S02]  /*15e90*/  LOP3.LUT R248, R248, 0xffff, RZ, 0xc0, !PT ;  /* 0x0000fffff8f87812 */ /* 0x000fe400078ec0ff */
[----:B------:R-:W-:-:S02]  /*15ea0*/  PRMT R16, R33, 0x3340, R246 ;  /* 0x0000334021107816 */ /* 0x000fc400000000f6 */
[----:B0-----:R-:W-:Y:S02]  /*15eb0*/  SHF.R.U32.HI R31, RZ, 0x8, R174 ;  /* 0x00000008ff1f7819 */ /* 0x001fe400000116ae */
[----:B------:R-:W-:Y:S02]  /*15ec0*/  SHF.R.U32.HI R140, RZ, 0x8, R140 ;  /* 0x00000008ff8c7819 */ /* 0x000fe4000001168c */
[----:B------:R-:W-:Y:S02]  /*15ed0*/  SHF.R.U32.HI R136, RZ, 0x8, R136 ;  /* 0x00000008ff887819 */ /* 0x000fe40000011688 */
[----:B------:R-:W-:Y:S02]  /*15ee0*/  LOP3.LUT R31, R31, 0xffff, RZ, 0xc0, !PT ;  /* 0x0000ffff1f1f7812 */ /* 0x000fe400078ec0ff */
[----:B------:R-:W-:Y:S02]  /*15ef0*/  LOP3.LUT R140, R140, 0xffff, RZ, 0xc0, !PT ;  /* 0x0000ffff8c8c7812 */ /* 0x000fe400078ec0ff */
[----:B------:R-:W-:-:S02]  /*15f00*/  LOP3.LUT R136, R136, 0xffff, RZ, 0xc0, !PT ;  /* 0x0000ffff88887812 */ /* 0x000fc400078ec0ff */
[----:B------:R-:W-:Y:S02]  /*15f10*/  PRMT R43, R31, 0x3340, R140 ;  /* 0x000033401f2b7816 */ /* 0x000fe4000000008c */
[----:B--2---:R-:W-:Y:S02]  /*15f20*/  LOP3.LUT R29, R39, 0xffff, RZ, 0xc0, !PT ;  /* 0x0000ffff271d7812 */ /* 0x004fe400078ec0ff */
[----:B------:R-:W2:Y:S04]  /*15f30*/  LDL.LU R39, [R1+0x40c] ;  /* 0x00040c0001277983 */ /* 0x000ea80000300800 */
[----:B------:R0:W-:Y:S01]  /*15f40*/  STL [R1+0x13e4], R35 ;  /* 0x0013e42301007387 */ /* 0x0001e20000100800 */
[----:B------:R-:W-:Y:S02]  /*15f50*/  SHF.R.U32.HI R33, RZ, 0x8, R29 ;  /* 0x00000008ff217819 */ /* 0x000fe4000001161d */
[----:B0-----:R-:W-:-:S02]  /*15f60*/  PRMT R35, R29, 0x3340, R238 ;  /* 0x000033401d237816 */ /* 0x001fc400000000ee */
[----:B------:R-:W-:-:S03]  /*15f70*/  SHF.R.U32.HI R238, RZ, 0x8, R238 ;  /* 0x00000008ffee7819 */ /* 0x000fc600000116ee */
[----:B------:R0:W-:Y:S01]  /*15f80*/  STL [R1+0x1388], R35 ;  /* 0x0013882301007387 */ /* 0x0001e20000100800 */
[----:B------:R-:W-:-:S03]  /*15f90*/  SHF.R.U32.HI R29, RZ, 0x8, R176 ;  /* 0x00000008ff1d7819 */ /* 0x000fc600000116b0 */
[----:B------:R1:W-:Y:S01]  /*15fa0*/  STL [R1+0x1384], R37 ;  /* 0x0013842501007387 */ /* 0x0003e20000100800 */
[----:B------:R-:W-:Y:S02]  /*15fb0*/  LOP3.LUT R33, R33, 0xffff, RZ, 0xc0, !PT ;  /* 0x0000ffff21217812 */ /* 0x000fe400078ec0ff */
[----:B------:R-:W-:Y:S02]  /*15fc0*/  LOP3.LUT R238, R238, 0xffff, RZ, 0xc0, !PT ;  /* 0x0000ffffeeee7812 */ /* 0x000fe400078ec0ff */
[----:B0-----:R-:W-:Y:S02]  /*15fd0*/  SHF.R.U32.HI R35, RZ, 0x8, R247 ;  /* 0x00000008ff237819 */ /* 0x001fe400000116f7 */
[--C-:B-1----:R-:W-:Y:S02]  /*15fe0*/  PRMT R37, R247, 0x3340, R248.reuse ;  /* 0x00003340f7257816 */ /* 0x102fe400000000f8 */
[----:B------:R-:W-:Y:S02]  /*15ff0*/  SHF.R.U32.HI R248, RZ, 0x8, R248 ;  /* 0x00000008fff87819 */ /* 0x000fe400000116f8 */
[----:B------:R-:W-:Y:S01]  /*16000*/  LOP3.LUT R29, R29, 0xffff, RZ, 0xc0, !PT ;  /* 0x0000ffff1d1d7812 */ /* 0x000fe200078ec0ff */
[----:B------:R0:W-:Y:S01]  /*16010*/  STL [R1+0x13e8], R37 ;  /* 0x0013e82501007387 */ /* 0x0001e20000100800 */
[----:B------:R-:W-:-:S02]  /*16020*/  LOP3.LUT R35, R35, 0xffff, RZ, 0xc0, !PT ;  /* 0x0000ffff23237812 */ /* 0x000fc400078ec0ff */
[----:B------:R-:W-:Y:S02]  /*16030*/  LOP3.LUT R248, R248, 0xffff, RZ, 0xc0, !PT ;  /* 0x0000fffff8f87812 */ /* 0x000fe400078ec0ff */
[----:B------:R-:W-:Y:S01]  /*16040*/  PRMT R31, R29, 0x3340, R136 ;  /* 0x000033401d1f7816 */ /* 0x000fe20000000088 */
[----:B------:R-:W-:Y:S01]  /*16050*/  STL [R1+0x126c], R43 ;  /* 0x00126c2b01007387 */ /* 0x000fe20000100800 */
[----:B0-----:R-:W-:Y:S02]  /*16060*/  PRMT R37, R33, 0x3340, R238 ;  /* 0x0000334021257816 */ /* 0x001fe400000000ee */
[----:B------:R-:W-:-:S03]  /*16070*/  PRMT R33, R35, 0x3340, R248 ;  /* 0x0000334023217816 */ /* 0x000fc600000000f8 */
[----:B------:R0:W-:Y:S01]  /*16080*/  STL [R1+0x1160], R37 ;  /* 0x0011602501007387 */ /* 0x0001e20000100800 */
[----:B---3--:R-:W-:-:S03]  /*16090*/  LOP3.LUT R29, R41, 0xffff, RZ, 0xc0, !PT ;  /* 0x0000ffff291d7812 */ /* 0x008fc600078ec0ff */
[----:B------:R-:W-:Y:S04]  /*160a0*/  STL [R1+0x115c], R31 ;  /* 0x00115c1f01007387 */ /* 0x000fe80000100800 */
[----:B------:R1:W-:Y:S04]  /*160b0*/  STL [R1+0x1274], R33 ;  /* 0x0012742101007387 */ /* 0x0003e80000100800 */
[----:B------:R-:W3:Y:S01]  /*160c0*/  LDL.LU R41, [R1+0x41c] ;  /* 0x00041c0001297983 */ /* 0x000ee20000300800 */
[----:B------:R-:W-:Y:S02]  /*160d0*/  F2FP.SATFINITE.E5M2.F32.PACK_AB_MERGE_C R142, R143, R142, RZ ;  /* 0x0000008e8f8e723e */ /* 0x000fe400048060ff */
[----:B------:R-:W-:-:S02]  /*160e0*/  LOP3.LUT R251, R251, 0xffff, RZ, 0xc0, !PT ;  /* 0x0000fffffbfb7812 */ /* 0x000fc400078ec0ff */
[----:B------:R-:W-:Y:S02]  /*160f0*/  LOP3.LUT R244, R244, 0xffff, RZ, 0xc0, !PT ;  /* 0x0000fffff4f47812 */ /* 0x000fe400078ec0ff */
[----:B------:R-:W-:Y:S02]  /*16100*/  LOP3.LUT R172, R172, 0xffff, RZ, 0xc0, !PT ;  /* 0x0000ffffacac7812 */ /* 0x000fe400078ec0ff */
[----:B------:R-:W-:Y:S02]  /*16110*/  LOP3.LUT R142, R142, 0xffff, RZ, 0xc0, !PT ;  /* 0x0000ffff8e8e7812 */ /* 0x000fe400078ec0ff */
[----:B0-----:R-:W-:Y:S02]  /*16120*/  PRMT R37, R251, 0x3340, R244 ;  /* 0x00003340fb257816 */ /* 0x001fe400000000f4 */
[----:B------:R-:W-:Y:S02]  /*16130*/  PRMT R43, R172, 0x3340, R142 ;  /* 0x00003340ac2b7816 */ /* 0x000fe4000000008e */
[----:B------:R-:W-:-:S02]  /*16140*/  LOP3.LUT R236, R236, 0xffff, RZ, 0xc0, !PT ;  /* 0x0000ffffecec7812 */ /* 0x000fc400078ec0ff */
[----:B-1----:R-:W-:Y:S02]  /*16150*/  SHF.R.U32.HI R33, RZ, 0x8, R251 ;  /* 0x00000008ff217819 */ /* 0x002fe400000116fb */
[----:B------:R-:W-:Y:S02]  /*16160*/  SHF.R.U32.HI R244, RZ, 0x8, R244 ;  /* 0x00000008fff47819 */ /* 0x000fe400000116f4 */
[----:B------:R-:W-:Y:S02]  /*16170*/  LOP3.LUT R232, R232, 0xffff, RZ, 0xc0, !PT ;  /* 0x0000ffffe8e87812 */ /* 0x000fe400078ec0ff */
[----:B------:R-:W-:Y:S02]  /*16180*/  SHF.R.U32.HI R35, RZ, 0x8, R172 ;  /* 0x00000008ff237819 */ /* 0x000fe400000116ac */
[----:B------:R-:W-:Y:S02]  /*16190*/  SHF.R.U32.HI R142, RZ, 0x8, R142 ;  /* 0x00000008ff8e7819 */ /* 0x000fe4000001168e */
[----:B------:R-:W-:-:S02]  /*161a0*/  LOP3.LUT R33, R33, 0xffff, RZ, 0xc0, !PT ;  /* 0x0000ffff21217812 */ /* 0x000fc400078ec0ff */
[----:B------:R-:W-:Y:S02]  /*161b0*/  LOP3.LUT R244, R244, 0xffff, RZ, 0xc0, !PT ;  /* 0x0000fffff4f47812 */ /* 0x000fe400078ec0ff */
[----:B------:R-:W-:Y:S02]  /*161c0*/  LOP3.LUT R35, R35, 0xffff, RZ, 0xc0, !PT ;  /* 0x0000ffff23237812 */ /* 0x000fe400078ec0ff */
[----:B------:R-:W-:Y:S02]  /*161d0*/  LOP3.LUT R142, R142, 0xffff, RZ, 0xc0, !PT ;  /* 0x0000ffff8e8e7812 */ /* 0x000fe400078ec0ff */
[----:B------:R-:W-:Y:S02]  /*161e0*/  PRMT R33, R33, 0x3340, R244 ;  /* 0x0000334021217816 */ /* 0x000fe400000000f4 */
[----:B--2---:R-:W-:Y:S02]  /*161f0*/  LOP3.LUT R31, R39, 0xffff, RZ, 0xc0, !PT ;  /* 0x0000ffff271f7812 */ /* 0x004fe400078ec0ff */
[----:B------:R-:W2:Y:S04]  /*16200*/  LDL.LU R39, [R1+0x410] ;  /* 0x0004100001277983 */ /* 0x000ea80000300800 */
[----:B------:R0:W-:Y:S04]  /*16210*/  STL [R1+0x13e0], R37 ;  /* 0x0013e02501007387 */ /* 0x0001e80000100800 */
[----:B------:R1:W-:Y:S01]  /*16220*/  STL [R1+0x13dc], R43 ;  /* 0x0013dc2b01007387 */ /* 0x0003e20000100800 */
[----:B0-----:R-:W-:-:S02]  /*16230*/  SHF.R.U32.HI R37, RZ, 0x8, R31 ;  /* 0x00000008ff257819 */ /* 0x001fc4000001161f */
[--C-:B-1----:R-:W-:Y:S02]  /*16240*/  PRMT R43, R31, 0x3340, R236.reuse ;  /* 0x000033401f2b7816 */ /* 0x102fe400000000ec */
[----:B------:R-:W-:Y:S02]  /*16250*/  SHF.R.U32.HI R31, RZ, 0x8, R29 ;  /* 0x00000008ff1f7819 */ /* 0x000fe4000001161d */
[----:B------:R-:W-:Y:S02]  /*16260*/  SHF.R.U32.HI R236, RZ, 0x8, R236 ;  /* 0x00000008ffec7819 */ /* 0x000fe400000116ec */
[--C-:B------:R-:W-:Y:S02]  /*16270*/  PRMT R29, R29, 0x3340, R232.reuse ;  /* 0x000033401d1d7816 */ /* 0x100fe400000000e8 */
[----:B------:R-:W-:Y:S01]  /*16280*/  SHF.R.U32.HI R232, RZ, 0x8, R232 ;  /* 0x00000008ffe87819 */ /* 0x000fe200000116e8 */
[----:B------:R-:W-:Y:S01]  /*16290*/  STL [R1+0x1358], R43 ;  /* 0x0013582b01007387 */ /* 0x000fe20000100800 */
[----:B------:R-:W-:-:S02]  /*162a0*/  LOP3.LUT R37, R37, 0xffff, RZ, 0xc0, !PT ;  /* 0x0000ffff25257812 */ /* 0x000fc400078ec0ff */
[----:B------:R-:W-:Y:S01]  /*162b0*/  LOP3.LUT R236, R236, 0xffff, RZ, 0xc0, !PT ;  /* 0x0000ffffecec7812 */ /* 0x000fe200078ec0ff */
[----:B------:R0:W-:Y:S01]  /*162c0*/  STL [R1+0x13d8], R29 ;  /* 0x0013d81d01007387 */ /* 0x0001e20000100800 */
[----:B------:R-:W-:Y:S02]  /*162d0*/  LOP3.LUT R31, R31, 0xffff, RZ, 0xc0, !PT ;  /* 0x0000ffff1f1f7812 */ /* 0x000fe400078ec0ff */
[----:B------:R-:W-:Y:S01]  /*162e0*/  LOP3.LUT R232, R232, 0xffff, RZ, 0xc0, !PT ;  /* 0x0000ffffe8e87812 */ /* 0x000fe200078ec0ff */
[----:B------:R1:W-:Y:S01]  /*162f0*/  STL [R1+0x1254], R33 ;  /* 0x0012542101007387 */ /* 0x0003e20000100800 */
[----:B0-----:R-:W-:Y:S02]  /*16300*/  PRMT R29, R35, 0x3340, R142 ;  /* 0x00003340231d7816 */ /* 0x001fe4000000008e */
[----:B------:R-:W-:Y:S02]  /*16310*/  PRMT R35, R37, 0x3340, R236 ;  /* 0x0000334025237816 */ /* 0x000fe400000000ec */
[----:B-1----:R-:W-:Y:S01]  /*16320*/  PRMT R33, R31, 0x3340, R232 ;  /* 0x000033401f217816 */ /* 0x002fe200000000e8 */
[----:B------:R3:W-:Y:S04]  /*16330*/  STL [R1+0x1250], R29 ;  /* 0x0012501d01007387 */ /* 0x0007e80000100800 */
[----:B------:R0:W-:Y:S04]  /*16340*/  STL [R1+0x113c], R35 ;  /* 0x00113c2301007387 */ /* 0x0001e80000100800 */
[----:B------:R1:W-:Y:S04]  /*16350*/  STL [R1+0x1234], R33 ;  /* 0x0012342101007387 */ /* 0x0003e80000100800 */
[----:B------:R-:W4:Y:S01]  /*16360*/  LDL.LU R43, [R1+0x424] ;  /* 0x00042400012b7983 */ /* 0x000f220000300800 */
[----:B---3--:R-:W-:-:S03]  /*16370*/  LOP3.LUT R29, R41, 0xffff, RZ, 0xc0, !PT ;  /* 0x0000ffff291d7812 */ /* 0x008fc600078ec0ff */
[----:B------:R-:W3:Y:S01]  /*16380*/  LDL.LU R41, [R1+0x420] ;  /* 0x0004200001297983 */ /* 0x000ee20000300800 */
[----:B------:R-:W-:Y:S02]  /*16390*/  F2FP.SATFINITE.E5M2.F32.PACK_AB_MERGE_C R132, R133, R132, RZ ;  /* 0x000000848584723e */ /* 0x000fe400048060ff */
[----:B------:R-:W-:Y:S02]  /*163a0*/  LOP3.LUT R234, R234, 0xffff, RZ, 0xc0, !PT ;  /* 0x0000ffffeaea7812 */ /* 0x000fe400078ec0ff */
[----:B------:R-:W-:Y:S02]  /*163b0*/  LOP3.LUT R180, R180, 0xffff, RZ, 0xc0, !PT ;  /* 0x0000ffffb4b47812 */ /* 0x000fe400078ec0ff */
[----:B------:R-:W-:Y:S02]  /*163c0*/  LOP3.LUT R132, R132, 0xffff, RZ, 0xc0, !PT ;  /* 0x0000ffff84847812 */ /* 0x000fe400078ec0ff */
[----:B------:R-:W-:Y:S02]  /*163d0*/  LOP3.LUT R228, R228, 0xffff, RZ, 0xc0, !PT ;  /* 0x0000ffffe4e47812 */ /* 0x000fe400078ec0ff */
[----:B------:R-:W-:-:S02]  /*163e0*/  PRMT R37, R180, 0x3340, R132 ;  /* 0x00003340b4257816 */ /* 0x000fc40000000084 */
[----:B------:R-:W-:Y:S02]  /*163f0*/  F2FP.SATFINITE.E5M2.F32.PACK_AB_MERGE_C R134, R135, R134, RZ ;  /* 0x000000868786723e */ /* 0x000fe400048060ff */
[----:B------:R-:W-:Y:S02]  /*16400*/  LOP3.LUT R178, R178, 0xffff, RZ, 0xc0, !PT ;  /* 0x0000ffffb2b27812 */ /* 0x000fe400078ec0ff */
[----:B------:R-:W-:Y:S02]  /*16410*/  LOP3.LUT R134, R134, 0xffff, RZ, 0xc0, !PT ;  /* 0x0000ffff86867812 */ /* 0x000fe400078ec0ff */
[----:B------:R-:W-:-:S04]  /*16420*/  SHF.R.U32.HI R132, RZ, 0x8, R132 ;  /* 0x00000008ff847819 */ /* 0x000fc80000011684 */
[----:B------:R-:W-:Y:S02]  /*16430*/  LOP3.LUT R132, R132, 0xffff, RZ, 0xc0, !PT ;  /* 0x0000ffff84847812 */ /* 0x000fe400078ec0ff */
[----:B--2---:R-:W-:Y:S02]  /*16440*/  LOP3.LUT R31, R39, 0xffff, RZ, 0xc0, !PT ;  /* 0x0000ffff271f7812 */ /* 0x004fe400078ec0ff */
[----:B------:R-:W2:Y:S02]  /*16450*/  LDL.LU R39, [R1+0x418] ;  /* 0x0004180001277983 */ /* 0x000ea40000300800 */
[----:B0-----:R-:W-:-:S05]  /*16460*/  PRMT R35, R31, 0x3340, R234 ;  /* 0x000033401f237816 */ /* 0x001fca00000000ea */
[----:B------:R-:W-:Y:S01]  /*16470*/  STL [R1+0x13d4], R35 ;  /* 0x0013d42301007387 */ /* 0x000fe20000100800 */
[----:B-1----:R-:W-:-:S03]  /*16480*/  SHF.R.U32.HI R33, RZ, 0x8, R31 ;  /* 0x00000008ff217819 */ /* 0x002fc6000001161f */
[----:B------:R0:W-:Y:S01]  /*16490*/  STL [R1+0x13d0], R37 ;  /* 0x0013d02501007387 */ /* 0x0001e20000100800 */
[----:B------:R-:W-:Y:S02]  /*164a0*/  SHF.R.U32.HI R234, RZ, 0x8, R234 ;  /* 0x00000008ffea7819 */ /* 0x000fe400000116ea */
[----:B------:R-:W-:Y:S02]  /*164b0*/  SHF.R.U32.HI R31, RZ, 0x8, R180 ;  /* 0x00000008ff1f7819 */ /* 0x000fe400000116b4 */
[----:B0-----:R-:W-:Y:S02]  /*164c0*/  PRMT R37, R29, 0x3340, R228 ;  /* 0x000033401d257816 */ /* 0x001fe400000000e4 */
[----:B------:R-:W-:Y:S02]  /*164d0*/  SHF.R.U32.HI R35, RZ, 0x8, R29 ;  /* 0x00000008ff237819 */ /* 0x000fe4000001161d */
[----:B------:R-:W-:Y:S01]  /*164e0*/  LOP3.LUT R33, R33, 0xffff, RZ, 0xc0, !PT ;  /* 0x0000ffff21217812 */ /* 0x000fe200078ec0ff */
[----:B------:R0:W-:Y:S01]  /*164f0*/  STL [R1+0x13c8], R37 ;  /* 0x0013c82501007387 */ /* 0x0001e20000100800 */
[----:B------:R-:W-:-:S02]  /*16500*/  LOP3.LUT R234, R234, 0xffff, RZ, 0xc0, !PT ;  /* 0x0000ffffeaea7812 */ /* 0x000fc400078ec0ff */
[----:B------:R-:W-:Y:S02]  /*16510*/  SHF.R.U32.HI R29, RZ, 0x8, R178 ;  /* 0x00000008ff1d7819 */ /* 0x000fe400000116b2 */
[----:B------:R-:W-:Y:S02]  /*16520*/  SHF.R.U32.HI R228, RZ, 0x8, R228 ;  /* 0x00000008ffe47819 */ /* 0x000fe400000116e4 */
[--C-:B0-----:R-:W-:Y:S02]  /*16530*/  PRMT R37, R178, 0x3340, R134.reuse ;  /* 0x00003340b2257816 */ /* 0x101fe40000000086 */
[----:B------:R-:W-:Y:S02]  /*16540*/  SHF.R.U32.HI R134, RZ, 0x8, R134 ;  /* 0x00000008ff867819 */ /* 0x000fe40000011686 */
[----:B------:R-:W-:Y:S02]  /*16550*/  LOP3.LUT R31, R31, 0xffff, RZ, 0xc0, !PT ;  /* 0x0000ffff1f1f7812 */ /* 0x000fe400078ec0ff */
[----:B------:R-:W-:-:S02]  /*16560*/  PRMT R33, R33, 0x3340, R234 ;  /* 0x0000334021217816 */ /* 0x000fc400000000ea */
[----:B------:R-:W-:Y:S02]  /*16570*/  LOP3.LUT R29, R29, 0xffff, RZ, 0xc0, !PT ;  /* 0x0000ffff1d1d7812 */ /* 0x000fe400078ec0ff */
[----:B------:R-:W-:Y:S01]  /*16580*/  LOP3.LUT R134, R134, 0xffff, RZ, 0xc0, !PT ;  /* 0x0000ffff86867812 */ /* 0x000fe200078ec0ff */
[----:B------:R0:W-:Y:S01]  /*16590*/  STL [R1+0x13cc], R37 ;  /* 0x0013cc2501007387 */ /* 0x0001e20000100800 */
[----:B------:R-:W-:Y:S02]  /*165a0*/  LOP3.LUT R35, R35, 0xffff, RZ, 0xc0, !PT ;  /* 0x0000ffff23237812 */ /* 0x000fe400078ec0ff */
[----:B------:R-:W-:Y:S01]  /*165b0*/  LOP3.LUT R228, R228, 0xffff, RZ, 0xc0, !PT ;  /* 0x0000ffffe4e47812 */ /* 0x000fe200078ec0ff */
[----:B------:R1:W-:Y:S01]  /*165c0*/  STL [R1+0x1214], R33 ;  /* 0x0012142101007387 */ /* 0x0003e20000100800 */
[----:B0-----:R-:W-:Y:S02]  /*165d0*/  PRMT R37, R31, 0x3340, R132 ;  /* 0x000033401f257816 */ /* 0x001fe40000000084 */
[----:B------:R-:W-:-:S02]  /*165e0*/  PRMT R31, R29, 0x3340, R134 ;  /* 0x000033401d1f7816 */ /* 0x000fc40000000086 */
[----:B-1----:R-:W-:Y:S01]  /*165f0*/  PRMT R33, R35, 0x3340, R228 ;  /* 0x0000334023217816 */ /* 0x002fe200000000e4 */
[----:B------:R-:W-:Y:S04]  /*16600*/  STL [R1+0x1210], R37 ;  /* 0x0012102501007387 */ /* 0x000fe80000100800 */
[----:B------:R3:W-:Y:S04]  /*16610*/  STL [R1+0x11f8], R31 ;  /* 0x0011f81f01007387 */ /* 0x0007e80000100800 */
[----:B------:R2:W-:Y:S01]  /*16620*/  STL [R1+0x11ec], R33 ;  /* 0x0011ec2101007387 */ /* 0x0005e20000100800 */
[----:B---3--:R-:W-:-:S03]  /*16630*/  LOP3.LUT R31, R41, 0xffff, RZ, 0xc0, !PT ;  /* 0x0000ffff291f7812 */ /* 0x008fc600078ec0ff */
[----:B------:R-:W3:Y:S01]  /*16640*/  LDL.LU R41, [R1+0x42c] ;  /* 0x00042c0001297983 */ /* 0x000ee20000300800 */
[----:B----4-:R-:W-:Y:S02]  /*16650*/  LOP3.LUT R29, R43, 0xffff, RZ, 0xc0, !PT ;  /* 0x0000ffff2b1d7812 */ /* 0x010fe400078ec0ff */
[----:B------:R-:W-:Y:S02]  /*16660*/  LOP3.LUT R224, R224, 0xffff, RZ, 0xc0, !PT ;  /* 0x0000ffffe0e07812 */ /* 0x000fe400078ec0ff */
[----:B------:R-:W-:Y:S02]  /*16670*/  LOP3.LUT R226, R226, 0xffff, RZ, 0xc0, !PT ;  /* 0x0000ffffe2e27812 */ /* 0x000fe400078ec0ff */
[----:B------:R-:W-:Y:S02]  /*16680*/  PRMT R37, R29, 0x3340, R224 ;  /* 0x000033401d257816 */ /* 0x000fe400000000e0 */
[----:B------:R-:W-:Y:S02]  /*16690*/  LOP3.LUT R230, R230, 0xffff, RZ, 0xc0, !PT ;  /* 0x0000ffffe6e67812 */ /* 0x000fe400078ec0ff */
[----:B------:R-:W-:-:S02]  /*166a0*/  F2FP.SATFINITE.E5M2.F32.PACK_AB_MERGE_C R128, R129, R128, RZ ;  /* 0x000000808180723e */ /* 0x000fc400048060ff */
[----:B------:R-:W-:Y:S02]  /*166b0*/  LOP3.LUT R182, R182, 0xffff, RZ, 0xc0, !PT ;  /* 0x0000ffffb6b67812 */ /* 0x000fe400078ec0ff */
[----:B------:R-:W-:Y:S02]  /*166c0*/  LOP3.LUT R128, R128, 0xffff, RZ, 0xc0, !PT ;  /* 0x0000ffff80807812 */ /* 0x000fe400078ec0ff */
[----:B------:R-:W-:Y:S02]  /*166d0*/  SHF.R.U32.HI R35, RZ, 0x8, R29 ;  /* 0x00000008ff237819 */ /* 0x000fe4000001161d */
[----:B------:R-:W-:Y:S02]  /*166e0*/  SHF.R.U32.HI R29, RZ, 0x8, R31 ;  /* 0x00000008ff1d7819 */ /* 0x000fe4000001161f */
[----:B------:R-:W-:Y:S02]  /*166f0*/  SHF.R.U32.HI R224, RZ, 0x8, R224 ;  /* 0x00000008ffe07819 */ /* 0x000fe400000116e0 */
[----:B------:R-:W-:-:S02]  /*16700*/  LOP3.LUT R35, R35, 0xffff, RZ, 0xc0, !PT ;  /* 0x0000ffff23237812 */ /* 0x000fc400078ec0ff */
[----:B------:R-:W-:Y:S02]  /*16710*/  LOP3.LUT R224, R224, 0xffff, RZ, 0xc0, !PT ;  /* 0x0000ffffe0e07812 */ /* 0x000fe400078ec0ff */
[----:B------:R-:W-:Y:S02]  /*16720*/  LOP3.LUT R29, R29, 0xffff, RZ, 0xc0, !PT ;  /* 0x0000ffff1d1d7812 */ /* 0x000fe400078ec0ff */
[----:B--2---:R-:W-:Y:S02]  /*16730*/  LOP3.LUT R33, R39, 0xffff, RZ, 0xc0, !PT ;  /* 0x0000ffff27217812 */ /* 0x004fe400078ec0ff */
[----:B------:R-:W2:Y:S04]  /*16740*/  LDL.LU R39, [R1+0x428] ;  /* 0x0004280001277983 */ /* 0x000ea80000300800 */
[----:B------:R0:W-:Y:S02]  /*16750*/  STL [R1+0x13c4], R37 ;  /* 0x0013c42501007387 */ /* 0x0001e40000100800 */
[----:B0-----:R-:W-:-:S05]  /*16760*/  PRMT R37, R31, 0x3340, R226 ;  /* 0x000033401f257816 */ /* 0x001fca00000000e2 */
[----:B------:R0:W-:Y:S01]  /*16770*/  STL [R1+0x13c0], R37 ;  /* 0x0013c02501007387 */ /* 0x0001e20000100800 */
[----:B------:R-:W-:Y:S02]  /*16780*/  SHF.R.U32.HI R31, RZ, 0x8, R33 ;  /* 0x00000008ff1f7819 */ /* 0x000fe40000011621 */
[--C-:B0-----:R-:W-:Y:S02]  /*16790*/  PRMT R37, R33, 0x3340, R230.reuse ;  /* 0x0000334021257816 */ /* 0x101fe400000000e6 */
[----:B------:R-:W-:-:S03]  /*167a0*/  SHF.R.U32.HI R230, RZ, 0x8, R230 ;  /* 0x00000008ffe67819 */ /* 0x000fc600000116e6 */
[----:B------:R0:W-:Y:S01]  /*167b0*/  STL [R1+0x13bc], R37 ;  /* 0x0013bc2501007387 */ /* 0x0001e20000100800 */
[----:B------:R-:W-:Y:S02]  /*167c0*/  SHF.R.U32.HI R33, RZ, 0x8, R182 ;  /* 0x00000008ff217819 */ /* 0x000fe400000116b6 */
[----:B------:R-:W-:Y:S02]  /*167d0*/  SHF.R.U32.HI R226, RZ, 0x8, R226 ;  /* 0x00000008ffe27819 */ /* 0x000fe400000116e2 */
[----:B------:R-:W-:Y:S02]  /*167e0*/  LOP3.LUT R31, R31, 0xffff, RZ, 0xc0, !PT ;  /* 0x0000ffff1f1f7812 */ /* 0x000fe400078ec0ff */
[--C-:B0-----:R-:W-:Y:S02]  /*167f0*/  PRMT R37, R182, 0x3340, R128.reuse ;  /* 0x00003340b6257816 */ /* 0x101fe40000000080 */
[----:B------:R-:W-:Y:S02]  /*16800*/  SHF.R.U32.HI R128, RZ, 0x8, R128 ;  /* 0x00000008ff807819 */ /* 0x000fe40000011680 */
[----:B------:R-:W-:-:S02]  /*16810*/  LOP3.LUT R230, R230, 0xffff, RZ, 0xc0, !PT ;  /* 0x0000ffffe6e67812 */ /* 0x000fc400078ec0ff */
[----:B------:R-:W-:Y:S02]  /*16820*/  LOP3.LUT R33, R33, 0xffff, RZ, 0xc0, !PT ;  /* 0x0000ffff21217812 */ /* 0x000fe400078ec0ff */
[----:B------:R-:W-:Y:S01]  /*16830*/  LOP3.LUT R128, R128, 0xffff, RZ, 0xc0, !PT ;  /* 0x0000ffff80807812 */ /* 0x000fe200078ec0ff */
[----:B------:R0:W-:Y:S01]  /*16840*/  STL [R1+0x13b8], R37 ;  /* 0x0013b82501007387 */ /* 0x0001e20000100800 */
[----:B------:R-:W-:Y:S02]  /*16850*/  LOP3.LUT R226, R226, 0xffff, RZ, 0xc0, !PT ;  /* 0x0000ffffe2e27812 */ /* 0x000fe400078ec0ff */
[----:B------:R-:W-:Y:S02]  /*16860*/  PRMT R43, R31, 0x3340, R230 ;  /* 0x000033401f2b7816 */ /* 0x000fe400000000e6 */
[----:B------:R-:W-:Y:S02]  /*16870*/  PRMT R31, R35, 0x3340, R224 ;  /* 0x00003340231f7816 */ /* 0x000fe400000000e0 */
[----:B0-----:R-:W-:-:S02]  /*16880*/  PRMT R37, R33, 0x3340, R128 ;  /* 0x0000334021257816 */ /* 0x001fc40000000080 */
[----:B------:R-:W-:Y:S01]  /*16890*/  PRMT R33, R29, 0x3340, R226 ;  /* 0x000033401d217816 */ /* 0x000fe200000000e2 */
[----:B------:R0:W-:Y:S04]  /*168a0*/  STL [R1+0x11dc], R43 ;  /* 0x0011dc2b01007387 */ /* 0x0001e80000100800 */
[----:B------:R-:W-:Y:S04]  /*168b0*/  STL [R1+0x11e0], R37 ;  /* 0x0011e02501007387 */ /* 0x000fe80000100800 */
[----:B------:R2:W-:Y:S01]  /*168c0*/  STL [R1+0x11e4], R31 ;  /* 0x0011e41f01007387 */ /* 0x0005e20000100800 */
[----:B---3--:R-:W-:-:S03]  /*168d0*/  LOP3.LUT R29, R41, 0xffff, RZ, 0xc0, !PT ;  /* 0x0000ffff291d7812 */ /* 0x008fc600078ec0ff */
[----:B------:R-:W-:Y:S04]  /*168e0*/  STL [R1+0x11e8], R33 ;  /* 0x0011e82101007387 */ /* 0x000fe80000100800 */
[----:B0-----:R-:W3:Y:S04]  /*168f0*/  LDL.LU R43, [R1+0x434] ;  /* 0x00043400012b7983 */ /* 0x001ee80000300800 */
[----:B------:R-:W4:Y:S01]  /*16900*/  LDL.LU R41, [R1+0x430] ;  /* 0x0004300001297983 */ /* 0x000f220000300800 */
[----:B------:R-:W-:Y:S02]  /*16910*/  F2FP.SATFINITE.E5M2.F32.PACK_AB_MERGE_C R124, R125, R124, RZ ;  /* 0x0000007c7d7c723e */ /* 0x000fe400048060ff */
[----:B------:R-:W-:-:S02]  /*16920*/  LOP3.LUT R222, R222, 0xffff, RZ, 0xc0, !PT ;  /* 0x0000ffffdede7812 */ /* 0x000fc400078ec0ff */
[----:B------:R-:W-:Y:S02]  /*16930*/  LOP3.LUT R186, R186, 0xffff, RZ, 0xc0, !PT ;  /* 0x0000ffffbaba7812 */ /* 0x000fe400078ec0ff */
[----:B------:R-:W-:Y:S02]  /*16940*/  LOP3.LUT R124, R124, 0xffff, RZ, 0xc0, !PT ;  /* 0x0000ffff7c7c7812 */ /* 0x000fe400078ec0ff */
[----:B------:R-:W-:Y:S02]  /*16950*/  LOP3.LUT R220, R220, 0xffff, RZ, 0xc0, !PT ;  /* 0x0000ffffdcdc7812 */ /* 0x000fe400078ec0ff */
[----:B------:R-:W-:Y:S02]  /*16960*/  F2FP.SATFINITE.E5M2.F32.PACK_AB_MERGE_C R126, R127, R126, RZ ;  /* 0x0000007e7f7e723e */ /* 0x000fe400048060ff */
[----:B------:R-:W-:Y:S02]  /*16970*/  LOP3.LUT R184, R184, 0xffff, RZ, 0xc0, !PT ;  /* 0x0000ffffb8b87812 */ /* 0x000fe400078ec0ff */
[----:B------:R-:W-:-:S02]  /*16980*/  LOP3.LUT R126, R126, 0xffff, RZ, 0xc0, !PT ;  /* 0x0000ffff7e7e7812 */ /* 0x000fc400078ec0ff */
[----:B------:R-:W-:-:S04]  /*16990*/  SHF.R.U32.HI R35, RZ, 0x8, R186 ;  /* 0x00000008ff237819 */ /* 0x000fc800000116ba */
[----:B------:R-:W-:Y:S02]  /*169a0*/  LOP3.LUT R35, R35, 0xffff, RZ, 0xc0, !PT ;  /* 0x0000ffff23237812 */ /* 0x000fe400078ec0ff */
[----:B------:R-:W-:Y:S02]  /*169b0*/  LOP3.LUT R216, R216, 0xffff, RZ, 0xc0, !PT ;  /* 0x0000ffffd8d87812 */ /* 0x000fe400078ec0ff */
[----:B------:R-:W-:Y:S02]  /*169c0*/  F2FP.SATFINITE.E5M2.F32.PACK_AB_MERGE_C R120, R121, R120, RZ ;  /* 0x000000787978723e */ /* 0x000fe400048060ff */
[----:B------:R-:W-:Y:S02]  /*169d0*/  LOP3.LUT R218, R218, 0xffff, RZ, 0xc0, !PT ;  /* 0x0000ffffdada7812 */ /* 0x000fe400078ec0ff */
[----:B------:R-:W-:Y:S02]  /*169e0*/  LOP3.LUT R188, R188, 0xffff, RZ, 0xc0, !PT ;  /* 0x0000ffffbcbc7812 */ /* 0x000fe400078ec0ff */
[----:B------:R-:W-:-:S02]  /*169f0*/  LOP3.LUT R120, R120, 0xffff, RZ, 0xc0, !PT ;  /* 0x0000ffff78787812 */ /* 0x000fc400078ec0ff */
[----:B------:R-:W-:Y:S02]  /*16a00*/  F2FP.SATFINITE.E5M2.F32.PACK_AB_MERGE_C R116, R117, R116, RZ ;  /* 0x000000747574723e */ /* 0x000fe400048060ff */
[----:B------:R-:W-:Y:S02]  /*16a10*/  LOP3.LUT R193, R193, 0xffff, RZ, 0xc0, !PT ;  /* 0x0000ffffc1c17812 */ /* 0x000fe400078ec0ff */
[----:B------:R-:W-:Y:S02]  /*16a20*/  LOP3.LUT R116, R116, 0xffff, RZ, 0xc0, !PT ;  /* 0x0000ffff74747812 */ /* 0x000fe400078ec0ff */
[----:B--2---:R-:W-:Y:S02]  /*16a30*/  LOP3.LUT R31, R39, 0xffff, RZ, 0xc0, !PT ;  /* 0x0000ffff271f7812 */ /* 0x004fe400078ec0ff */
[----:B------:R-:W-:Y:S02]  /*16a40*/  PRMT R39, R186, 0x3340, R124 ;  /* 0x00003340ba277816 */ /* 0x000fe4000000007c */
[----:B------:R-:W-:-:S05]  /*16a50*/  PRMT R37, R31, 0x3340, R222 ;  /* 0x000033401f257816 */ /* 0x000fca00000000de */
[----:B------:R-:W-:Y:S04]  /*16a60*/  STL [R1+0x13ac], R37 ;  /* 0x0013ac2501007387 */ /* 0x000fe80000100800 */
[----:B------:R0:W-:Y:S01]  /*16a70*/  STL [R1+0x13b4], R39 ;  /* 0x0013b42701007387 */ /* 0x0001e20000100800 */
[----:B------:R-:W-:Y:S02]  /*16a80*/  SHF.R.U32.HI R124, RZ, 0x8, R124 ;  /* 0x00000008ff7c7819 */ /* 0x000fe4000001167c */
[----:B0-----:R-:W-:Y:S02]  /*16a90*/  PRMT R39, R29, 0x3340, R220 ;  /* 0x000033401d277816 */ /* 0x001fe400000000dc */
[----:B------:R-:W-:-:S03]  /*16aa0*/  SHF.R.U32.HI R37, RZ, 0x8, R29 ;  /* 0x00000008ff257819 */ /* 0x000fc6000001161d */
[----:B------:R0:W-:Y:S01]  /*16ab0*/  STL [R1+0x13a8], R39 ;  /* 0x0013a82701007387 */ /* 0x0001e20000100800 */
[----:B------:R-:W-:Y:S02]  /*16ac0*/  SHF.R.U32.HI R29, RZ, 0x8, R184 ;  /* 0x00000008ff1d7819 */ /* 0x000fe400000116b8 */
[----:B------:R-:W-:Y:S02]  /*16ad0*/  SHF.R.U32.HI R33, RZ, 0x8, R31 ;  /* 0x00000008ff217819 */ /* 0x000fe4000001161f */
[----:B------:R-:W-:Y:S02]  /*16ae0*/  SHF.R.U32.HI R220, RZ, 0x8, R220 ;  /* 0x00000008ffdc7819 */ /* 0x000fe400000116dc */
[--C-:B0-----:R-:W-:Y:S02]  /*16af0*/  PRMT R39, R184, 0x3340, R126.reuse ;  /* 0x00003340b8277816 */ /* 0x101fe4000000007e */
[----:B------:R-:W-:Y:S02]  /*16b00*/  SHF.R.U32.HI R126, RZ, 0x8, R126 ;  /* 0x00000008ff7e7819 */ /* 0x000fe4000001167e */
[----:B------:R-:W-:Y:S01]  /*16b10*/  SHF.R.U32.HI R31, RZ, 0x8, R222 ;  /* 0x00000008ff1f7819 */ /* 0x000fe200000116de */
[----:B------:R0:W-:Y:S01]  /*16b20*/  STL [R1+0x13b0], R39 ;  /* 0x0013b02701007387 */ /* 0x0001e20000100800 */
[----:B------:R-:W-:-:S02]  /*16b30*/  LOP3.LUT R124, R124, 0xffff, RZ, 0xc0, !PT ;  /* 0x0000ffff7c7c7812 */ /* 0x000fc400078ec0ff */
[----:B------:R-:W-:Y:S02]  /*16b40*/  LOP3.LUT R37, R37, 0xffff, RZ, 0xc0, !PT ;  /* 0x0000ffff25257812 */ /* 0x000fe400078ec0ff */
[----:B------:R-:W-:Y:S02]  /*16b50*/  LOP3.LUT R220, R220, 0xffff, RZ, 0xc0, !PT ;  /* 0x0000ffffdcdc7812 */ /* 0x000fe400078ec0ff */
[----:B------:R-:W-:Y:S02]  /*16b60*/  LOP3.LUT R33, R33, 0xffff, RZ, 0xc0, !PT ;  /* 0x0000ffff21217812 */ /* 0x000fe400078ec0ff */
[----:B0-----:R-:W-:Y:S02]  /*16b70*/  LOP3.LUT R39, R29, 0xffff, RZ, 0xc0, !PT ;  /* 0x0000ffff1d277812 */ /* 0x001fe400078ec0ff */
[----:B------:R-:W-:Y:S02]  /*16b80*/  LOP3.LUT R29, R126, 0xffff, RZ, 0xc0, !PT ;  /* 0x0000ffff7e1d7812 */ /* 0x000fe400078ec0ff */
[----:B------:R-:W-:-:S02]  /*16b90*/  LOP3.LUT R31, R31, 0xffff, RZ, 0xc0, !PT ;  /* 0x0000ffff1f1f7812 */ /* 0x000fc400078ec0ff */
[----:B------:R-:W-:Y:S02]  /*16ba0*/  PRMT R45, R35, 0x3340, R124 ;  /* 0x00003340232d7816 */ /* 0x000fe4000000007c */
[----:B------:R-:W-:Y:S02]  /*16bb0*/  PRMT R29, R39, 0x3340, R29 ;  /* 0x00003340271d7816 */ /* 0x000fe4000000001d */
[----:B------:R-:W-:Y:S02]  /*16bc0*/  PRMT R35, R37, 0x3340, R220 ;  /* 0x0000334025237816 */ /* 0x000fe400000000dc */
[----:B------:R-:W-:Y:S01]  /*16bd0*/  PRMT R33, R33, 0x3340, R31 ;  /* 0x0000334021217816 */ /* 0x000fe2000000001f */
[----:B------:R-:W-:Y:S04]  /*16be0*/  STL [R1+0x11d4], R45 ;  /* 0x0011d42d01007387 */ /* 0x000fe80000100800 */
[----:B------:R3:W-:Y:S04]  /*16bf0*/  STL [R1+0x11d8], R29 ;  /* 0x0011d81d01007387 */ /* 0x0007e80000100800 */
[----:B------:R0:W-:Y:S04]  /*16c00*/  STL [R1+0x11cc], R35 ;  /* 0x0011cc2301007387 */ /* 0x0001e80000100800 */
[----:B------:R1:W-:Y:S01]  /*16c10*/  STL [R1+0x11d0], R33 ;  /* 0x0011d02101007387 */ /* 0x0003e20000100800 */
[----:B---3--:R-:W-:-:S03]  /*16c20*/  LOP3.LUT R29, R43, 0xffff, RZ, 0xc0, !PT ;  /* 0x0000ffff2b1d7812 */ /* 0x008fc600078ec0ff */
[----:B------:R-:W2:Y:S01]  /*16c30*/  LDL.LU R43, [R1+0x43c] ;  /* 0x00043c00012b7983 */ /* 0x000ea20000300800 */
[----:B----4-:R-:W-:-:S03]  /*16c40*/  LOP3.LUT R31, R41, 0xffff, RZ, 0xc0, !PT ;  /* 0x0000ffff291f7812 */ /* 0x010fc600078ec0ff */
[----:B------:R-:W3:Y:S01]  /*16c50*/  LDL.LU R41, [R1+0x438] ;  /* 0x0004380001297983 */ /* 0x000ee20000300800 */
[----:B0-----:R-:W-:Y:S02]  /*16c60*/  PRMT R35, R29, 0x3340, R216 ;  /* 0x000033401d237816 */ /* 0x001fe400000000d8 */
[----:B-1----:R-:W-:-:S03]  /*16c70*/  SHF.R.U32.HI R33, RZ, 0x8, R29 ;  /* 0x00000008ff217819 */ /* 0x002fc6000001161d */
[----:B------:R0:W-:Y:S01]  /*16c80*/  STL [R1+0x13a4], R35 ;  /* 0x0013a42301007387 */ /* 0x0001e20000100800 */
[--C-:B------:R-:W-:Y:S02]  /*16c90*/  PRMT R37, R188, 0x3340, R120.reuse ;  /* 0x00003340bc257816 */ /* 0x100fe40000000078 */
[----:B------:R-:W-:Y:S02]  /*16ca0*/  SHF.R.U32.HI R29, RZ, 0x8, R31 ;  /* 0x00000008ff1d7819 */ /* 0x000fe4000001161f */
[----:B------:R-:W-:Y:S02]  /*16cb0*/  SHF.R.U32.HI R120, RZ, 0x8, R120 ;  /* 0x00000008ff787819 */ /* 0x000fe40000011678 */
[----:B0-----:R-:W-:Y:S02]  /*16cc0*/  PRMT R35, R31, 0x3340, R218 ;  /* 0x000033401f237816 */ /* 0x001fe400000000da */
[----:B------:R-:W-:Y:S02]  /*16cd0*/  SHF.R.U32.HI R31, RZ, 0x8, R188 ;  /* 0x00000008ff1f7819 */ /* 0x000fe400000116bc */
[----:B------:R-:W-:Y:S01]  /*16ce0*/  SHF.R.U32.HI R216, RZ, 0x8, R216 ;  /* 0x00000008ffd87819 */ /* 0x000fe200000116d8 */
[----:B------:R0:W-:Y:S01]  /*16cf0*/  STL [R1+0x13a0], R35 ;  /* 0x0013a02301007387 */ /* 0x0001e20000100800 */
[----:B------:R-:W-:-:S02]  /*16d00*/  SHF.R.U32.HI R218, RZ, 0x8, R218 ;  /* 0x00000008ffda7819 */ /* 0x000fc400000116da */
[--C-:B------:R-:W-:Y:S01]  /*16d10*/  PRMT R39, R193, 0x3340, R116.reuse ;  /* 0x00003340c1277816 */ /* 0x100fe20000000074 */
[----:B------:R1:W-:Y:S01]  /*16d20*/  STL [R1+0x1398], R37 ;  /* 0x0013982501007387 */ /* 0x0003e20000100800 */
[----:B------:R-:W-:Y:S02]  /*16d30*/  SHF.R.U32.HI R116, RZ, 0x8, R116 ;  /* 0x00000008ff747819 */ /* 0x000fe40000011674 */
[----:B------:R-:W-:Y:S02]  /*16d40*/  LOP3.LUT R33, R33, 0xffff, RZ, 0xc0, !PT ;  /* 0x0000ffff21217812 */ /* 0x000fe400078ec0ff */
[----:B0-----:R-:W-:Y:S02]  /*16d50*/  SHF.R.U32.HI R35, RZ, 0x8, R193 ;  /* 0x00000008ff237819 */ /* 0x001fe400000116c1 */
[----:B------:R-:W-:Y:S02]  /*16d60*/  LOP3.LUT R216, R216, 0xffff, RZ, 0xc0, !PT ;  /* 0x0000ffffd8d87812 */ /* 0x000fe400078ec0ff */
[----:B-1----:R-:W-:-:S02]  /*16d70*/  LOP3.LUT R37, R31, 0xffff, RZ, 0xc0, !PT ;  /* 0x0000ffff1f257812 */ /* 0x002fc400078ec0ff */
[----:B------:R-:W-:Y:S01]  /*16d80*/  LOP3.LUT R31, R120, 0xffff, RZ, 0xc0, !PT ;  /* 0x0000ffff781f7812 */ /* 0x000fe200078ec0ff */
[----:B------:R0:W-:Y:S01]  /*16d90*/  STL [R1+0x139c], R39 ;  /* 0x00139c2701007387 */ /* 0x0001e20000100800 */
[----:B------:R-:W-:Y:S02]  /*16da0*/  LOP3.LUT R29, R29, 0xffff, RZ, 0xc0, !PT ;  /* 0x0000ffff1d1d7812 */ /* 0x000fe400078ec0ff */
[----:B------:R-:W-:Y:S02]  /*16db0*/  LOP3.LUT R218, R218, 0xffff, RZ, 0xc0, !PT ;  /* 0x0000ffffdada7812 */ /* 0x000fe400078ec0ff */
[----:B------:R-:W-:Y:S02]  /*16dc0*/  LOP3.LUT R35, R35, 0xffff, RZ, 0xc0, !PT ;  /* 0x0000ffff23237812 */ /* 0x000fe400078ec0ff */
[----:B------:R-:W-:Y:S02]  /*16dd0*/  LOP3.LUT R116, R116, 0xffff, RZ, 0xc0, !PT ;  /* 0x0000ffff74747812 */ /* 0x000fe400078ec0ff */
[----:B0-----:R-:W-:-:S02]  /*16de0*/  PRMT R39, R37, 0x3340, R31 ;  /* 0x0000334025277816 */ /* 0x001fc4000000001f */
[----:B------:R-:W-:Y:S02]  /*16df0*/  PRMT R37, R33, 0x3340, R216 ;  /* 0x0000334021257816 */ /* 0x000fe400000000d8 */
[----:B------:R-:W-:Y:S02]  /*16e00*/  PRMT R31, R29, 0x3340, R218 ;  /* 0x000033401d1f7816 */ /* 0x000fe400000000da */
[----:B------:R-:W-:Y:S01]  /*16e10*/  PRMT R33, R35, 0x3340, R116 ;  /* 0x0000334023217816 */ /* 0x000fe20000000074 */
[----:B------:R0:W-:Y:S04]  /*16e20*/  STL [R1+0x11bc], R39 ;  /* 0x0011bc2701007387 */ /* 0x0001e80000100800 */
[----:B------:R-:W-:Y:S04]  /*16e30*/  STL [R1+0x11c0], R37 ;  /* 0x0011c02501007387 */ /* 0x000fe80000100800 */
[----:B------:R3:W-:Y:S04]  /*16e40*/  STL [R1+0x11c4], R31 ;  /* 0x0011c41f01007387 */ /* 0x0007e80000100800 */
[----:B------:R1:W-:Y:S04]  /*16e50*/  STL [R1+0x11c8], R33 ;  /* 0x0011c82101007387 */ /* 0x0003e80000100800 */
[----:B------:R-:W4:Y:S04]  /*16e60*/  LDL.LU R47, [R1+0x444] ;  /* 0x00044400012f7983 */ /* 0x000f280000300800 */
[----:B------:R-:W4:Y:S01]  /*16e70*/  LDL.LU R45, [R1+0x440] ;  /* 0x00044000012d7983 */ /* 0x000f220000300800 */
[----:B------:R-:W-:-:S02]  /*16e80*/  F2FP.SATFINITE.E5M2.F32.PACK_AB_MERGE_C R112, R113, R112, RZ ;  /* 0x000000707170723e */ /* 0x000fc400048060ff */
[----:B------:R-:W-:Y:S02]  /*16e90*/  LOP3.LUT R214, R214, 0xffff, RZ, 0xc0, !PT ;  /* 0x0000ffffd6d67812 */ /* 0x000fe400078ec0ff */
[----:B------:R-:W-:Y:S02]  /*16ea0*/  LOP3.LUT R195, R195, 0xffff, RZ, 0xc0, !PT ;  /* 0x0000ffffc3c37812 */ /* 0x000fe400078ec0ff */
[----:B------:R-:W-:Y:S02]  /*16eb0*/  LOP3.LUT R112, R112, 0xffff, RZ, 0xc0, !PT ;  /* 0x0000ffff70707812 */ /* 0x000fe400078ec0ff */
[----:B------:R-:W-:Y:S02]  /*16ec0*/  F2FP.SATFINITE.E5M2.F32.PACK_AB_MERGE_C R118, R119, R118, RZ ;  /* 0x000000767776723e */ /* 0x000fe400048060ff */
[----:B------:R-:W-:Y:S02]  /*16ed0*/  LOP3.LUT R191, R191, 0xffff, RZ, 0xc0, !PT ;  /* 0x0000ffffbfbf7812 */ /* 0x000fe400078ec0ff */
[----:B------:R-:W-:-:S02]  /*16ee0*/  LOP3.LUT R212, R212, 0xffff, RZ, 0xc0, !PT ;  /* 0x0000ffffd4d47812 */ /* 0x000fc400078ec0ff */
[----:B------:R-:W-:Y:S02]  /*16ef0*/  LOP3.LUT R118, R118, 0xffff, RZ, 0xc0, !PT ;  /* 0x0000ffff76767812 */ /* 0x000fe400078ec0ff */
[----:B0-----:R-:W-:Y:S02]  /*16f00*/  SHF.R.U32.HI R39, RZ, 0x8, R191 ;  /* 0x00000008ff277819 */ /* 0x001fe400000116bf */
[----:B------:R-:W-:Y:S02]  /*16f10*/  SHF.R.U32.HI R35, RZ, 0x8, R214 ;  /* 0x00000008ff237819 */ /* 0x000fe400000116d6 */
[----:B------:R-:W-:Y:S02]  /*16f20*/  PRMT R49, R191, 0x3340, R118 ;  /* 0x00003340bf317816 */ /* 0x000fe40000000076 */
[----:B------:R-:W-:Y:S02]  /*16f30*/  LOP3.LUT R39, R39, 0xffff, RZ, 0xc0, !PT ;  /* 0x0000ffff27277812 */ /* 0x000fe400078ec0ff */
[----:B------:R-:W-:-:S02]  /*16f40*/  LOP3.LUT R35, R35, 0xffff, RZ, 0xc0, !PT ;  /* 0x0000ffff23237812 */ /* 0x000fc400078ec0ff */
[----:B---3--:R-:W-:Y:S02]  /*16f50*/  LOP3.LUT R31, R41, 0xffff, RZ, 0xc0, !PT ;  /* 0x0000ffff291f7812 */ /* 0x008fe400078ec0ff */
[----:B------:R-:W-:Y:S02]  /*16f60*/  PRMT R41, R195, 0x3340, R112 ;  /* 0x00003340c3297816 */ /* 0x000fe40000000070 */
[----:B------:R-:W-:Y:S02]  /*16f70*/  PRMT R37, R31, 0x3340, R214 ;  /* 0x000033401f257816 */ /* 0x000fe400000000d6 */
[----:B--2---:R-:W-:-:S03]  /*16f80*/  LOP3.LUT R29, R43, 0xffff, RZ, 0xc0, !PT ;  /* 0x0000ffff2b1d7812 */ /* 0x004fc600078ec0ff */
[----:B------:R-:W-:Y:S01]  /*16f90*/  STL [R1+0x1390], R37 ;  /* 0x0013902501007387 */ /* 0x000fe20000100800 */
[----:B------:R-:W-:-:S03]  /*16fa0*/  SHF.R.U32.HI R43, RZ, 0x8, R118 ;  /* 0x00000008ff2b7819 */ /* 0x000fc60000011676 */
[----:B------:R0:W-:Y:S01]  /*16fb0*/  STL [R1+0x138c], R41 ;  /* 0x00138c2901007387 */ /* 0x0001e20000100800 */
[----:B-1----:R-:W-:Y:S02]  /*16fc0*/  SHF.R.U32.HI R33, RZ, 0x8, R31 ;  /* 0x00000008ff217819 */ /* 0x002fe4000001161f */
[----:B------:R-:W-:Y:S02]  /*16fd0*/  SHF.R.U32.HI R31, RZ, 0x8, R195 ;  /* 0x00000008ff1f7819 */ /* 0x000fe400000116c3 */
[----:B------:R-:W-:Y:S02]  /*16fe0*/  LOP3.LUT R43, R43, 0xffff, RZ, 0xc0, !PT ;  /* 0x0000ffff2b2b7812 */ /* 0x000fe400078ec0ff */
[----:B0-----:R-:W-:Y:S02]  /*16ff0*/  SHF.R.U32.HI R41, RZ, 0x8, R29 ;  /* 0x00000008ff297819 */ /* 0x001fe4000001161d */
[--C-:B------:R-:W-:Y:S02]  /*17000*/  PRMT R29, R29, 0x3340, R212.reuse ;  /* 0x000033401d1d7816 */ /* 0x100fe400000000d4 */
[----:B------:R-:W-:-:S02]  /*17010*/  SHF.R.U32.HI R212, RZ, 0x8, R212 ;  /* 0x00000008ffd47819 */ /* 0x000fc400000116d4 */
[----:B------:R-:W-:Y:S02]  /*17020*/  SHF.R.U32.HI R37, RZ, 0x8, R112 ;  /* 0x00000008ff257819 */ /* 0x000fe40000011670 */
[----:B------:R-:W-:Y:S02]  /*17030*/  LOP3.LUT R41, R41, 0xffff, RZ, 0xc0, !PT ;  /* 0x0000ffff29297812 */ /* 0x000fe400078ec0ff */
[----:B------:R-:W-:Y:S02]  /*17040*/  LOP3.LUT R212, R212, 0xffff, RZ, 0xc0, !PT ;  /* 0x0000ffffd4d47812 */ /* 0x000fe400078ec0ff */
[----:B------:R-:W-:Y:S01]  /*17050*/  LOP3.LUT R33, R33, 0xffff, RZ, 0xc0, !PT ;  /* 0x0000ffff21217812 */ /* 0x000fe200078ec0ff */
[----:B------:R-:W-:Y:S01]  /*17060*/  STL [R1+0x1394], R49 ;  /* 0x0013943101007387 */ /* 0x000fe20000100800 */
[----:B------:R-:W-:Y:S02]  /*17070*/  LOP3.LUT R31, R31, 0xffff, RZ, 0xc0, !PT ;  /* 0x0000ffff1f1f7812 */ /* 0x000fe400078ec0ff */
[----:B------:R-:W-:Y:S01]  /*17080*/  LOP3.LUT R37, R37, 0xffff, RZ, 0xc0, !PT ;  /* 0x0000ffff25257812 */ /* 0x000fe200078ec0ff */
[----:B------:R0:W-:Y:S01]  /*17090*/  STL [R1+0x1380], R29 ;  /* 0x0013801d01007387 */ /* 0x0001e20000100800 */
[----:B------:R-:W-:-:S02]  /*170a0*/  PRMT R43, R39, 0x3340, R43 ;  /* 0x00003340272b7816 */ /* 0x000fc4000000002b */
[----:B------:R-:W-:-:S03]  /*170b0*/  PRMT R39, R41, 0x3340, R212 ;  /* 0x0000334029277816 */ /* 0x000fc600000000d4 */
[----:B------:R-:W-:Y:S01]  /*170c0*/  STL [R1+0x11b8], R43 ;  /* 0x0011b82b01007387 */ /* 0x000fe20000100800 */
[----:B0-----:R-:W-:Y:S02]  /*170d0*/  PRMT R29, R33, 0x3340, R35 ;  /* 0x00003340211d7816 */ /* 0x001fe40000000023 */
[----:B------:R-:W-:Y:S01]  /*170e0*/  PRMT R33, R31, 0x3340, R37 ;  /* 0x000033401f217816 */ /* 0x000fe20000000025 */
[----:B------:R-:W-:Y:S04]  /*170f0*/  STL [R1+0x11ac], R39 ;  /* 0x0011ac2701007387 */ /* 0x000fe80000100800 */
[----:B------:R0:W-:Y:S04]  /*17100*/  STL [R1+0x11b0], R29 ;  /* 0x0011b01d01007387 */ /* 0x0001e80000100800 */
[----:B------:R-:W-:Y:S04]  /*17110*/  STL [R1+0x11b4], R33 ;  /* 0x0011b42101007387 */ /* 0x000fe80000100800 */
[----:B------:R-:W2:Y:S01]  /*17120*/  LDL.LU R49, [R1+0x454] ;  /* 0x0004540001317983 */ /* 0x000ea20000300800 */
[----:B----4-:R-:W-:-:S03]  /*17130*/  LOP3.LUT R31, R47, 0xffff, RZ, 0xc0, !PT ;  /* 0x0000ffff2f1f7812 */ /* 0x010fc600078ec0ff */
[----:B------:R-:W3:Y:S01]  /*17140*/  LDL.LU R47, [R1+0x44c] ;  /* 0x00044c00012f7983 */ /* 0x000ee20000300800 */
[----:B0-----:R-:W-:-:S03]  /*17150*/  LOP3.LUT R29, R45, 0xffff, RZ, 0xc0, !PT ;  /* 0x0000ffff2d1d7812 */ /* 0x001fc600078ec0ff */
[----:B------:R-:W4:Y:S01]  /*17160*/  LDL.LU R45, [R1+0x448] ;  /* 0x00044800012d7983 */ /* 0x000f220000300800 */
[----:B------:R-:W-:Y:S02]  /*17170*/  LOP3.LUT R208, R208, 0xffff, RZ, 0xc0, !PT ;  /* 0x0000ffffd0d07812 */ /* 0x000fe400078ec0ff */
[----:B------:R-:W-:Y:S02]  /*17180*/  F2FP.SATFINITE.E5M2.F32.PACK_AB_MERGE_C R108, R109, R108, RZ ;  /* 0x0000006c6d6c723e */ /* 0x000fe400048060ff */
[----:B------:R-:W-:Y:S02]  /*17190*/  SHF.R.U32.HI R41, RZ, 0x8, R31 ;  /* 0x00000008ff297819 */ /* 0x000fe4000001161f */
[----:B------:R-:W-:Y:S02]  /*171a0*/  PRMT R31, R31, 0x3340, R208 ;  /* 0x000033401f1f7816 */ /* 0x000fe400000000d0 */
[----:B------:R-:W-:Y:S02]  /*171b0*/  LOP3.LUT R210, R210, 0xffff, RZ, 0xc0, !PT ;  /* 0x0000ffffd2d27812 */ /* 0x000fe400078ec0ff */
[----:B------:R-:W-:-:S02]  /*171c0*/  LOP3.LUT R199, R199, 0xffff, RZ, 0xc0, !PT ;  /* 0x0000ffffc7c77812 */ /* 0x000fc400078ec0ff */
[----:B------:R-:W-:Y:S01]  /*171d0*/  LOP3.LUT R108, R108, 0xffff, RZ, 0xc0, !PT ;  /* 0x0000ffff6c6c7812 */ /* 0x000fe200078ec0ff */
[----:B------:R0:W-:Y:S01]  /*171e0*/  STL [R1+0x1370], R31 ;  /* 0x0013701f01007387 */ /* 0x0001e20000100800 */
[----:B------:R-:W-:Y:S02]  /*171f0*/  F2FP.SATFINITE.E5M2.F32.PACK_AB_MERGE_C R110, R111, R110, RZ ;  /* 0x0000006e6f6e723e */ /* 0x000fe400048060ff */
[----:B------:R-:W-:Y:S02]  /*17200*/  SHF.R.U32.HI R37, RZ, 0x8, R29 ;  /* 0x00000008ff257819 */ /* 0x000fe4000001161d */
[----:B------:R-:W-:Y:S02]  /*17210*/  PRMT R29, R29, 0x3340, R210 ;  /* 0x000033401d1d7816 */ /* 0x000fe400000000d2 */
[----:B------:R-:W-:Y:S02]  /*17220*/  LOP3.LUT R197, R197, 0xffff, RZ, 0xc0, !PT ;  /* 0x0000ffffc5c57812 */ /* 0x000fe400078ec0ff */
[----:B0-----:R-:W-:-:S02]  /*17230*/  PRMT R31, R199, 0x3340, R108 ;  /* 0x00003340c71f7816 */ /* 0x001fc4000000006c */
[----:B------:R-:W-:Y:S01]  /*17240*/  LOP3.LUT R110, R110, 0xffff, RZ, 0xc0, !PT ;  /* 0x0000ffff6e6e7812 */ /* 0x000fe200078ec0ff */
[----:B------:R0:W-:Y:S01]  /*17250*/  STL [R1+0x1374], R29 ;  /* 0x0013741d01007387 */ /* 0x0001e20000100800 */
[----:B------:R-:W-:Y:S02]  /*17260*/  SHF.R.U32.HI R43, RZ, 0x8, R208 ;  /* 0x00000008ff2b7819 */ /* 0x000fe400000116d0 */
[----:B------:R-:W-:Y:S01]  /*17270*/  SHF.R.U32.HI R39, RZ, 0x8, R210 ;  /* 0x00000008ff277819 */ /* 0x000fe200000116d2 */
[----:B------:R1:W-:Y:S01]  /*17280*/  STL [R1+0x1378], R31 ;  /* 0x0013781f01007387 */ /* 0x0003e20000100800 */
[----:B------:R-:W-:Y:S02]  /*17290*/  SHF.R.U32.HI R33, RZ, 0x8, R199 ;  /* 0x00000008ff217819 */ /* 0x000fe400000116c7 */
[----:B------:R-:W-:Y:S02]  /*172a0*/  SHF.R.U32.HI R35, RZ, 0x8, R108 ;  /* 0x00000008ff237819 */ /* 0x000fe4000001166c */
[----:B------:R-:W-:-:S02]  /*172b0*/  LOP3.LUT R41, R41, 0xffff, RZ, 0xc0, !PT ;  /* 0x0000ffff29297812 */ /* 0x000fc400078ec0ff */
[----:B0-----:R-:W-:Y:S02]  /*172c0*/  SHF.R.U32.HI R29, RZ, 0x8, R197 ;  /* 0x00000008ff1d7819 */ /* 0x001fe400000116c5 */
[----:B------:R-:W-:Y:S02]  /*172d0*/  LOP3.LUT R43, R43, 0xffff, RZ, 0xc0, !PT ;  /* 0x0000ffff2b2b7812 */ /* 0x000fe400078ec0ff */
[----:B-1----:R-:W-:Y:S02]  /*172e0*/  SHF.R.U32.HI R31, RZ, 0x8, R110 ;  /* 0x00000008ff1f7819 */ /* 0x002fe4000001166e */
[----:B------:R-:W-:Y:S02]  /*172f0*/  LOP3.LUT R37, R37, 0xffff, RZ, 0xc0, !PT ;  /* 0x0000ffff25257812 */ /* 0x000fe400078ec0ff */
[----:B------:R-:W-:Y:S02]  /*17300*/  LOP3.LUT R39, R39, 0xffff, RZ, 0xc0, !PT ;  /* 0x0000ffff27277812 */ /* 0x000fe400078ec0ff */
[----:B------:R-:W-:-:S02]  /*17310*/  LOP3.LUT R33, R33, 0xffff, RZ, 0xc0, !PT ;  /* 0x0000ffff21217812 */ /* 0x000fc400078ec0ff */
[----:B------:R-:W-:Y:S02]  /*17320*/  LOP3.LUT R35, R35, 0xffff, RZ, 0xc0, !PT ;  /* 0x0000ffff23237812 */ /* 0x000fe400078ec0ff */
[----:B------:R-:W-:Y:S02]  /*17330*/  PRMT R51, R197, 0x3340, R110 ;  /* 0x00003340c5337816 */ /* 0x000fe4000000006e */
[----:B------:R-:W-:Y:S02]  /*17340*/  LOP3.LUT R29, R29, 0xffff, RZ, 0xc0, !PT ;  /* 0x0000ffff1d1d7812 */ /* 0x000fe400078ec0ff */
[----:B------:R-:W-:Y:S02]  /*17350*/  LOP3.LUT R31, R31, 0xffff, RZ, 0xc0, !PT ;  /* 0x0000ffff1f1f7812 */ /* 0x000fe400078ec0ff */
[----:B------:R-:W-:Y:S02]  /*17360*/  PRMT R41, R41, 0x3340, R43 ;  /* 0x0000334029297816 */ /* 0x000fe4000000002b */
[----:B------:R-:W-:-:S02]  /*17370*/  PRMT R37, R37, 0x3340, R39 ;  /* 0x0000334025257816 */ /* 0x000fc40000000027 */
[----:B------:R-:W-:Y:S01]  /*17380*/  PRMT R33, R33, 0x3340, R35 ;  /* 0x0000334021217816 */ /* 0x000fe20000000023 */
[----:B------:R-:W-:Y:S01]  /*17390*/  STL [R1+0x137c], R51 ;  /* 0x00137c3301007387 */ /* 0x000fe20000100800 */
[----:B------:R-:W-:-:S03]  /*173a0*/  PRMT R29, R29, 0x3340, R31 ;  /* 0x000033401d1d7816 */ /* 0x000fc6000000001f */
[----:B------:R-:W-:Y:S04]  /*173b0*/  STL [R1+0x119c], R41 ;  /* 0x00119c2901007387 */ /* 0x000fe80000100800 */
[----:B------:R-:W-:Y:S04]  /*173c0*/  STL [R1+0x11a0], R37 ;  /* 0x0011a02501007387 */ /* 0x000fe80000100800 */
[----:B------:R3:W-:Y:S04]  /*173d0*/  STL [R1+0x11a4], R33 ;  /* 0x0011a42101007387 */ /* 0x0007e80000100800 */
[----:B------:R-:W-:Y:S01]  /*173e0*/  STL [R1+0x11a8], R29 ;  /* 0x0011a81d01007387 */ /* 0x000fe20000100800 */
[----:B---3--:R-:W-:-:S03]  /*173f0*/  LOP3.LUT R33, R47, 0xffff, RZ, 0xc0, !PT ;  /* 0x0000ffff2f217812 */ /* 0x008fc600078ec0ff */
[----:B------:R-:W3:Y:S01]  /*17400*/  LDL.LU R47, [R1+0x45c] ;  /* 0x00045c00012f7983 */ /* 0x000ee20000300800 */
[----:B----4-:R-:W-:-:S03]  /*17410*/  LOP3.LUT R35, R45, 0xffff, RZ, 0xc0, !PT ;  /* 0x0000ffff2d237812 */ /* 0x010fc600078ec0ff */
[----:B------:R-:W4:Y:S01]  /*17420*/  LDL.LU R45, [R1+0x450] ;  /* 0x00045000012d7983 */ /* 0x000f220000300800 */
[----:B--2---:R-:W-:Y:S02]  /*17430*/  LOP3.LUT R31, R49, 0xffff, RZ, 0xc0, !PT ;  /* 0x0000ffff311f7812 */ /* 0x004fe400078ec0ff */
[----:B------:R-:W-:Y:S02]  /*17440*/  LOP3.LUT R200, R200, 0xffff, RZ, 0xc0, !PT ;  /* 0x0000ffffc8c87812 */ /* 0x000fe400078ec0ff */
[----:B------:R-:W-:Y:S02]  /*17450*/  LOP3.LUT R206, R206, 0xffff, RZ, 0xc0, !PT ;  /* 0x0000ffffcece7812 */ /* 0x000fe400078ec0ff */
[----:B------:R-:W-:Y:S02]  /*17460*/  PRMT R39, R31, 0x3340, R200 ;  /* 0x000033401f277816 */ /* 0x000fe400000000c8 */
[----:B------:R-:W-:Y:S02]  /*17470*/  SHF.R.U32.HI R37, RZ, 0x8, R35 ;  /* 0x00000008ff257819 */ /* 0x000fe40000011623 */
[----:B------:R-:W-:-:S02]  /*17480*/  PRMT R35, R35, 0x3340, R206 ;  /* 0x0000334023237816 */ /* 0x000fc400000000ce */
[----:B------:R-:W-:Y:S01]  /*17490*/  LOP3.LUT R204, R204, 0xffff, RZ, 0xc0, !PT ;  /* 0x0000ffffcccc7812 */ /* 0x000fe200078ec0ff */
[----:B------:R-:W-:Y:S01]  /*174a0*/  STL [R1+0x136c], R39 ;  /* 0x00136c2701007387 */ /* 0x000fe20000100800 */
[----:B------:R-:W-:-:S03]  /*174b0*/  F2FP.SATFINITE.E5M2.F32.PACK_AB_MERGE_C R104, R105, R104, RZ ;  /* 0x000000686968723e */ /* 0x000fc600048060ff */
[----:B------:R0:W-:Y:S01]  /*174c0*/  STL [R1+0x1364], R35 ;  /* 0x0013642301007387 */ /* 0x0001e20000100800 */
[----:B------:R-:W-:Y:S02]  /*174d0*/  LOP3.LUT R201, R201, 0xffff, RZ, 0xc0, !PT ;  /* 0x0000ffffc9c97812 */ /* 0x000fe400078ec0ff */
[----:B------:R-:W-:Y:S02]  /*174e0*/  LOP3.LUT R104, R104, 0xffff, RZ, 0xc0, !PT ;  /* 0x0000ffff68687812 */ /* 0x000fe400078ec0ff */
[----:B------:R-:W-:Y:S02]  /*174f0*/  SHF.R.U32.HI R41, RZ, 0x8, R33 ;  /* 0x00000008ff297819 */ /* 0x000fe40000011621 */
[--C-:B0-----:R-:W-:Y:S02]  /*17500*/  PRMT R35, R33, 0x3340, R204.reuse ;  /* 0x0000334021237816 */ /* 0x101fe400000000cc */
[----:B------:R-:W-:Y:S02]  /*17510*/  SHF.R.U32.HI R43, RZ, 0x8, R204 ;  /* 0x00000008ff2b7819 */ /* 0x000fe400000116cc */
[----:B------:R-:W-:Y:S01]  /*17520*/  SHF.R.U32.HI R39, RZ, 0x8, R206 ;  /* 0x00000008ff277819 */ /* 0x000fe200000116ce */
[----:B------:R0:W-:Y:S01]  /*17530*/  STL [R1+0x1360], R35 ;  /* 0x0013602301007387 */ /* 0x0001e20000100800 */
[----:B------:R-:W-:-:S02]  /*17540*/  SHF.R.U32.HI R29, RZ, 0x8, R31 ;  /* 0x00000008ff1d7819 */ /* 0x000fc4000001161f */
[----:B------:R-:W-:Y:S02]  /*17550*/  SHF.R.U32.HI R33, RZ, 0x8, R201 ;  /* 0x00000008ff217819 */ /* 0x000fe400000116c9 */
[----:B------:R-:W-:Y:S02]  /*17560*/  SHF.R.U32.HI R31, RZ, 0x8, R200 ;  /* 0x00000008ff1f7819 */ /* 0x000fe400000116c8 */
[----:B------:R-:W-:Y:S02]  /*17570*/  LOP3.LUT R41, R41, 0xffff, RZ, 0xc0, !PT ;  /* 0x0000ffff29297812 */ /* 0x000fe400078ec0ff */
[----:B0-----:R-:W-:Y:S02]  /*17580*/  SHF.R.U32.HI R35, RZ, 0x8, R104 ;  /* 0x00000008ff237819 */ /* 0x001fe40000011668 */
[----:B------:R-:W-:Y:S02]  /*17590*/  LOP3.LUT R43, R43, 0xffff, RZ, 0xc0, !PT ;  /* 0x0000ffff2b2b7812 */ /* 0x000fe400078ec0ff */
[----:B------:R-:W-:-:S02]  /*175a0*/  LOP3.LUT R37, R37, 0xffff, RZ, 0xc0, !PT ;  /* 0x0000ffff25257812 */ /* 0x000fc400078ec0ff */
[----:B------:R-:W-:Y:S02]  /*175b0*/  LOP3.LUT R39, R39, 0xffff, RZ, 0xc0, !PT ;  /* 0x0000ffff27277812 */ /* 0x000fe400078ec0ff */
[----:B------:R-:W-:Y:S02]  /*175c0*/  LOP3.LUT R33, R33, 0xffff, RZ, 0xc0, !PT ;  /* 0x0000ffff21217812 */ /* 0x000fe400078ec0ff */
[----:B------:R-:W-:Y:S02]  /*175d0*/  LOP3.LUT R35, R35, 0xffff, RZ, 0xc0, !PT ;  /* 0x0000ffff23237812 */ /* 0x000fe400078ec0ff */
[----:B------:R-:W-:Y:S02]  /*175e0*/  PRMT R49, R201, 0x3340, R104 ;  /* 0x00003340c9317816 */ /* 0x000fe40000000068 */
[----:B------:R-:W-:Y:S02]  /*175f0*/  LOP3.LUT R29, R29, 0xffff, RZ, 0xc0, !PT ;  /* 0x0000ffff1d1d7812 */ /* 0x000fe400078ec0ff */
[----:B------:R-:W-:-:S02]  /*17600*/  LOP3.LUT R31, R31, 0xffff, RZ, 0xc0, !PT ;  /* 0x0000ffff1f1f7812 */ /* 0x000fc400078ec0ff */
[----:B------:R-:W-:Y:S02]  /*17610*/  PRMT R41, R41, 0x3340, R43 ;  /* 0x0000334029297816 */ /* 0x000fe4000000002b */
[----:B------:R-:W-:Y:S02]  /*17620*/  PRMT R37, R37, 0x3340, R39 ;  /* 0x0000334025257816 */ /* 0x000fe40000000027 */
[----:B------:R-:W-:Y:S01]  /*17630*/  PRMT R35, R33, 0x3340, R35 ;  /* 0x0000334021237816 */ /* 0x000fe20000000023 */
[----:B------:R-:W-:Y:S01]  /*17640*/  STL [R1+0x1368], R49 ;  /* 0x0013683101007387 */ /* 0x000fe20000100800 */
[----:B------:R-:W-:-:S03]  /*17650*/  PRMT R33, R29, 0x3340, R31 ;  /* 0x000033401d217816 */ /* 0x000fc6000000001f */
[----:B------:R0:W-:Y:S04]  /*17660*/  STL [R1+0x118c], R41 ;  /* 0x00118c2901007387 */ /* 0x0001e80000100800 */
[----:B------:R-:W-:Y:S04]  /*17670*/  STL [R1+0x1190], R37 ;  /* 0x0011902501007387 */ /* 0x000fe80000100800 */
[----:B------:R-:W-:Y:S04]  /*17680*/  STL [R1+0x1194], R35 ;  /* 0x0011942301007387 */ /* 0x000fe80000100800 */
[----:B------:R1:W-:Y:S01]  /*17690*/  STL [R1+0x1198], R33 ;  /* 0x0011982101007387 */ /* 0x0003e20000100800 */
[----:B---3--:R-:W-:-:S03]  /*176a0*/  LOP3.LUT R31, R47, 0xffff, RZ, 0xc0, !PT ;  /* 0x0000ffff2f1f7812 */ /* 0x008fc600078ec0ff */
[----:B------:R-:W2:Y:S01]  /*176b0*/  LDL.LU R47, [R1+0x624] ;  /* 0x00062400012f7983 */ /* 0x000ea20000300800 */
[----:B----4-:R-:W-:-:S03]  /*176c0*/  LOP3.LUT R29, R45, 0xffff, RZ, 0xc0, !PT ;  /* 0x0000ffff2d1d7812 */ /* 0x010fc600078ec0ff */
[----:B------:R-:W3:Y:S01]  /*176d0*/  LDL.LU R45, [R1+0x620] ;  /* 0x00062000012d7983 */ /* 0x000ee20000300800 */
[----:B------:R-:W-:Y:S02]  /*176e0*/  F2FP.SATFINITE.E5M2.F32.PACK_AB_MERGE_C R100, R101, R100, RZ ;  /* 0x000000646564723e */ /* 0x000fe400048060ff */
[----:B------:R-:W-:Y:S02]  /*176f0*/  LOP3.LUT R202, R202, 0xffff, RZ, 0xc0, !PT ;  /* 0x0000ffffcaca7812 */ /* 0x000fe400078ec0ff */
[----:B------:R-:W-:Y:S02]  /*17700*/  LOP3.LUT R205, R205, 0xffff, RZ, 0xc0, !PT ;  /* 0x0000ffffcdcd7812 */ /* 0x000fe400078ec0ff */
[----:B------:R-:W-:Y:S02]  /*17710*/  LOP3.LUT R100, R100, 0xffff, RZ, 0xc0, !PT ;  /* 0x0000ffff64647812 */ /* 0x000fe400078ec0ff */
[----:B0-----:R-:W-:Y:S02]  /*17720*/  SHF.R.U32.HI R41, RZ, 0x8, R29 ;  /* 0x00000008ff297819 */ /* 0x001fe4000001161d */
[----:B------:R-:W-:-:S02]  /*17730*/  PRMT R29, R29, 0x3340, R202 ;  /* 0x000033401d1d7816 */ /* 0x000fc400000000ca */
[----:B-1----:R-:W-:Y:S02]  /*17740*/  PRMT R33, R205, 0x3340, R100 ;  /* 0x00003340cd217816 */ /* 0x002fe40000000064 */
[----:B------:R-:W-:Y:S01]  /*17750*/  LOP3.LUT R196, R196, 0xffff, RZ, 0xc0, !PT ;  /* 0x0000ffffc4c47812 */ /* 0x000fe200078ec0ff */
[----:B------:R-:W-:Y:S01]  /*17760*/  STL [R1+0x1350], R29 ;  /* 0x0013501d01007387 */ /* 0x000fe20000100800 */
[----:B------:R-:W-:-:S03]  /*17770*/  F2FP.SATFINITE.E5M2.F32.PACK_AB_MERGE_C R102, R103, R102, RZ ;  /* 0x000000666766723e */ /* 0x000fc600048060ff */
[----:B------:R0:W-:Y:S01]  /*17780*/  STL [R1+0x1354], R33 ;  /* 0x0013542101007387 */ /* 0x0001e20000100800 */
[----:B------:R-:W-:Y:S02]  /*17790*/  LOP3.LUT R203, R203, 0xffff, RZ, 0xc0, !PT ;  /* 0x0000ffffcbcb7812 */ /* 0x000fe400078ec0ff */
[----:B------:R-:W-:Y:S02]  /*177a0*/  LOP3.LUT R102, R102, 0xffff, RZ, 0xc0, !PT ;  /* 0x0000ffff66667812 */ /* 0x000fe400078ec0ff */
[----:B------:R-:W-:Y:S02]  /*177b0*/  SHF.R.U32.HI R43, RZ, 0x8, R202 ;  /* 0x00000008ff2b7819 */ /* 0x000fe400000116ca */
[----:B0-----:R-:W-:Y:S02]  /*177c0*/  PRMT R33, R31, 0x3340, R196 ;  /* 0x000033401f217816 */ /* 0x001fe400000000c4 */
        /* <DEDUP_REMOVED lines=19> */
[----:B------:R0:W-:Y:S01]  /*17900*/  STL [R1+0x135c], R49 ;  /* 0x00135c3101007387 */ /* 0x0001e20000100800 */
[----:B------:R-:W-:-:S03]  /*17910*/  PRMT R33, R29, 0x3340, R39 ;  /* 0x000033401d217816 */ /* 0x000fc60000000027 */
[----:B------:R-:W-:Y:S04]  /*17920*/  STL [R1+0x1180], R41 ;  /* 0x0011802901007387 */ /* 0x000fe80000100800 */
[----:B------:R1:W-:Y:S04]  /*17930*/  STL [R1+0x1184], R37 ;  /* 0x0011842501007387 */ /* 0x0003e80000100800 */
[----:B------:R-:W-:Y:S04]  /*17940*/  STL [R1+0x1188], R35 ;  /* 0x0011882301007387 */ /* 0x000fe80000100800 */
[----:B------:R-:W-:Y:S04]  /*17950*/  STL [R1+0x117c], R33 ;  /* 0x00117c2101007387 */ /* 0x000fe80000100800 */
[----:B0-----:R-:W4:Y:S01]  /*17960*/  LDL.LU R49, [R1+0x464] ;  /* 0x0004640001317983 */ /* 0x001f220000300800 */
[----:B--2---:R-:W-:-:S03]  /*17970*/  LOP3.LUT R31, R47, 0xffff, RZ, 0xc0, !PT ;  /* 0x0000ffff2f1f7812 */ /* 0x004fc600078ec0ff */
[----:B------:R-:W2:Y:S01]  /*17980*/  LDL.LU R47, [R1+0x460] ;  /* 0x00046000012f7983 */ /* 0x000ea20000300800 */
[----:B---3--:R-:W-:-:S03]  /*17990*/  LOP3.LUT R29, R45, 0xffff, RZ, 0xc0, !PT ;  /* 0x0000ffff2d1d7812 */ /* 0x008fc600078ec0ff */
[----:B------:R-:W3:Y:S01]  /*179a0*/  LDL.LU R45, [R1+0x458] ;  /* 0x00045800012d7983 */ /* 0x000ee20000300800 */
[----:B------:R-:W-:Y:S02]  /*179b0*/  LOP3.LUT R166, R166, 0xffff, RZ, 0xc0, !PT ;  /* 0x0000ffffa6a67812 */ /* 0x000fe400078ec0ff */
[----:B-1----:R-:W-:Y:S02]  /*179c0*/  SHF.R.U32.HI R37, RZ, 0x8, R31 ;  /* 0x00000008ff257819 */ /* 0x002fe4000001161f */
[----:B------:R-:W-:Y:S02]  /*179d0*/  PRMT R31, R31, 0x3340, R166 ;  /* 0x000033401f1f7816 */ /* 0x000fe400000000a6 */
[----:B------:R-:W-:Y:S02]  /*179e0*/  LOP3.LUT R164, R164, 0xffff, RZ, 0xc0, !PT ;  /* 0x0000ffffa4a47812 */ /* 0x000fe400078ec0ff */
[----:B------:R-:W-:Y:S02]  /*179f0*/  LOP3.LUT R243, R243, 0xffff, RZ, 0xc0, !PT ;  /* 0x0000fffff3f37812 */ /* 0x000fe400078ec0ff */
[----:B------:R-:W-:Y:S01]  /*17a00*/  LOP3.LUT R24, R24, 0xffff, RZ, 0xc0, !PT ;  /* 0x0000ffff18187812 */ /* 0x000fe200078ec0ff */
[----:B------:R0:W-:Y:S01]  /*17a10*/  STL [R1+0x12b8], R31 ;  /* 0x0012b81f01007387 */ /* 0x0001e20000100800 */
[----:B------:R-:W-:-:S02]  /*17a20*/  LOP3.LUT R241, R241, 0xffff, RZ, 0xc0, !PT ;  /* 0x0000fffff1f17812 */ /* 0x000fc400078ec0ff */
[----:B------:R-:W-:Y:S02]  /*17a30*/  PRMT R41, R243, 0x3340, R24 ;  /* 0x00003340f3297816 */ /* 0x000fe40000000018 */
[----:B------:R-:W-:Y:S02]  /*17a40*/  LOP3.LUT R26, R26, 0xffff, RZ, 0xc0, !PT ;  /* 0x0000ffff1a1a7812 */ /* 0x000fe400078ec0ff */
[----:B0-----:R-:W-:Y:S02]  /*17a50*/  PRMT R31, R29, 0x3340, R164 ;  /* 0x000033401d1f7816 */ /* 0x001fe400000000a4 */
[----:B------:R-:W-:Y:S02]  /*17a60*/  SHF.R.U32.HI R39, RZ, 0x8, R166 ;  /* 0x00000008ff277819 */ /* 0x000fe400000116a6 */
[----:B------:R-:W-:Y:S01]  /*17a70*/  SHF.R.U32.HI R33, RZ, 0x8, R29 ;  /* 0x00000008ff217819 */ /* 0x000fe2000001161d */
[----:B------:R0:W-:Y:S01]  /*17a80*/  STL [R1+0x12bc], R31 ;  /* 0x0012bc1f01007387 */ /* 0x0001e20000100800 */
[----:B------:R-:W-:-:S02]  /*17a90*/  SHF.R.U32.HI R35, RZ, 0x8, R164 ;  /* 0x00000008ff237819 */ /* 0x000fc400000116a4 */
[----:B------:R-:W-:Y:S01]  /*17aa0*/  SHF.R.U32.HI R29, RZ, 0x8, R243 ;  /* 0x00000008ff1d7819 */ /* 0x000fe200000116f3 */
[----:B------:R1:W-:Y:S01]  /*17ab0*/  STL [R1+0x12c4], R41 ;  /* 0x0012c42901007387 */ /* 0x0003e20000100800 */
[----:B------:R-:W-:Y:S02]  /*17ac0*/  LOP3.LUT R37, R37, 0xffff, RZ, 0xc0, !PT ;  /* 0x0000ffff25257812 */ /* 0x000fe400078ec0ff */
[----:B------:R-:W-:Y:S02]  /*17ad0*/  LOP3.LUT R39, R39, 0xffff, RZ, 0xc0, !PT ;  /* 0x0000ffff27277812 */ /* 0x000fe400078ec0ff */
[----:B0-----:R-:W-:Y:S02]  /*17ae0*/  SHF.R.U32.HI R31, RZ, 0x8, R24 ;  /* 0x00000008ff1f7819 */ /* 0x001fe40000011618 */
[----:B------:R-:W-:Y:S02]  /*17af0*/  SHF.R.U32.HI R24, RZ, 0x8, R241 ;  /* 0x00000008ff187819 */ /* 0x000fe400000116f1 */
[----:B-1----:R-:W-:-:S02]  /*17b00*/  PRMT R41, R241, 0x3340, R26 ;  /* 0x00003340f1297816 */ /* 0x002fc4000000001a */
[----:B------:R-:W-:Y:S02]  /*17b10*/  SHF.R.U32.HI R26, RZ, 0x8, R26 ;  /* 0x00000008ff1a7819 */ /* 0x000fe4000001161a */
        /* <DEDUP_REMOVED lines=8> */
[----:B------:R-:W-:Y:S01]  /*17ba0*/  PRMT R29, R29, 0x3340, R31 ;  /* 0x000033401d1d7816 */ /* 0x000fe2000000001f */
[----:B------:R-:W-:Y:S01]  /*17bb0*/  STL [R1+0x12f0], R41 ;  /* 0x0012f02901007387 */ /* 0x000fe20000100800 */
[----:B------:R-:W-:-:S03]  /*17bc0*/  PRMT R24, R24, 0x3340, R26 ;  /* 0x0000334018187816 */ /* 0x000fc6000000001a */
[----:B------:R-:W-:Y:S04]  /*17bd0*/  STL [R1+0x10d0], R37 ;  /* 0x0010d02501007387 */ /* 0x000fe80000100800 */
[----:B------:R-:W-:Y:S04]  /*17be0*/  STL [R1+0x10d4], R33 ;  /* 0x0010d42101007387 */ /* 0x000fe80000100800 */
[----:B------:R-:W-:Y:S04]  /*17bf0*/  STL [R1+0x10dc], R29 ;  /* 0x0010dc1d01007387 */ /* 0x000fe80000100800 */
[----:B------:R3:W-:Y:S01]  /*17c00*/  STL [R1+0x1114], R24 ;  /* 0x0011141801007387 */ /* 0x0007e20000100800 */
[----:B--2---:R-:W-:-:S03]  /*17c10*/  LOP3.LUT R26, R47, 0xffff, RZ, 0xc0, !PT ;  /* 0x0000ffff2f1a7812 */ /* 0x004fc600078ec0ff */
[----:B------:R-:W2:Y:S01]  /*17c20*/  LDL.LU R47, [R1+0x61c] ;  /* 0x00061c00012f7983 */ /* 0x000ea20000300800 */
[----:B---3--:R-:W-:-:S03]  /*17c30*/  LOP3.LUT R24, R45, 0xffff, RZ, 0xc0, !PT ;  /* 0x0000ffff2d187812 */ /* 0x008fc600078ec0ff */
[----:B------:R-:W3:Y:S01]  /*17c40*/  LDL.LU R45, [R1+0x618] ;  /* 0x00061800012d7983 */ /* 0x000ee20000300800 */
[----:B------:R-:W-:Y:S02]  /*17c50*/  F2FP.SATFINITE.E5M2.F32.PACK_AB_MERGE_C R96, R97, R96, RZ ;  /* 0x000000606160723e */ /* 0x000fe400048060ff */
[----:B----4-:R-:W-:Y:S02]  /*17c60*/  LOP3.LUT R31, R49, 0xffff, RZ, 0xc0, !PT ;  /* 0x0000ffff311f7812 */ /* 0x010fe400078ec0ff */
[----:B------:R-:W-:Y:S02]  /*17c70*/  LOP3.LUT R192, R192, 0xffff, RZ, 0xc0, !PT ;  /* 0x0000ffffc0c07812 */ /* 0x000fe400078ec0ff */
[----:B------:R-:W-:Y:S02]  /*17c80*/  LOP3.LUT R198, R198, 0xffff, RZ, 0xc0, !PT ;  /* 0x0000ffffc6c67812 */ /* 0x000fe400078ec0ff */
[----:B------:R-:W-:Y:S02]  /*17c90*/  LOP3.LUT R207, R207, 0xffff, RZ, 0xc0, !PT ;  /* 0x0000ffffcfcf7812 */ /* 0x000fe400078ec0ff */
[----:B------:R-:W-:-:S02]  /*17ca0*/  LOP3.LUT R96, R96, 0xffff, RZ, 0xc0, !PT ;  /* 0x0000ffff60607812 */ /* 0x000fc400078ec0ff */
[----:B------:R-:W-:Y:S02]  /*17cb0*/  PRMT R33, R31, 0x3340, R192 ;  /* 0x000033401f217816 */ /* 0x000fe400000000c0 */
[----:B------:R-:W-:Y:S02]  /*17cc0*/  SHF.R.U32.HI R37, RZ, 0x8, R24 ;  /* 0x00000008ff257819 */ /* 0x000fe40000011618 */
[----:B------:R-:W-:Y:S02]  /*17cd0*/  PRMT R24, R24, 0x3340, R198 ;  /* 0x0000334018187816 */ /* 0x000fe400000000c6 */
[----:B------:R-:W-:Y:S01]  /*17ce0*/  PRMT R41, R207, 0x3340, R96 ;  /* 0x00003340cf297816 */ /* 0x000fe20000000060 */
[----:B------:R0:W-:Y:S01]  /*17cf0*/  STL [R1+0x1344], R33 ;  /* 0x0013442101007387 */ /* 0x0001e20000100800 */
[----:B------:R-:W-:Y:S02]  /*17d00*/  LOP3.LUT R194, R194, 0xffff, RZ, 0xc0, !PT ;  /* 0x0000ffffc2c27812 */ /* 0x000fe400078ec0ff */
[----:B------:R-:W-:Y:S01]  /*17d10*/  SHF.R.U32.HI R39, RZ, 0x8, R198 ;  /* 0x00000008ff277819 */ /* 0x000fe200000116c6 */
[----:B------:R1:W-:Y:S01]  /*17d20*/  STL [R1+0x133c], R24 ;  /* 0x00133c1801007387 */ /* 0x0003e20000100800 */
[----:B------:R-:W-:-:S02]  /*17d30*/  SHF.R.U32.HI R29, RZ, 0x8, R31 ;  /* 0x00000008ff1d7819 */ /* 0x000fc4000001161f */
[----:B------:R-:W-:Y:S01]  /*17d40*/  SHF.R.U32.HI R35, RZ, 0x8, R96 ;  /* 0x00000008ff237819 */ /* 0x000fe20000011660 */
[----:B------:R4:W-:Y:S01]  /*17d50*/  STL [R1+0x1340], R41 ;  /* 0x0013402901007387 */ /* 0x0009e20000100800 */
[----:B------:R-:W-:Y:S02]  /*17d60*/  SHF.R.U32.HI R31, RZ, 0x8, R192 ;  /* 0x00000008ff1f7819 */ /* 0x000fe400000116c0 */
[----:B0-----:R-:W-:Y:S02]  /*17d70*/  SHF.R.U32.HI R33, RZ, 0x8, R207 ;  /* 0x00000008ff217819 */ /* 0x001fe400000116cf */
[----:B-1----:R-:W-:Y:S02]  /*17d80*/  SHF.R.U32.HI R24, RZ, 0x8, R26 ;  /* 0x00000008ff187819 */ /* 0x002fe4000001161a */
[----:B------:R-:W-:Y:S02]  /*17d90*/  LOP3.LUT R37, R37, 0xffff, RZ, 0xc0, !PT ;  /* 0x0000ffff25257812 */ /* 0x000fe400078ec0ff */
[----:B----4-:R-:W-:-:S02]  /*17da0*/  PRMT R41, R26, 0x3340, R194 ;  /* 0x000033401a297816 */ /* 0x010fc400000000c2 */
[----:B------:R-:W-:Y:S02]  /*17db0*/  SHF.R.U32.HI R26, RZ, 0x8, R194 ;  /* 0x00000008ff1a7819 */ /* 0x000fe400000116c2 */
[----:B------:R-:W-:Y:S02]  /*17dc0*/  LOP3.LUT R39, R39, 0xffff, RZ, 0xc0, !PT ;  /* 0x0000ffff27277812 */ /* 0x000fe400078ec0ff */
[----:B------:R-:W-:Y:S02]  /*17dd0*/  LOP3.LUT R33, R33, 0xffff, RZ, 0xc0, !PT ;  /* 0x0000ffff21217812 */ /* 0x000fe400078ec0ff */
[----:B------:R-:W-:Y:S02]  /*17de0*/  LOP3.LUT R35, R35, 0xffff, RZ, 0xc0, !PT ;  /* 0x0000ffff23237812 */ /* 0x000fe400078ec0ff */
[----:B------:R-:W-:Y:S02]  /*17df0*/  LOP3.LUT R29, R29, 0xffff, RZ, 0xc0, !PT ;  /* 0x0000ffff1d1d7812 */ /* 0x000fe400078ec0ff */
[----:B------:R-:W-:-:S02]  /*17e00*/  LOP3.LUT R31, R31, 0xffff, RZ, 0xc0, !PT ;  /* 0x0000ffff1f1f7812 */ /* 0x000fc400078ec0ff */
[----:B------:R-:W-:Y:S02]  /*17e10*/  LOP3.LUT R24, R24, 0xffff, RZ, 0xc0, !PT ;  /* 0x0000ffff18187812 */ /* 0x000fe400078ec0ff */
        /* <DEDUP_REMOVED lines=15> */
[----:B------:R-:W-:Y:S02]  /*17f10*/  LOP3.LUT R162, R162, 0xffff, RZ, 0xc0, !PT ;  /* 0x0000ffffa2a27812 */ /* 0x000fe400078ec0ff */
[----:B------:R-:W-:Y:S02]  /*17f20*/  LOP3.LUT R160, R160, 0xffff, RZ, 0xc0, !PT ;  /* 0x0000ffffa0a07812 */ /* 0x000fe400078ec0ff */
[----:B------:R-:W-:Y:S02]  /*17f30*/  LOP3.LUT R211, R211, 0xffff, RZ, 0xc0, !PT ;  /* 0x0000ffffd3d37812 */ /* 0x000fe400078ec0ff */
[----:B------:R-:W-:Y:S02]  /*17f40*/  LOP3.LUT R92, R92, 0xffff, RZ, 0xc0, !PT ;  /* 0x0000ffff5c5c7812 */ /* 0x000fe400078ec0ff */
[----:B0-----:R-:W-:-:S02]  /*17f50*/  LOP3.LUT R26, R28, 0xffff, RZ, 0xc0, !PT ;  /* 0x0000ffff1c1a7812 */ /* 0x001fc400078ec0ff */
[----:B------:R-:W-:Y:S02]  /*17f60*/  SHF.R.U32.HI R31, RZ, 0x8, R29 ;  /* 0x00000008ff1f7819 */ /* 0x000fe4000001161d */
[----:B------:R-:W-:Y:S02]  /*17f70*/  PRMT R29, R29, 0x3340, R162 ;  /* 0x000033401d1d7816 */ /* 0x000fe400000000a2 */
[----:B------:R-:W-:Y:S02]  /*17f80*/  SHF.R.U32.HI R28, RZ, 0x8, R24 ;  /* 0x00000008ff1c7819 */ /* 0x000fe40000011618 */
[----:B------:R-:W-:Y:S02]  /*17f90*/  PRMT R24, R24, 0x3340, R160 ;  /* 0x0000334018187816 */ /* 0x000fe400000000a0 */
[----:B------:R-:W-:Y:S01]  /*17fa0*/  PRMT R39, R211, 0x3340, R92 ;  /* 0x00003340d3277816 */ /* 0x000fe2000000005c */
[----:B------:R0:W-:Y:S01]  /*17fb0*/  STL [R1+0x12dc], R29 ;  /* 0x0012dc1d01007387 */ /* 0x0001e20000100800 */
[----:B------:R-:W-:-:S02]  /*17fc0*/  LOP3.LUT R239, R239, 0xffff, RZ, 0xc0, !PT ;  /* 0x0000ffffefef7812 */ /* 0x000fc400078ec0ff */
[----:B------:R-:W-:Y:S01]  /*17fd0*/  SHF.R.U32.HI R35, RZ, 0x8, R211 ;  /* 0x00000008ff237819 */ /* 0x000fe200000116d3 */
[----:B------:R1:W-:Y:S01]  /*17fe0*/  STL [R1+0x12e8], R24 ;  /* 0x0012e81801007387 */ /* 0x0003e20000100800 */
[----:B------:R-:W-:Y:S02]  /*17ff0*/  SHF.R.U32.HI R37, RZ, 0x8, R92 ;  /* 0x00000008ff257819 */ /* 0x000fe4000001165c */
[----:B------:R-:W-:Y:S01]  /*18000*/  SHF.R.U32.HI R33, RZ, 0x8, R162 ;  /* 0x00000008ff217819 */ /* 0x000fe200000116a2 */
[----:B------:R4:W-:Y:S01]  /*18010*/  STL [R1+0x1338], R39 ;  /* 0x0013382701007387 */ /* 0x0009e20000100800 */
[----:B0-----:R-:W-:Y:S02]  /*18020*/  SHF.R.U32.HI R29, RZ, 0x8, R160 ;  /* 0x00000008ff1d7819 */ /* 0x001fe400000116a0 */
[----:B------:R-:W-:Y:S02]  /*18030*/  LOP3.LUT R35, R35, 0xffff, RZ, 0xc0, !PT ;  /* 0x0000ffff23237812 */ /* 0x000fe400078ec0ff */
[----:B-1----:R-:W-:-:S02]  /*18040*/  SHF.R.U32.HI R24, RZ, 0x8, R239 ;  /* 0x00000008ff187819 */ /* 0x002fc400000116ef */
[----:B------:R-:W-:Y:S02]  /*18050*/  LOP3.LUT R37, R37, 0xffff, RZ, 0xc0, !PT ;  /* 0x0000ffff25257812 */ /* 0x000fe400078ec0ff */
[--C-:B----4-:R-:W-:Y:S02]  /*18060*/  PRMT R39, R239, 0x3340, R26.reuse ;  /* 0x00003340ef277816 */ /* 0x110fe4000000001a */
[----:B------:R-:W-:Y:S02]  /*18070*/  SHF.R.U32.HI R26, RZ, 0x8, R26 ;  /* 0x00000008ff1a7819 */ /* 0x000fe4000001161a */
[----:B------:R-:W-:Y:S02]  /*18080*/  LOP3.LUT R31, R31, 0xffff, RZ, 0xc0, !PT ;  /* 0x0000ffff1f1f7812 */ /* 0x000fe400078ec0ff */
[----:B------:R-:W-:Y:S02]  /*18090*/  LOP3.LUT R33, R33, 0xffff, RZ, 0xc0, !PT ;  /* 0x0000ffff21217812 */ /* 0x000fe400078ec0ff */
[----:B------:R-:W-:-:S02]  /*180a0*/  LOP3.LUT R28, R28, 0xffff, RZ, 0xc0, !PT ;  /* 0x0000ffff1c1c7812 */ /* 0x000fc400078ec0ff */
[----:B------:R-:W-:Y:S02]  /*180b0*/  LOP3.LUT R29, R29, 0xffff, RZ, 0xc0, !PT ;  /* 0x0000ffff1d1d7812 */ /* 0x000fe400078ec0ff */
        /* <DEDUP_REMOVED lines=8> */
[----:B------:R0:W-:Y:S04]  /*18140*/  STL [R1+0x10f4], R31 ;  /* 0x0010f41f01007387 */ /* 0x0001e80000100800 */
[----:B------:R-:W-:Y:S04]  /*18150*/  STL [R1+0x10f8], R29 ;  /* 0x0010f81d01007387 */ /* 0x000fe80000100800 */
[----:B------:R-:W-:Y:S01]  /*18160*/  STL [R1+0x1104], R28 ;  /* 0x0011041c01007387 */ /* 0x000fe20000100800 */
[----:B--2---:R-:W-:-:S03]  /*18170*/  LOP3.LUT R24, R47, 0xffff, RZ, 0xc0, !PT ;  /* 0x0000ffff2f187812 */ /* 0x004fc600078ec0ff */
[----:B------:R-:W2:Y:S01]  /*18180*/  LDL.LU R47, [R1+0x614] ;  /* 0x00061400012f7983 */ /* 0x000ea20000300800 */
[----:B---3--:R-:W-:-:S03]  /*18190*/  LOP3.LUT R26, R45, 0xffff, RZ, 0xc0, !PT ;  /* 0x0000ffff2d1a7812 */ /* 0x008fc600078ec0ff */
[----:B------:R-:W3:Y:S01]  /*181a0*/  LDL.LU R45, [R1+0x610] ;  /* 0x00061000012d7983 */ /* 0x000ee20000300800 */
[----:B------:R-:W-:Y:S02]  /*181b0*/  LOP3.LUT R187, R187, 0xffff, RZ, 0xc0, !PT ;  /* 0x0000ffffbbbb7812 */ /* 0x000fe400078ec0ff */
[----:B------:R-:W-:Y:S02]  /*181c0*/  LOP3.LUT R189, R189, 0xffff, RZ, 0xc0, !PT ;  /* 0x0000ffffbdbd7812 */ /* 0x000fe400078ec0ff */
[----:B0-----:R-:W-:Y:S02]  /*181d0*/  PRMT R31, R24, 0x3340, R187 ;  /* 0x00003340181f7816 */ /* 0x001fe400000000bb */
[----:B------:R-:W-:-:S03]  /*181e0*/  LOP3.LUT R237, R237, 0xffff, RZ, 0xc0, !PT ;  /* 0x0000ffffeded7812 */ /* 0x000fc600078ec0ff */
[----:B------:R0:W-:Y:S01]  /*181f0*/  STL [R1+0x132c], R31 ;  /* 0x00132c1f01007387 */ /* 0x0001e20000100800 */
[----:B------:R-:W-:Y:S02]  /*18200*/  LOP3.LUT R30, R30, 0xffff, RZ, 0xc0, !PT ;  /* 0x0000ffff1e1e7812 */ /* 0x000fe400078ec0ff */
[----:B------:R-:W-:Y:S02]  /*18210*/  F2FP.SATFINITE.E5M2.F32.PACK_AB_MERGE_C R94, R95, R94, RZ ;  /* 0x0000005e5f5e723e */ /* 0x000fe400048060ff */
[----:B0-----:R-:W-:Y:S02]  /*18220*/  PRMT R31, R26, 0x3340, R189 ;  /* 0x000033401a1f7816 */ /* 0x001fe400000000bd */
[----:B------:R-:W-:-:S03]  /*18230*/  LOP3.LUT R209, R209, 0xffff, RZ, 0xc0, !PT ;  /* 0x0000ffffd1d17812 */ /* 0x000fc600078ec0ff */
[----:B------:R0:W-:Y:S01]  /*18240*/  STL [R1+0x1330], R31 ;  /* 0x0013301f01007387 */ /* 0x0001e20000100800 */
[----:B------:R-:W-:Y:S02]  /*18250*/  LOP3.LUT R94, R94, 0xffff, RZ, 0xc0, !PT ;  /* 0x0000ffff5e5e7812 */ /* 0x000fe400078ec0ff */
[----:B------:R-:W-:Y:S02]  /*18260*/  SHF.R.U32.HI R33, RZ, 0x8, R237 ;  /* 0x00000008ff217819 */ /* 0x000fe400000116ed */
[--C-:B------:R-:W-:Y:S02]  /*18270*/  SHF.R.U32.HI R35, RZ, 0x8, R30.reuse ;  /* 0x00000008ff237819 */ /* 0x100fe4000001161e */
        /* <DEDUP_REMOVED lines=25> */
[----:B------:R1:W-:Y:S01]  /*18410*/  STL [R1+0x1158], R28 ;  /* 0x0011581c01007387 */ /* 0x0003e20000100800 */
[----:B--2---:R-:W-:-:S03]  /*18420*/  LOP3.LUT R26, R47, 0xffff, RZ, 0xc0, !PT ;  /* 0x0000ffff2f1a7812 */ /* 0x004fc600078ec0ff */
[----:B------:R-:W2:Y:S01]  /*18430*/  LDL.LU R47, [R1+0x474] ;  /* 0x00047400012f7983 */ /* 0x000ea20000300800 */
[----:B---3--:R-:W-:-:S03]  /*18440*/  LOP3.LUT R24, R45, 0xffff, RZ, 0xc0, !PT ;  /* 0x0000ffff2d187812 */ /* 0x008fc600078ec0ff */
[----:B------:R-:W3:Y:S01]  /*18450*/  LDL.LU R45, [R1+0x470] ;  /* 0x00047000012d7983 */ /* 0x000ee20000300800 */
[----:B------:R-:W-:Y:S02]  /*18460*/  LOP3.LUT R158, R158, 0xffff, RZ, 0xc0, !PT ;  /* 0x0000ffff9e9e7812 */ /* 0x000fe400078ec0ff */
[----:B0-----:R-:W-:Y:S02]  /*18470*/  SHF.R.U32.HI R30, RZ, 0x8, R26 ;  /* 0x00000008ff1e7819 */ /* 0x001fe4000001161a */
[----:B------:R-:W-:Y:S02]  /*18480*/  PRMT R26, R26, 0x3340, R158 ;  /* 0x000033401a1a7816 */ /* 0x000fe4000000009e */
[----:B------:R-:W-:Y:S02]  /*18490*/  LOP3.LUT R156, R156, 0xffff, RZ, 0xc0, !PT ;  /* 0x0000ffff9c9c7812 */ /* 0x000fe400078ec0ff */
[----:B------:R-:W-:Y:S02]  /*184a0*/  LOP3.LUT R213, R213, 0xffff, RZ, 0xc0, !PT ;  /* 0x0000ffffd5d57812 */ /* 0x000fe400078ec0ff */
[----:B------:R-:W-:Y:S01]  /*184b0*/  LOP3.LUT R88, R88, 0xffff, RZ, 0xc0, !PT ;  /* 0x0000ffff58587812 */ /* 0x000fe200078ec0ff */
[----:B------:R0:W-:Y:S01]  /*184c0*/  STL [R1+0x12b0], R26 ;  /* 0x0012b01a01007387 */ /* 0x0001e20000100800 */
[----:B-1----:R-:W-:-:S02]  /*184d0*/  SHF.R.U32.HI R28, RZ, 0x8, R24 ;  /* 0x00000008ff1c7819 */ /* 0x002fc40000011618 */
[----:B------:R-:W-:Y:S02]  /*184e0*/  PRMT R24, R24, 0x3340, R156 ;  /* 0x0000334018187816 */ /* 0x000fe4000000009c */
[----:B------:R-:W-:Y:S02]  /*184f0*/  LOP3.LUT R235, R235, 0xffff, RZ, 0xc0, !PT ;  /* 0x0000ffffebeb7812 */ /* 0x000fe400078ec0ff */
[----:B------:R-:W-:Y:S02]  /*18500*/  LOP3.LUT R32, R32, 0xffff, RZ, 0xc0, !PT ;  /* 0x0000ffff20207812 */ /* 0x000fe400078ec0ff */
[--C-:B0-----:R-:W-:Y:S01]  /*18510*/  PRMT R26, R213, 0x3340, R88.reuse ;  /* 0x00003340d51a7816 */ /* 0x101fe20000000058 */
[----:B------:R0:W-:Y:S01]  /*18520*/  STL [R1+0x12c0], R24 ;  /* 0x0012c01801007387 */ /* 0x0001e20000100800 */
[----:B------:R-:W-:Y:S02]  /*18530*/  SHF.R.U32.HI R35, RZ, 0x8, R213 ;  /* 0x00000008ff237819 */ /* 0x000fe400000116d5 */
[----:B------:R-:W-:Y:S01]  /*18540*/  SHF.R.U32.HI R33, RZ, 0x8, R88 ;  /* 0x00000008ff217819 */ /* 0x000fe20000011658 */
[----:B------:R1:W-:Y:S01]  /*18550*/  STL [R1+0x1328], R26 ;  /* 0x0013281a01007387 */ /* 0x0003e20000100800 */
[----:B------:R-:W-:-:S02]  /*18560*/  SHF.R.U32.HI R31, RZ, 0x8, R158 ;  /* 0x00000008ff1f7819 */ /* 0x000fc4000001169e */
[----:B------:R-:W-:Y:S02]  /*18570*/  SHF.R.U32.HI R29, RZ, 0x8, R156 ;  /* 0x00000008ff1d7819 */ /* 0x000fe4000001169c */
[--C-:B------:R-:W-:Y:S02]  /*18580*/  PRMT R37, R235, 0x3340, R32.reuse ;  /* 0x00003340eb257816 */ /* 0x100fe40000000020 */
[----:B0-----:R-:W-:Y:S02]  /*18590*/  SHF.R.U32.HI R24, RZ, 0x8, R235 ;  /* 0x00000008ff187819 */ /* 0x001fe400000116eb */
[----:B------:R-:W-:Y:S02]  /*185a0*/  LOP3.LUT R33, R33, 0xffff, RZ, 0xc0, !PT ;  /* 0x0000ffff21217812 */ /* 0x000fe400078ec0ff */
[----:B-1----:R-:W-:Y:S02]  /*185b0*/  SHF.R.U32.HI R26, RZ, 0x8, R32 ;  /* 0x00000008ff1a7819 */ /* 0x002fe40000011620 */
        /* <DEDUP_REMOVED lines=38> */
[----:B------:R-:W-:Y:S02]  /*18820*/  LOP3.LUT R32, R32, 0xffff, RZ, 0xc0, !PT ;  /* 0x0000ffff20207812 */ /* 0x000fe400078ec0ff */
[----:B0-----:R-:W-:Y:S02]  /*18830*/  SHF.R.U32.HI R24, RZ, 0x8, R217 ;  /* 0x00000008ff187819 */ /* 0x001fe400000116d9 */
[----:B------:R-:W-:Y:S02]  /*18840*/  LOP3.LUT R33, R33, 0xffff, RZ, 0xc0, !PT ;  /* 0x0000ffff21217812 */ /* 0x000fe400078ec0ff */
[----:B-1----:R-:W-:Y:S02]  /*18850*/  SHF.R.U32.HI R26, RZ, 0x8, R84 ;  /* 0x00000008ff1a7819 */ /* 0x002fe40000011654 */
        /* <DEDUP_REMOVED lines=14> */
[----:B------:R1:W-:Y:S04]  /*18940*/  STL [R1+0x1148], R29 ;  /* 0x0011481d01007387 */ /* 0x0003e80000100800 */
[----:B------:R4:W-:Y:S01]  /*18950*/  STL [R1+0x114c], R28 ;  /* 0x00114c1c01007387 */ /* 0x0009e20000100800 */
[----:B------:R-:W-:-:S02]  /*18960*/  LOP3.LUT R154, R154, 0xffff, RZ, 0xc0, !PT ;  /* 0x0000ffff9a9a7812 */ /* 0x000fc400078ec0ff */
[----:B------:R-:W-:Y:S02]  /*18970*/  LOP3.LUT R152, R152, 0xffff, RZ, 0xc0, !PT ;  /* 0x0000ffff98987812 */ /* 0x000fe400078ec0ff */
[----:B------:R-:W-:Y:S02]  /*18980*/  LOP3.LUT R215, R215, 0xffff, RZ, 0xc0, !PT ;  /* 0x0000ffffd7d77812 */ /* 0x000fe400078ec0ff */
[----:B------:R-:W-:Y:S02]  /*18990*/  LOP3.LUT R86, R86, 0xffff, RZ, 0xc0, !PT ;  /* 0x0000ffff56567812 */ /* 0x000fe400078ec0ff */
[----:B------:R-:W-:Y:S02]  /*189a0*/  LOP3.LUT R231, R231, 0xffff, RZ, 0xc0, !PT ;  /* 0x0000ffffe7e77812 */ /* 0x000fe400078ec0ff */
[----:B------:R-:W-:Y:S02]  /*189b0*/  LOP3.LUT R36, R36, 0xffff, RZ, 0xc0, !PT ;  /* 0x0000ffff24247812 */ /* 0x000fe400078ec0ff */
[----:B0-----:R-:W-:-:S02]  /*189c0*/  SHF.R.U32.HI R32, RZ, 0x8, R215 ;  /* 0x00000008ff207819 */ /* 0x001fc400000116d7 */
[----:B------:R-:W-:Y:S02]  /*189d0*/  SHF.R.U32.HI R33, RZ, 0x8, R86 ;  /* 0x00000008ff217819 */ /* 0x000fe40000011656 */
[----:B------:R-:W-:Y:S02]  /*189e0*/  SHF.R.U32.HI R31, RZ, 0x8, R154 ;  /* 0x00000008ff1f7819 */ /* 0x000fe4000001169a */
[----:B-1----:R-:W-:Y:S02]  /*189f0*/  SHF.R.U32.HI R29, RZ, 0x8, R152 ;  /* 0x00000008ff1d7819 */ /* 0x002fe40000011698 */
[----:B------:R-:W-:Y:S02]  /*18a00*/  LOP3.LUT R32, R32, 0xffff, RZ, 0xc0, !PT ;  /* 0x0000ffff20207812 */ /* 0x000fe400078ec0ff */
[----:B------:R-:W-:Y:S02]  /*18a10*/  LOP3.LUT R33, R33, 0xffff, RZ, 0xc0, !PT ;  /* 0x0000ffff21217812 */ /* 0x000fe400078ec0ff */
[----:B------:R-:W-:-:S02]  /*18a20*/  LOP3.LUT R31, R31, 0xffff, RZ, 0xc0, !PT ;  /* 0x0000ffff1f1f7812 */ /* 0x000fc400078ec0ff */
[----:B------:R-:W-:Y:S02]  /*18a30*/  LOP3.LUT R29, R29, 0xffff, RZ, 0xc0, !PT ;  /* 0x0000ffff1d1d7812 */ /* 0x000fe400078ec0ff */
[----:B------:R-:W-:Y:S02]  /*18a40*/  PRMT R34, R231, 0x3340, R36 ;  /* 0x00003340e7227816 */ /* 0x000fe40000000024 */
[----:B------:R-:W-:Y:S02]  /*18a50*/  PRMT R32, R32, 0x3340, R33 ;  /* 0x0000334020207816 */ /* 0x000fe40000000021 */
[----:B--2---:R-:W-:Y:S02]  /*18a60*/  LOP3.LUT R26, R47, 0xffff, RZ, 0xc0, !PT ;  /* 0x0000ffff2f1a7812 */ /* 0x004fe400078ec0ff */
[----:B------:R-:W2:Y:S02]  /*18a70*/  LDL.LU R47, [R1+0x47c] ;  /* 0x00047c00012f7983 */ /* 0x000ea40000300800 */
[----:B------:R-:W-:-:S02]  /*18a80*/  SHF.R.U32.HI R30, RZ, 0x8, R26 ;  /* 0x00000008ff1e7819 */ /* 0x000fc4000001161a */
[----:B---3--:R-:W-:Y:S02]  /*18a90*/  LOP3.LUT R24, R45, 0xffff, RZ, 0xc0, !PT ;  /* 0x0000ffff2d187812 */ /* 0x008fe400078ec0ff */
[----:B------:R-:W-:Y:S01]  /*18aa0*/  PRMT R26, R26, 0x3340, R154 ;  /* 0x000033401a1a7816 */ /* 0x000fe2000000009a */
[----:B------:R-:W3:Y:S01]  /*18ab0*/  LDL.LU R45, [R1+0x478] ;  /* 0x00047800012d7983 */ /* 0x000ee20000300800 */
[----:B----4-:R-:W-:Y:S02]  /*18ac0*/  SHF.R.U32.HI R28, RZ, 0x8, R24 ;  /* 0x00000008ff1c7819 */ /* 0x010fe40000011618 */
[----:B------:R-:W-:Y:S01]  /*18ad0*/  PRMT R24, R24, 0x3340, R152 ;  /* 0x0000334018187816 */ /* 0x000fe20000000098 */
[----:B------:R0:W-:Y:S04]  /*18ae0*/  STL [R1+0x12a4], R26 ;  /* 0x0012a41a01007387 */ /* 0x0001e80000100800 */
[----:B------:R1:W-:Y:S01]  /*18af0*/  STL [R1+0x12a8], R24 ;  /* 0x0012a81801007387 */ /* 0x0003e20000100800 */
[----:B0-----:R-:W-:-:S02]  /*18b00*/  PRMT R26, R215, 0x3340, R86 ;  /* 0x00003340d71a7816 */ /* 0x001fc40000000056 */
[----:B------:R-:W-:Y:S02]  /*18b10*/  LOP3.LUT R30, R30, 0xffff, RZ, 0xc0, !PT ;  /* 0x0000ffff1e1e7812 */ /* 0x000fe400078ec0ff */
[----:B-1----:R-:W-:Y:S01]  /*18b20*/  SHF.R.U32.HI R24, RZ, 0x8, R231 ;  /* 0x00000008ff187819 */ /* 0x002fe200000116e7 */
[----:B------:R0:W-:Y:S01]  /*18b30*/  STL [R1+0x1318], R26 ;  /* 0x0013181a01007387 */ /* 0x0001e20000100800 */
[----:B------:R-:W-:Y:S02]  /*18b40*/  LOP3.LUT R28, R28, 0xffff, RZ, 0xc0, !PT ;  /* 0x0000ffff1c1c7812 */ /* 0x000fe400078ec0ff */
[----:B------:R-:W-:Y:S02]  /*18b50*/  LOP3.LUT R24, R24, 0xffff, RZ, 0xc0, !PT ;  /* 0x0000ffff18187812 */ /* 0x000fe400078ec0ff */
[----:B0-----:R-:W-:Y:S02]  /*18b60*/  SHF.R.U32.HI R26, RZ, 0x8, R36 ;  /* 0x00000008ff1a7819 */ /* 0x001fe40000011624 */
[----:B------:R-:W-:-:S02]  /*18b70*/  PRMT R30, R30, 0x3340, R31 ;  /* 0x000033401e1e7816 */ /* 0x000fc4000000001f */
[----:B------:R-:W-:Y:S02]  /*18b80*/  LOP3.LUT R26, R26, 0xffff, RZ, 0xc0, !PT ;  /* 0x0000ffff1a1a7812 */ /* 0x000fe400078ec0ff */
[----:B------:R-:W-:Y:S01]  /*18b90*/  PRMT R29, R28, 0x3340, R29 ;  /* 0x000033401c1d7816 */ /* 0x000fe2000000001d */
[----:B------:R-:W-:Y:S01]  /*18ba0*/  STL [R1+0x12ac], R34 ;  /* 0x0012ac2201007387 */ /* 0x000fe20000100800 */
[----:B------:R-:W-:-:S03]  /*18bb0*/  PRMT R28, R24, 0x3340, R26 ;  /* 0x00003340181c7816 */ /* 0x000fc6000000001a */
[----:B------:R0:W-:Y:S04]  /*18bc0*/  STL [R1+0x1140], R32 ;  /* 0x0011402001007387 */ /* 0x0001e80000100800 */
[----:B------:R-:W-:Y:S04]  /*18bd0*/  STL [R1+0x10c0], R30 ;  /* 0x0010c01e01007387 */ /* 0x000fe80000100800 */
[----:B------:R1:W-:Y:S04]  /*18be0*/  STL [R1+0x10c4], R29 ;  /* 0x0010c41d01007387 */ /* 0x0003e80000100800 */
[----:B------:R-:W-:Y:S04]  /*18bf0*/  STL [R1+0x10c8], R28 ;  /* 0x0010c81c01007387 */ /* 0x000fe80000100800 */
[----:B------:R-:W4:Y:S01]  /*18c00*/  LDL.LU R49, [R1+0x600] ;  /* 0x0006000001317983 */ /* 0x000f220000300800 */
        /* <DEDUP_REMOVED lines=19> */
[----:B------:R-:W-:Y:S02]  /*18d40*/  PRMT R26, R26, 0x3340, R179 ;  /* 0x000033401a1a7816 */ /* 0x000fe400000000b3 */
[----:B---3--:R-:W-:-:S03]  /*18d50*/  LOP3.LUT R24, R45, 0xffff, RZ, 0xc0, !PT ;  /* 0x0000ffff2d187812 */ /* 0x008fc600078ec0ff */
[----:B------:R0:W-:Y:S02]  /*18d60*/  STL [R1+0x130c], R26 ;  /* 0x00130c1a01007387 */ /* 0x0001e40000100800 */
[----:B0-----:R-:W-:-:S05]  /*18d70*/  PRMT R26, R229, 0x3340, R38 ;  /* 0x00003340e51a7816 */ /* 0x001fca0000000026 */
[----:B------:R0:W-:Y:S01]  /*18d80*/  STL [R1+0x129c], R26 ;  /* 0x00129c1a01007387 */ /* 0x0001e20000100800 */
[----:B------:R-:W-:Y:S02]  /*18d90*/  SHF.R.U32.HI R28, RZ, 0x8, R24 ;  /* 0x00000008ff1c7819 */ /* 0x000fe40000011618 */
[----:B0-----:R-:W-:Y:S02]  /*18da0*/  PRMT R26, R24, 0x3340, R181 ;  /* 0x00003340181a7816 */ /* 0x001fe400000000b5 */
[----:B------:R-:W-:-:S03]  /*18db0*/  SHF.R.U32.HI R24, RZ, 0x8, R219 ;  /* 0x00000008ff187819 */ /* 0x000fc600000116db */
[----:B------:R0:W-:Y:S01]  /*18dc0*/  STL [R1+0x1310], R26 ;  /* 0x0013101a01007387 */ /* 0x0001e20000100800 */
[----:B------:R-:W-:Y:S02]  /*18dd0*/  LOP3.LUT R30, R30, 0xffff, RZ, 0xc0, !PT ;  /* 0x0000ffff1e1e7812 */ /* 0x000fe400078ec0ff */
[----:B------:R-:W-:Y:S02]  /*18de0*/  LOP3.LUT R28, R28, 0xffff, RZ, 0xc0, !PT ;  /* 0x0000ffff1c1c7812 */ /* 0x000fe400078ec0ff */
[----:B------:R-:W-:Y:S02]  /*18df0*/  LOP3.LUT R24, R24, 0xffff, RZ, 0xc0, !PT ;  /* 0x0000ffff18187812 */ /* 0x000fe400078ec0ff */
[----:B0-----:R-:W-:Y:S02]  /*18e00*/  SHF.R.U32.HI R26, RZ, 0x8, R80 ;  /* 0x00000008ff1a7819 */ /* 0x001fe40000011650 */
[----:B------:R-:W-:Y:S02]  /*18e10*/  PRMT R30, R30, 0x3340, R31 ;  /* 0x000033401e1e7816 */ /* 0x000fe4000000001f */
[----:B------:R-:W-:-:S02]  /*18e20*/  LOP3.LUT R26, R26, 0xffff, RZ, 0xc0, !PT ;  /* 0x0000ffff1a1a7812 */ /* 0x000fc400078ec0ff */
[----:B------:R-:W-:Y:S01]  /*18e30*/  PRMT R28, R28, 0x3340, R29 ;  /* 0x000033401c1c7816 */ /* 0x000fe2000000001d */
[----:B------:R-:W-:Y:S01]  /*18e40*/  STL [R1+0x1314], R34 ;  /* 0x0013142201007387 */ /* 0x000fe20000100800 */
[----:B------:R-:W-:-:S03]  /*18e50*/  PRMT R24, R24, 0x3340, R26 ;  /* 0x0000334018187816 */ /* 0x000fc6000000001a */
[----:B------:R-:W-:Y:S04]  /*18e60*/  STL [R1+0x10b8], R32 ;  /* 0x0010b82001007387 */ /* 0x000fe80000100800 */
[----:B------:R-:W-:Y:S04]  /*18e70*/  STL [R1+0x1130], R30 ;  /* 0x0011301e01007387 */ /* 0x000fe80000100800 */
[----:B------:R-:W-:Y:S04]  /*18e80*/  STL [R1+0x1134], R28 ;  /* 0x0011341c01007387 */ /* 0x000fe80000100800 */
[----:B------:R4:W-:Y:S02]  /*18e90*/  STL [R1+0x1138], R24 ;  /* 0x0011381801007387 */ /* 0x0009e40000100800 */
[----:B----4-:R-:W-:-:S02]  /*18ea0*/  LOP3.LUT R24, R49, 0xffff, RZ, 0xc0, !PT ;  /* 0x0000ffff31187812 */ /* 0x010fc400078ec0ff */
[----:B------:R-:W3:Y:S01]  /*18eb0*/  LDL.LU R49, [R1+0x60c] ;  /* 0x00060c0001317983 */ /* 0x000ee20000300800 */
[----:B------:R-:W-:Y:S02]  /*18ec0*/  LOP3.LUT R175, R175, 0xffff, RZ, 0xc0, !PT ;  /* 0x0000ffffafaf7812 */ /* 0x000fe400078ec0ff */
[----:B------:R-:W-:-:S04]  /*18ed0*/  LOP3.LUT R29, R22, 0xffff, RZ, 0xc0, !PT ;  /* 0x0000ffff161d7812 */ /* 0x000fc800078ec0ff */
[----:B------:R-:W-:Y:S02]  /*18ee0*/  PRMT R30, R24, 0x3340, R29 ;  /* 0x00003340181e7816 */ /* 0x000fe4000000001d */
[----:B--2---:R-:W-:-:S04]  /*18ef0*/  LOP3.LUT R28, R47, 0xffff, RZ, 0xc0, !PT ;  /* 0x0000ffff2f1c7812 */ /* 0x004fc800078ec0ff */
[--C-:B------:R-:W-:Y:S02]  /*18f00*/  PRMT R22, R28, 0x3340, R175.reuse ;  /* 0x000033401c167816 */ /* 0x100fe400000000af */
[----:B------:R-:W-:Y:S02]  /*18f10*/  SHF.R.U32.HI R26, RZ, 0x8, R28 ;  /* 0x00000008ff1a7819 */ /* 0x000fe4000001161c */
[----:B------:R-:W-:Y:S01]  /*18f20*/  SHF.R.U32.HI R28, RZ, 0x8, R175 ;  /* 0x00000008ff1c7819 */ /* 0x000fe200000116af */
[----:B------:R0:W-:Y:S01]  /*18f30*/  STL [R1+0x1308], R22 ;  /* 0x0013081601007387 */ /* 0x0001e20000100800 */
[----:B------:R-:W-:Y:S02]  /*18f40*/  LOP3.LUT R26, R26, 0xffff, RZ, 0xc0, !PT ;  /* 0x0000ffff1a1a7812 */ /* 0x000fe400078ec0ff */
[----:B------:R-:W-:Y:S02]  /*18f50*/  LOP3.LUT R28, R28, 0xffff, RZ, 0xc0, !PT ;  /* 0x0000ffff1c1c7812 */ /* 0x000fe400078ec0ff */
[----:B0-----:R-:W-:-:S02]  /*18f60*/  SHF.R.U32.HI R22, RZ, 0x8, R24 ;  /* 0x00000008ff167819 */ /* 0x001fc40000011618 */
[----:B------:R-:W-:Y:S02]  /*18f70*/  SHF.R.U32.HI R24, RZ, 0x8, R29 ;  /* 0x00000008ff187819 */ /* 0x000fe4000001161d */
[----:B------:R-:W-:Y:S02]  /*18f80*/  LOP3.LUT R22, R22, 0xffff, RZ, 0xc0, !PT ;  /* 0x0000ffff16167812 */ /* 0x000fe400078ec0ff */
[----:B------:R-:W-:Y:S02]  /*18f90*/  LOP3.LUT R24, R24, 0xffff, RZ, 0xc0, !PT ;  /* 0x0000ffff18187812 */ /* 0x000fe400078ec0ff */
[----:B------:R-:W-:Y:S02]  /*18fa0*/  PRMT R26, R26, 0x3340, R28 ;  /* 0x000033401a1a7816 */ /* 0x000fe4000000001c */
[----:B------:R-:W-:Y:S01]  /*18fb0*/  PRMT R22, R22, 0x3340, R24 ;  /* 0x0000334016167816 */ /* 0x000fe20000000018 */
[----:B------:R-:W-:Y:S04]  /*18fc0*/  STL [R1+0x1298], R30 ;  /* 0x0012981e01007387 */ /* 0x000fe80000100800 */
[----:B------:R-:W-:Y:S04]  /*18fd0*/  STL [R1+0x112c], R26 ;  /* 0x00112c1a01007387 */ /* 0x000fe80000100800 */
[----:B------:R3:W-:Y:S02]  /*18fe0*/  STL [R1+0x10b0], R22 ;  /* 0x0010b01601007387 */ /* 0x0007e40000100800 */
[----:B---3--:R-:W-:-:S02]  /*18ff0*/  LOP3.LUT R22, R49, 0xffff, RZ, 0xc0, !PT ;  /* 0x0000ffff31167812 */ /* 0x008fc400078ec0ff */
[----:B------:R-:W2:Y:S01]  /*19000*/  LDL.LU R49, [R1+0x484] ;  /* 0x0004840001317983 */ /* 0x000ea20000300800 */
[----:B------:R-:W-:Y:S02]  /*19010*/  LOP3.LUT R20, R20, 0xffff, RZ, 0xc0, !PT ;  /* 0x0000ffff14147812 */ /* 0x000fe400078ec0ff */
[----:B------:R-:W-:Y:S02]  /*19020*/  SHF.R.U32.HI R24, RZ, 0x8, R22 ;  /* 0x00000008ff187819 */ /* 0x000fe40000011616 */
[--C-:B------:R-:W-:Y:S02]  /*19030*/  PRMT R22, R22, 0x3340, R20.reuse ;  /* 0x0000334016167816 */ /* 0x100fe40000000014 */
[----:B------:R-:W-:Y:S02]  /*19040*/  SHF.R.U32.HI R26, RZ, 0x8, R20 ;  /* 0x00000008ff1a7819 */ /* 0x000fe40000011614 */
[----:B------:R-:W-:Y:S02]  /*19050*/  LOP3.LUT R227, R227, 0xffff, RZ, 0xc0, !PT ;  /* 0x0000ffffe3e37812 */ /* 0x000fe400078ec0ff */
[----:B------:R-:W-:Y:S01]  /*19060*/  LOP3.LUT R40, R40, 0xffff, RZ, 0xc0, !PT ;  /* 0x0000ffff28287812 */ /* 0x000fe200078ec0ff */
[----:B------:R0:W-:Y:S01]  /*19070*/  STL [R1+0x128c], R22 ;  /* 0x00128c1601007387 */ /* 0x0001e20000100800 */
[----:B------:R-:W-:-:S02]  /*19080*/  LOP3.LUT R24, R24, 0xffff, RZ, 0xc0, !PT ;  /* 0x0000ffff18187812 */ /* 0x000fc400078ec0ff */
[----:B------:R-:W-:Y:S02]  /*19090*/  LOP3.LUT R26, R26, 0xffff, RZ, 0xc0, !PT ;  /* 0x0000ffff1a1a7812 */ /* 0x000fe400078ec0ff */
[----:B------:R-:W-:Y:S02]  /*190a0*/  SHF.R.U32.HI R20, RZ, 0x8, R227 ;  /* 0x00000008ff147819 */ /* 0x000fe400000116e3 */
[--C-:B------:R-:W-:Y:S02]  /*190b0*/  PRMT R28, R227, 0x3340, R40.reuse ;  /* 0x00003340e31c7816 */ /* 0x100fe40000000028 */
[----:B0-----:R-:W-:Y:S02]  /*190c0*/  SHF.R.U32.HI R22, RZ, 0x8, R40 ;  /* 0x00000008ff167819 */ /* 0x001fe40000011628 */
[----:B------:R-:W-:Y:S02]  /*190d0*/  PRMT R24, R24, 0x3340, R26 ;  /* 0x0000334018187816 */ /* 0x000fe4000000001a */
[----:B------:R-:W-:-:S02]  /*190e0*/  LOP3.LUT R20, R20, 0xffff, RZ, 0xc0, !PT ;  /* 0x0000ffff14147812 */ /* 0x000fc400078ec0ff */
[----:B------:R-:W-:Y:S02]  /*190f0*/  LOP3.LUT R22, R22, 0xffff, RZ, 0xc0, !PT ;  /* 0x0000ffff16167812 */ /* 0x000fe400078ec0ff */
[----:B------:R-:W-:Y:S02]  /*19100*/  LOP3.LUT R225, R225, 0xffff, RZ, 0xc0, !PT ;  /* 0x0000ffffe1e17812 */ /* 0x000fe400078ec0ff */
[----:B------:R-:W-:Y:S01]  /*19110*/  LOP3.LUT R42, R42, 0xffff, RZ, 0xc0, !PT ;  /* 0x0000ffff2a2a7812 */ /* 0x000fe200078ec0ff */
[----:B------:R-:W-:Y:S01]  /*19120*/  STL [R1+0x1294], R28 ;  /* 0x0012941c01007387 */ /* 0x000fe20000100800 */
[----:B------:R-:W-:Y:S02]  /*19130*/  PRMT R20, R20, 0x3340, R22 ;  /* 0x0000334014147816 */ /* 0x000fe40000000016 */
[----:B------:R-:W-:Y:S01]  /*19140*/  SHF.R.U32.HI R26, RZ, 0x8, R42 ;  /* 0x00000008ff1a7819 */ /* 0x000fe2000001162a */
[----:B------:R0:W-:Y:S01]  /*19150*/  STL [R1+0x10a4], R24 ;  /* 0x0010a41801007387 */ /* 0x0001e20000100800 */
[----:B------:R-:W-:-:S02]  /*19160*/  LOP3.LUT R177, R177, 0xffff, RZ, 0xc0, !PT ;  /* 0x0000ffffb1b17812 */ /* 0x000fc400078ec0ff */
[----:B------:R-:W-:Y:S01]  /*19170*/  LOP3.LUT R26, R26, 0xffff, RZ, 0xc0, !PT ;  /* 0x0000ffff1a1a7812 */ /* 0x000fe200078ec0ff */
[----:B------:R1:W-:Y:S01]  /*19180*/  STL [R1+0x10a8], R20 ;  /* 0x0010a81401007387 */ /* 0x0003e20000100800 */
[----:B0-----:R-:W-:-:S04]  /*19190*/  SHF.R.U32.HI R24, RZ, 0x8, R225 ;  /* 0x00000008ff187819 */ /* 0x001fc800000116e1 */
[----:B------:R-:W-:Y:S02]  /*191a0*/  LOP3.LUT R24, R24, 0xffff, RZ, 0xc0, !PT ;  /* 0x0000ffff18187812 */ /* 0x000fe400078ec0ff */
[----:B-1----:R-:W-:Y:S02]  /*191b0*/  PRMT R20, R225, 0x3340, R42 ;  /* 0x00003340e1147816 */ /* 0x002fe4000000002a */
[----:B------:R-:W-:-:S03]  /*191c0*/  PRMT R24, R24, 0x3340, R26 ;  /* 0x0000334018187816 */ /* 0x000fc6000000001a */
[----:B------:R0:W-:Y:S01]  /*191d0*/  STL [R1+0x1280], R20 ;  /* 0x0012801401007387 */ /* 0x0001e20000100800 */
[----:B--2---:R-:W-:-:S04]  /*191e0*/  LOP3.LUT R22, R49, 0xffff, RZ, 0xc0, !PT ;  /* 0x0000ffff31167812 */ /* 0x004fc800078ec0ff */
[----:B------:R-:W-:-:S05]  /*191f0*/  PRMT R28, R22, 0x3340, R177 ;  /* 0x00003340161c7816 */ /* 0x000fca00000000b1 */
[----:B------:R-:W-:Y:S04]  /*19200*/  STL [R1+0x1304], R28 ;  /* 0x0013041c01007387 */ /* 0x000fe80000100800 */
[----:B------:R1:W-:Y:S04]  /*19210*/  STL [R1+0x1098], R24 ;  /* 0x0010981801007387 */ /* 0x0003e80000100800 */
[----:B------:R-:W2:Y:S04]  /*19220*/  LDL.LU R51, [R1+0x62c] ;  /* 0x00062c0001337983 */ /* 0x000ea80000300800 */
[----:B------:R-:W3:Y:S01]  /*19230*/  LDL.LU R49, [R1+0x628] ;  /* 0x0006280001317983 */ /* 0x000ee20000300800 */
[----:B0-----:R-:W-:-:S02]  /*19240*/  SHF.R.U32.HI R20, RZ, 0x8, R22 ;  /* 0x00000008ff147819 */ /* 0x001fc40000011616 */
[----:B------:R-:W-:Y:S02]  /*19250*/  SHF.R.U32.HI R22, RZ, 0x8, R177 ;  /* 0x00000008ff167819 */ /* 0x000fe400000116b1 */
[----:B------:R-:W-:Y:S02]  /*19260*/  LOP3.LUT R20, R20, 0xffff, RZ, 0xc0, !PT ;  /* 0x0000ffff14147812 */ /* 0x000fe400078ec0ff */
[----:B------:R-:W-:Y:S02]  /*19270*/  LOP3.LUT R22, R22, 0xffff, RZ, 0xc0, !PT ;  /* 0x0000ffff16167812 */ /* 0x000fe400078ec0ff */
[----:B------:R-:W-:Y:S02]  /*19280*/  LOP3.LUT R223, R223, 0xffff, RZ, 0xc0, !PT ;  /* 0x0000ffffdfdf7812 */ /* 0x000fe400078ec0ff */
[----:B------:R-:W-:Y:S02]  /*19290*/  PRMT R20, R20, 0x3340, R22 ;  /* 0x0000334014147816 */ /* 0x000fe40000000016 */
[----:B------:R-:W-:-:S03]  /*192a0*/  LOP3.LUT R76, R76, 0xffff, RZ, 0xc0, !PT ;  /* 0x0000ffff4c4c7812 */ /* 0x000fc600078ec0ff */
[----:B------:R0:W-:Y:S01]  /*192b0*/  STL [R1+0x1128], R20 ;  /* 0x0011281401007387 */ /* 0x0001e20000100800 */
[----:B------:R-:W-:Y:S02]  /*192c0*/  LOP3.LUT R221, R221, 0xffff, RZ, 0xc0, !PT ;  /* 0x0000ffffdddd7812 */ /* 0x000fe400078ec0ff */
[----:B------:R-:W-:Y:S02]  /*192d0*/  LOP3.LUT R78, R78, 0xffff, RZ, 0xc0, !PT ;  /* 0x0000ffff4e4e7812 */ /* 0x000fe400078ec0ff */
[----:B-1----:R-:W-:Y:S02]  /*192e0*/  SHF.R.U32.HI R24, RZ, 0x8, R223 ;  /* 0x00000008ff187819 */ /* 0x002fe400000116df */
[--C-:B0-----:R-:W-:Y:S02]  /*192f0*/  PRMT R20, R223, 0x3340, R76.reuse ;  /* 0x00003340df147816 */ /* 0x101fe4000000004c */
[----:B------:R-:W-:Y:S02]  /*19300*/  SHF.R.U32.HI R26, RZ, 0x8, R76 ;  /* 0x00000008ff1a7819 */ /* 0x000fe4000001164c */
[----:B------:R-:W-:Y:S01]  /*19310*/  SHF.R.U32.HI R22, RZ, 0x8, R78 ;  /* 0x00000008ff167819 */ /* 0x000fe2000001164e */
[----:B------:R0:W-:Y:S01]  /*19320*/  STL [R1+0x12fc], R20 ;  /* 0x0012fc1401007387 */ /* 0x0001e20000100800 */
[----:B------:R-:W-:-:S02]  /*19330*/  LOP3.LUT R24, R24, 0xffff, RZ, 0xc0, !PT ;  /* 0x0000ffff18187812 */ /* 0x000fc400078ec0ff */
[----:B------:R-:W-:Y:S02]  /*19340*/  LOP3.LUT R26, R26, 0xffff, RZ, 0xc0, !PT ;  /* 0x0000ffff1a1a7812 */ /* 0x000fe400078ec0ff */
[----:B------:R-:W-:Y:S02]  /*19350*/  LOP3.LUT R22, R22, 0xffff, RZ, 0xc0, !PT ;  /* 0x0000ffff16167812 */ /* 0x000fe400078ec0ff */
[----:B0-----:R-:W-:Y:S02]  /*19360*/  SHF.R.U32.HI R20, RZ, 0x8, R221 ;  /* 0x00000008ff147819 */ /* 0x001fe400000116dd */
[----:B------:R-:W-:Y:S02]  /*19370*/  PRMT R28, R221, 0x3340, R78 ;  /* 0x00003340dd1c7816 */ /* 0x000fe4000000004e */
[----:B------:R-:W-:Y:S02]  /*19380*/  LOP3.LUT R20, R20, 0xffff, RZ, 0xc0, !PT ;  /* 0x0000ffff14147812 */ /* 0x000fe400078ec0ff */
[----:B------:R-:W-:-:S02]  /*19390*/  PRMT R24, R24, 0x3340, R26 ;  /* 0x0000334018187816 */ /* 0x000fc4000000001a */
[----:B------:R-:W-:Y:S01]  /*193a0*/  PRMT R20, R20, 0x3340, R22 ;  /* 0x0000334014147816 */ /* 0x000fe20000000016 */
[----:B------:R-:W-:Y:S04]  /*193b0*/  STL [R1+0x1300], R28 ;  /* 0x0013001c01007387 */ /* 0x000fe80000100800 */
[----:B------:R3:W-:Y:S04]  /*193c0*/  STL [R1+0x1120], R24 ;  /* 0x0011201801007387 */ /* 0x0007e80000100800 */
[----:B------:R0:W-:Y:S01]  /*193d0*/  STL [R1+0x1124], R20 ;  /* 0x0011241401007387 */ /* 0x0001e20000100800 */
[----:B--2---:R-:W-:-:S03]  /*193e0*/  LOP3.LUT R22, R51, 0xffff, RZ, 0xc0, !PT ;  /* 0x0000ffff33167812 */ /* 0x004fc600078ec0ff */
[----:B------:R-:W2:Y:S01]  /*193f0*/  LDL.LU R51, [R1+0x204] ;  /* 0x0002040001337983 */ /* 0x000ea20000300800 */
[----:B---3--:R-:W-:-:S03]  /*19400*/  LOP3.LUT R24, R49, 0xffff, RZ, 0xc0, !PT ;  /* 0x0000ffff31187812 */ /* 0x008fc600078ec0ff */
[----:B------:R-:W3:Y:S01]  /*19410*/  LDL.LU R49, [R1+0x200] ;  /* 0x0002000001317983 */ /* 0x000ee20000300800 */
[----:B------:R-:W-:Y:S02]  /*19420*/  LOP3.LUT R26, R9, 0xffff, RZ, 0xc0, !PT ;  /* 0x0000ffff091a7812 */ /* 0x000fe400078ec0ff */
[----:B------:R-:W-:Y:S02]  /*19430*/  LOP3.LUT R9, R8, 0xffff, RZ, 0xc0, !PT ;  /* 0x0000ffff08097812 */ /* 0x000fe400078ec0ff */
[----:B------:R-:W-:Y:S02]  /*19440*/  PRMT R8, R22, 0x3340, R26 ;  /* 0x0000334016087816 */ /* 0x000fe4000000001a */
[----:B0-----:R-:W-:-:S03]  /*19450*/  SHF.R.U32.HI R20, RZ, 0x8, R22 ;  /* 0x00000008ff147819 */ /* 0x001fc60000011616 */
[----:B------:R0:W-:Y:S01]  /*19460*/  STL [R1+0x1284], R8 ;  /* 0x0012840801007387 */ /* 0x0001e20000100800 */
[----:B------:R-:W-:Y:S02]  /*19470*/  SHF.R.U32.HI R22, RZ, 0x8, R26 ;  /* 0x00000008ff167819 */ /* 0x000fe4000001161a */
[----:B------:R-:W-:Y:S02]  /*19480*/  LOP3.LUT R20, R20, 0xffff, RZ, 0xc0, !PT ;  /* 0x0000ffff14147812 */ /* 0x000fe400078ec0ff */
[----:B------:R-:W-:Y:S02]  /*19490*/  LOP3.LUT R22, R22, 0xffff, RZ, 0xc0, !PT ;  /* 0x0000ffff16167812 */ /* 0x000fe400078ec0ff */
[----:B0-----:R-:W-:Y:S02]  /*194a0*/  SHF.R.U32.HI R8, RZ, 0x8, R24 ;  /* 0x00000008ff087819 */ /* 0x001fe40000011618 */
[--C-:B------:R-:W-:Y:S02]  /*194b0*/  PRMT R24, R24, 0x3340, R9.reuse ;  /* 0x0000334018187816 */ /* 0x100fe40000000009 */
[----:B------:R-:W-:-:S02]  /*194c0*/  SHF.R.U32.HI R9, RZ, 0x8, R9 ;  /* 0x00000008ff097819 */ /* 0x000fc40000011609 */
[----:B------:R-:W-:Y:S02]  /*194d0*/  LOP3.LUT R8, R8, 0xffff, RZ, 0xc0, !PT ;  /* 0x0000ffff08087812 */ /* 0x000fe400078ec0ff */
[----:B------:R-:W-:Y:S02]  /*194e0*/  LOP3.LUT R9, R9, 0xffff, RZ, 0xc0, !PT ;  /* 0x0000ffff09097812 */ /* 0x000fe400078ec0ff */
[----:B------:R-:W-:Y:S02]  /*194f0*/  PRMT R20, R20, 0x3340, R22 ;  /* 0x0000334014147816 */ /* 0x000fe40000000016 */
[----:B------:R-:W-:Y:S01]  /*19500*/  PRMT R8, R8, 0x3340, R9 ;  /* 0x0000334008087816 */ /* 0x000fe20000000009 */
[----:B------:R-:W-:Y:S04]  /*19510*/  STL [R1+0x1288], R24 ;  /* 0x0012881801007387 */ /* 0x000fe80000100800 */
[----:B------:R-:W-:Y:S04]  /*19520*/  STL [R1+0x109c], R20 ;  /* 0x00109c1401007387 */ /* 0x000fe80000100800 */
[----:B------:R2:W-:Y:S01]  /*19530*/  STL [R1+0x10a0], R8 ;  /* 0x0010a00801007387 */ /* 0x0005e20000100800 */
[----:B---3--:R-:W-:-:S03]  /*19540*/  LOP3.LUT R9, R49, 0xffff, RZ, 0xc0, !PT ;  /* 0x0000ffff31097812 */ /* 0x008fc600078ec0ff */
[----:B------:R-:W3:Y:S01]  /*19550*/  LDL.LU R49, [R1+0x48c] ;  /* 0x00048c0001317983 */ /* 0x000ee20000300800 */
[----:B--2---:R-:W-:Y:S02]  /*19560*/  LOP3.LUT R8, R51, 0xffff, RZ, 0xc0, !PT ;  /* 0x0000ffff33087812 */ /* 0x004fe400078ec0ff */
[----:B------:R-:W-:Y:S01]  /*19570*/  LOP3.LUT R44, R44, 0xffff, RZ, 0xc0, !PT ;  /* 0x0000ffff2c2c7812 */ /* 0x000fe200078ec0ff */
[----:B------:R-:W2:Y:S01]  /*19580*/  LDL.LU R51, [R1+0x488] ;  /* 0x0004880001337983 */ /* 0x000ea20000300800 */
[----:B------:R-:W-:Y:S02]  /*19590*/  SHF.R.U32.HI R20, RZ, 0x8, R8 ;  /* 0x00000008ff147819 */ /* 0x000fe40000011608 */
[--C-:B------:R-:W-:Y:S02]  /*195a0*/  PRMT R8, R8, 0x3340, R44.reuse ;  /* 0x0000334008087816 */ /* 0x100fe4000000002c */
[----:B------:R-:W-:Y:S02]  /*195b0*/  LOP3.LUT R46, R46, 0xffff, RZ, 0xc0, !PT ;  /* 0x0000ffff2e2e7812 */ /* 0x000fe400078ec0ff */
[----:B------:R-:W-:Y:S01]  /*195c0*/  SHF.R.U32.HI R22, RZ, 0x8, R44 ;  /* 0x00000008ff167819 */ /* 0x000fe2000001162c */
[----:B------:R0:W-:Y:S01]  /*195d0*/  STL [R1+0x1270], R8 ;  /* 0x0012700801007387 */ /* 0x0001e20000100800 */
[----:B------:R-:W-:-:S02]  /*195e0*/  PRMT R24, R9, 0x3340, R46 ;  /* 0x0000334009187816 */ /* 0x000fc4000000002e */
[----:B------:R-:W-:Y:S02]  /*195f0*/  LOP3.LUT R20, R20, 0xffff, RZ, 0xc0, !PT ;  /* 0x0000ffff14147812 */ /* 0x000fe400078ec0ff */
[----:B------:R-:W-:Y:S02]  /*19600*/  LOP3.LUT R22, R22, 0xffff, RZ, 0xc0, !PT ;  /* 0x0000ffff16167812 */ /* 0x000fe400078ec0ff */
[----:B0-----:R-:W-:Y:S02]  /*19610*/  SHF.R.U32.HI R8, RZ, 0x8, R9 ;  /* 0x00000008ff087819 */ /* 0x001fe40000011609 */
[----:B------:R-:W-:Y:S02]  /*19620*/  SHF.R.U32.HI R9, RZ, 0x8, R46 ;  /* 0x00000008ff097819 */ /* 0x000fe4000001162e */
[----:B------:R-:W-:Y:S02]  /*19630*/  LOP3.LUT R8, R8, 0xffff, RZ, 0xc0, !PT ;  /* 0x0000ffff08087812 */ /* 0x000fe400078ec0ff */
[----:B------:R-:W-:-:S02]  /*19640*/  LOP3.LUT R9, R9, 0xffff, RZ, 0xc0, !PT ;  /* 0x0000ffff09097812 */ /* 0x000fc400078ec0ff */
[----:B------:R-:W-:Y:S02]  /*19650*/  PRMT R20, R20, 0x3340, R22 ;  /* 0x0000334014147816 */ /* 0x000fe40000000016 */
[----:B------:R-:W-:Y:S01]  /*19660*/  PRMT R8, R8, 0x3340, R9 ;  /* 0x0000334008087816 */ /* 0x000fe20000000009 */
[----:B------:R-:W-:Y:S04]  /*19670*/  STL [R1+0x127c], R24 ;  /* 0x00127c1801007387 */ /* 0x000fe80000100800 */
[----:B------:R-:W-:Y:S04]  /*19680*/  STL [R1+0x1090], R20 ;  /* 0x0010901401007387 */ /* 0x000fe80000100800 */
[----:B------:R3:W-:Y:S02]  /*19690*/  STL [R1+0x1094], R8 ;  /* 0x0010940801007387 */ /* 0x0007e40000100800 */
[----:B---3--:R-:W-:-:S02]  /*196a0*/  LOP3.LUT R8, R49, 0xffff, RZ, 0xc0, !PT ;  /* 0x0000ffff31087812 */ /* 0x008fc400078ec0ff */
[----:B------:R-:W3:Y:S01]  /*196b0*/  LDL.LU R49, [R1+0x490] ;  /* 0x0004900001317983 */ /* 0x000ee20000300800 */
[----:B------:R-:W-:Y:S02]  /*196c0*/  LOP3.LUT R171, R171, 0xffff, RZ, 0xc0, !PT ;  /* 0x0000ffffabab7812 */ /* 0x000fe400078ec0ff */
[----:B------:R-:W-:Y:S02]  /*196d0*/  SHF.R.U32.HI R20, RZ, 0x8, R8 ;  /* 0x00000008ff147819 */ /* 0x000fe40000011608 */
[--C-:B------:R-:W-:Y:S02]  /*196e0*/  PRMT R8, R8, 0x3340, R171.reuse ;  /* 0x0000334008087816 */ /* 0x100fe400000000ab */
[----:B--2---:R-:W-:Y:S02]  /*196f0*/  LOP3.LUT R9, R51, 0xffff, RZ, 0xc0, !PT ;  /* 0x0000ffff33097812 */ /* 0x004fe400078ec0ff */
[----:B------:R-:W-:Y:S01]  /*19700*/  LOP3.LUT R173, R173, 0xffff, RZ, 0xc0, !PT ;  /* 0x0000ffffadad7812 */ /* 0x000fe200078ec0ff */
[----:B------:R0:W-:Y:S01]  /*19710*/  STL [R1+0x12e4], R8 ;  /* 0x0012e40801007387 */ /* 0x0001e20000100800 */
[----:B------:R-:W-:-:S02]  /*19720*/  SHF.R.U32.HI R22, RZ, 0x8, R171 ;  /* 0x00000008ff167819 */ /* 0x000fc400000116ab */
[----:B------:R-:W-:Y:S02]  /*19730*/  PRMT R24, R9, 0x3340, R173 ;  /* 0x0000334009187816 */ /* 0x000fe400000000ad */
[----:B------:R-:W-:Y:S02]  /*19740*/  LOP3.LUT R20, R20, 0xffff, RZ, 0xc0, !PT ;  /* 0x0000ffff14147812 */ /* 0x000fe400078ec0ff */
[----:B0-----:R-:W-:Y:S02]  /*19750*/  SHF.R.U32.HI R8, RZ, 0x8, R9 ;  /* 0x00000008ff087819 */ /* 0x001fe40000011609 */
[----:B------:R-:W-:Y:S02]  /*19760*/  SHF.R.U32.HI R9, RZ, 0x8, R173 ;  /* 0x00000008ff097819 */ /* 0x000fe400000116ad */
[----:B------:R-:W-:Y:S02]  /*19770*/  LOP3.LUT R22, R22, 0xffff, RZ, 0xc0, !PT ;  /* 0x0000ffff16167812 */ /* 0x000fe400078ec0ff */
[----:B------:R-:W-:-:S02]  /*19780*/  LOP3.LUT R8, R8, 0xffff, RZ, 0xc0, !PT ;  /* 0x0000ffff08087812 */ /* 0x000fc400078ec0ff */
[----:B------:R-:W-:Y:S02]  /*19790*/  LOP3.LUT R9, R9, 0xffff, RZ, 0xc0, !PT ;  /* 0x0000ffff09097812 */ /* 0x000fe400078ec0ff */
[----:B------:R-:W-:Y:S02]  /*197a0*/  PRMT R20, R20, 0x3340, R22 ;  /* 0x0000334014147816 */ /* 0x000fe40000000016 */
[----:B------:R-:W-:Y:S01]  /*197b0*/  PRMT R8, R8, 0x3340, R9 ;  /* 0x0000334008087816 */ /* 0x000fe20000000009 */
[----:B------:R-:W-:Y:S04]  /*197c0*/  STL [R1+0x12e0], R24 ;  /* 0x0012e01801007387 */ /* 0x000fe80000100800 */
[----:B------:R-:W-:Y:S04]  /*197d0*/  STL [R1+0x1118], R20 ;  /* 0x0011181401007387 */ /* 0x000fe80000100800 */
[----:B------:R0:W-:Y:S04]  /*197e0*/  STL [R1+0x111c], R8 ;  /* 0x00111c0801007387 */ /* 0x0001e80000100800 */
[----:B------:R-:W2:Y:S01]  /*197f0*/  LDL.LU R51, [R1+0x630] ;  /* 0x0006300001337983 */ /* 0x000ea20000300800 */
[----:B---3--:R-:W-:-:S03]  /*19800*/  LOP3.LUT R9, R49, 0xffff, RZ, 0xc0, !PT ;  /* 0x0000ffff31097812 */ /* 0x008fc600078ec0ff */
[----:B------:R-:W3:Y:S01]  /*19810*/  LDL.LU R49, [R1+0x494] ;  /* 0x0004940001317983 */ /* 0x000ee20000300800 */
[----:B------:R-:W-:Y:S02]  /*19820*/  LOP3.LUT R252, R252, 0xffff, RZ, 0xc0, !PT ;  /* 0x0000fffffcfc7812 */ /* 0x000fe400078ec0ff */
[----:B------:R-:W-:Y:S02]  /*19830*/  LOP3.LUT R72, R72, 0xffff, RZ, 0xc0, !PT ;  /* 0x0000ffff48487812 */ /* 0x000fe400078ec0ff */
[----:B------:R-:W-:Y:S02]  /*19840*/  LOP3.LUT R167, R167, 0xffff, RZ, 0xc0, !PT ;  /* 0x0000ffffa7a77812 */ /* 0x000fe400078ec0ff */
[----:B0-----:R-:W-:Y:S02]  /*19850*/  PRMT R8, R252, 0x3340, R72 ;  /* 0x00003340fc087816 */ /* 0x001fe40000000048 */
[----:B------:R-:W-:Y:S02]  /*19860*/  SHF.R.U32.HI R20, RZ, 0x8, R252 ;  /* 0x00000008ff147819 */ /* 0x000fe400000116fc */
        /* <DEDUP_REMOVED lines=17> */
[----:B------:R-:W-:Y:S02]  /*19980*/  LOP3.LUT R22, R10, 0xffff, RZ, 0xc0, !PT ;  /* 0x0000ffff0a167812 */ /* 0x000fe400078ec0ff */
[----:B------:R-:W-:Y:S02]  /*19990*/  SHF.R.U32.HI R10, RZ, 0x8, R8 ;  /* 0x00000008ff0a7819 */ /* 0x000fe40000011608 */
[--C-:B------:R-:W-:Y:S02]  /*199a0*/  PRMT R8, R8, 0x3340, R20.reuse ;  /* 0x0000334008087816 */ /* 0x100fe40000000014 */
[----:B--2---:R-:W-:Y:S02]  /*199b0*/  LOP3.LUT R9, R51, 0xffff, RZ, 0xc0, !PT ;  /* 0x0000ffff33097812 */ /* 0x004fe400078ec0ff */
[----:B------:R-:W2:Y:S01]  /*199c0*/  LDL.LU R51, [R1+0x210] ;  /* 0x0002100001337983 */ /* 0x000ea20000300800 */
[----:B------:R-:W-:-:S02]  /*199d0*/  SHF.R.U32.HI R20, RZ, 0x8, R20 ;  /* 0x00000008ff147819 */ /* 0x000fc40000011614 */
[--C-:B------:R-:W-:Y:S01]  /*199e0*/  PRMT R24, R9, 0x3340, R22.reuse ;  /* 0x0000334009187816 */ /* 0x100fe20000000016 */
[----:B------:R0:W-:Y:S01]  /*199f0*/  STL [R1+0x12b4], R8 ;  /* 0x0012b40801007387 */ /* 0x0001e20000100800 */
[----:B------:R-:W-:Y:S02]  /*19a00*/  LOP3.LUT R10, R10, 0xffff, RZ, 0xc0, !PT ;  /* 0x0000ffff0a0a7812 */ /* 0x000fe400078ec0ff */
[----:B------:R-:W-:Y:S02]  /*19a10*/  LOP3.LUT R20, R20, 0xffff, RZ, 0xc0, !PT ;  /* 0x0000ffff14147812 */ /* 0x000fe400078ec0ff */
[----:B0-----:R-:W-:Y:S02]  /*19a20*/  SHF.R.U32.HI R8, RZ, 0x8, R9 ;  /* 0x00000008ff087819 */ /* 0x001fe40000011609 */
[----:B------:R-:W-:Y:S02]  /*19a30*/  SHF.R.U32.HI R9, RZ, 0x8, R22 ;  /* 0x00000008ff097819 */ /* 0x000fe40000011616 */
[----:B------:R-:W-:-:S02]  /*19a40*/  LOP3.LUT R8, R8, 0xffff, RZ, 0xc0, !PT ;  /* 0x0000ffff08087812 */ /* 0x000fc400078ec0ff */
[----:B------:R-:W-:Y:S02]  /*19a50*/  LOP3.LUT R9, R9, 0xffff, RZ, 0xc0, !PT ;  /* 0x0000ffff09097812 */ /* 0x000fe400078ec0ff */
        /* <DEDUP_REMOVED lines=10> */
[----:B------:R-:W-:Y:S02]  /*19b00*/  LOP3.LUT R48, R48, 0xffff, RZ, 0xc0, !PT ;  /* 0x0000ffff30307812 */ /* 0x000fe400078ec0ff */
[----:B--2---:R-:W-:Y:S01]  /*19b10*/  LOP3.LUT R9, R51, 0xffff, RZ, 0xc0, !PT ;  /* 0x0000ffff33097812 */ /* 0x004fe200078ec0ff */
[----:B------:R0:W-:Y:S01]  /*19b20*/  STL [R1+0x1264], R8 ;  /* 0x0012640801007387 */ /* 0x0001e20000100800 */
[----:B------:R-:W-:-:S02]  /*19b30*/  SHF.R.U32.HI R20, RZ, 0x8, R21 ;  /* 0x00000008ff147819 */ /* 0x000fc40000011615 */
[--C-:B------:R-:W-:Y:S02]  /*19b40*/  PRMT R21, R9, 0x3340, R48.reuse ;  /* 0x0000334009157816 */ /* 0x100fe40000000030 */
        /* <DEDUP_REMOVED lines=16> */
[----:B------:R-:W-:Y:S02]  /*19c50*/  LOP3.LUT R9, R3, 0xffff, RZ, 0xc0, !PT ;  /* 0x0000ffff03097812 */ /* 0x000fe400078ec0ff */
[----:B------:R-:W-:Y:S01]  /*19c60*/  LOP3.LUT R68, R68, 0xffff, RZ, 0xc0, !PT ;  /* 0x0000ffff44447812 */ /* 0x000fe200078ec0ff */
[----:B------:R-:W3:Y:S01]  /*19c70*/  LDL.LU R3, [R1+0x1598] ;  /* 0x0015980001037983 */ /* 0x000ee20000300800 */
        /* <DEDUP_REMOVED lines=14> */
[----:B0-----:R-:W-:-:S02]  /*19d60*/  LOP3.LUT R8, R2, 0xffff, RZ, 0xc0, !PT ;  /* 0x0000ffff02087812 */ /* 0x001fc400078ec0ff */
[----:B------:R-:W4:Y:S04]  /*19d70*/  LDL.LU R2, [R1+0x1594] ;  /* 0x0015940001027983 */ /* 0x000f280000300800 */
[----:B------:R-:W3:Y:S01]  /*19d80*/  LDL.LU R51, [R1+0x63c] ;  /* 0x00063c0001337983 */ /* 0x000ee20000300800 */
[----:B--2---:R-:W-:-:S03]  /*19d90*/  LOP3.LUT R9, R49, 0xffff, RZ, 0xc0, !PT ;  /* 0x0000ffff31097812 */ /* 0x004fc600078ec0ff */
[----:B------:R-:W2:Y:S01]  /*19da0*/  LDL.LU R49, [R1+0x638] ;  /* 0x0006380001317983 */ /* 0x000ea20000300800 */
[----:B------:R-:W-:Y:S02]  /*19db0*/  LOP3.LUT R70, R70, 0xffff, RZ, 0xc0, !PT ;  /* 0x0000ffff46467812 */ /* 0x000fe400078ec0ff */
        /* <DEDUP_REMOVED lines=17> */
[----:B--2---:R-:W-:-:S02]  /*19ed0*/  LOP3.LUT R8, R49, 0xffff, RZ, 0xc0, !PT ;  /* 0x0000ffff31087812 */ /* 0x004fc400078ec0ff */
[----:B------:R-:W2:Y:S01]  /*19ee0*/  LDL.LU R49, [R1+0x220] ;  /* 0x0002200001317983 */ /* 0x000ea20000300800 */
[----:B---3--:R-:W-:Y:S02]  /*19ef0*/  LOP3.LUT R9, R51, 0xffff, RZ, 0xc0, !PT ;  /* 0x0000ffff33097812 */ /* 0x008fe400078ec0ff */
[----:B------:R-:W-:Y:S01]  /*19f00*/  LOP3.LUT R23, R23, 0xffff, RZ, 0xc0, !PT ;  /* 0x0000ffff17177812 */ /* 0x000fe200078ec0ff */
[----:B------:R-:W3:Y:S01]  /*19f10*/  LDL.LU R51, [R1+0x21c] ;  /* 0x00021c0001337983 */ /* 0x000ee20000300800 */
[----:B------:R-:W-:Y:S02]  /*19f20*/  SHF.R.U32.HI R10, RZ, 0x8, R9 ;  /* 0x00000008ff0a7819 */ /* 0x000fe40000011609 */
[----:B------:R-:W-:Y:S02]  /*19f30*/  LOP3.LUT R153, R153, 0xffff, RZ, 0xc0, !PT ;  /* 0x0000ffff99997812 */ /* 0x000fe400078ec0ff */
[----:B------:R-:W-:Y:S02]  /*19f40*/  PRMT R9, R9, 0x3340, R23 ;  /* 0x0000334009097816 */ /* 0x000fe40000000017 */
[----:B------:R-:W-:-:S02]  /*19f50*/  SHF.R.U32.HI R21, RZ, 0x8, R8 ;  /* 0x00000008ff157819 */ /* 0x000fc40000011608 */
[----:B------:R-:W-:Y:S01]  /*19f60*/  PRMT R8, R8, 0x3340, R153 ;  /* 0x0000334008087816 */ /* 0x000fe20000000099 */
[----:B------:R0:W-:Y:S01]  /*19f70*/  STL [R1+0x124c], R9 ;  /* 0x00124c0901007387 */ /* 0x0001e20000100800 */
[----:B------:R-:W-:Y:S02]  /*19f80*/  SHF.R.U32.HI R20, RZ, 0x8, R23 ;  /* 0x00000008ff147819 */ /* 0x000fe40000011617 */
[----:B------:R-:W-:Y:S01]  /*19f90*/  LOP3.LUT R10, R10, 0xffff, RZ, 0xc0, !PT ;  /* 0x0000ffff0a0a7812 */ /* 0x000fe200078ec0ff */
[----:B------:R1:W-:Y:S01]  /*19fa0*/  STL [R1+0x1248], R8 ;  /* 0x0012480801007387 */ /* 0x0003e20000100800 */
[----:B------:R-:W-:Y:S02]  /*19fb0*/  LOP3.LUT R20, R20, 0xffff, RZ, 0xc0, !PT ;  /* 0x0000ffff14147812 */ /* 0x000fe400078ec0ff */
[----:B0-----:R-:W-:Y:S02]  /*19fc0*/  SHF.R.U32.HI R9, RZ, 0x8, R153 ;  /* 0x00000008ff097819 */ /* 0x001fe40000011699 */
[----:B-1----:R-:W-:-:S02]  /*19fd0*/  LOP3.LUT R8, R21, 0xffff, RZ, 0xc0, !PT ;  /* 0x0000ffff15087812 */ /* 0x002fc400078ec0ff */
[----:B------:R-:W-:Y:S02]  /*19fe0*/  LOP3.LUT R9, R9, 0xffff, RZ, 0xc0, !PT ;  /* 0x0000ffff09097812 */ /* 0x000fe400078ec0ff */
[----:B------:R-:W-:Y:S02]  /*19ff0*/  PRMT R10, R10, 0x3340, R20 ;  /* 0x000033400a0a7816 */ /* 0x000fe40000000014 */
[----:B------:R-:W-:-:S03]  /*1a000*/  PRMT R8, R8, 0x3340, R9 ;  /* 0x0000334008087816 */ /* 0x000fc60000000009 */
[----:B------:R2:W-:Y:S04]  /*1a010*/  STL [R1+0x1068], R10 ;  /* 0x0010680a01007387 */ /* 0x0005e80000100800 */
[----:B------:R-:W-:Y:S01]  /*1a020*/  STL [R1+0x106c], R8 ;  /* 0x00106c0801007387 */ /* 0x000fe20000100800 */
[----:B--2---:R-:W-:-:S03]  /*1a030*/  LOP3.LUT R10, R49, 0xffff, RZ, 0xc0, !PT ;  /* 0x0000ffff310a7812 */ /* 0x004fc600078ec0ff */
[----:B------:R-:W2:Y:S01]  /*1a040*/  LDL.LU R49, [R1+0x49c] ;  /* 0x00049c0001317983 */ /* 0x000ea20000300800 */
[----:B------:R-:W-:Y:S02]  /*1a050*/  LOP3.LUT R52, R52, 0xffff, RZ, 0xc0, !PT ;  /* 0x0000ffff34347812 */ /* 0x000fe400078ec0ff */
[----:B---3--:R-:W-:Y:S02]  /*1a060*/  LOP3.LUT R9, R51, 0xffff, RZ, 0xc0, !PT ;  /* 0x0000ffff33097812 */ /* 0x008fe400078ec0ff */
        /* <DEDUP_REMOVED lines=15> */
[----:B------:R-:W-:Y:S04]  /*1a160*/  STL [R1+0x105c], R20 ;  /* 0x00105c1401007387 */ /* 0x000fe80000100800 */
[----:B------:R0:W-:Y:S02]  /*1a170*/  STL [R1+0x1060], R9 ;  /* 0x0010600901007387 */ /* 0x0001e40000100800 */
[----:B0-----:R-:W-:Y:S02]  /*1a180*/  LOP3.LUT R9, R5, 0xffff, RZ, 0xc0, !PT ;  /* 0x0000ffff05097812 */ /* 0x001fe400078ec0ff */
[----:B------:R-:W3:Y:S04]  /*1a190*/  LDL.LU R5, [R1+0x1590] ;  /* 0x0015900001057983 */ /* 0x000ee80000300800 */
[----:B------:R-:W4:Y:S01]  /*1a1a0*/  LDL.LU R51, [R1+0x644] ;  /* 0x0006440001337983 */ /* 0x000f220000300800 */
[----:B------:R-:W-:Y:S01]  /*1a1b0*/  IMAD R45, R4, UR5, RZ ;  /* 0x00000005042d7c24 */ /* 0x000fe2000f8e02ff */
[----:B------:R-:W-:-:S03]  /*1a1c0*/  ULDC UR5, c[0x0][0x248] ;  /* 0x0000920000057ab9 */ /* 0x000fc60000000800 */
[----:B------:R-:W-:Y:S01]  /*1a1d0*/  VIADD R47, R45, UR6 ;  /* 0x000000062d2f7c36 */ /* 0x000fe20008000000 */
[----:B------:R-:W-:-:S03]  /*1a1e0*/  ULDC UR6, c[0x0][0x248] ;  /* 0x0000920000067ab9 */ /* 0x000fc60000000800 */
[----:B------:R-:W-:Y:S01]  /*1a1f0*/  VIADD R131, R47, UR7 ;  /* 0x000000072f837c36 */ /* 0x000fe20008000000 */
[----:B------:R-:W-:Y:S01]  /*1a200*/  ULDC UR7, c[0x0][0x248] ;  /* 0x0000920000077ab9 */ /* 0x000fe20000000800 */
[----:B--2---:R-:W-:Y:S02]  /*1a210*/  LOP3.LUT R10, R49, 0xffff, RZ, 0xc0, !PT ;  /* 0x0000ffff310a7812 */ /* 0x004fe400078ec0ff */
[----:B------:R-:W2:Y:S01]  /*1a220*/  LDL.LU R49, [R1+0x640] ;  /* 0x0006400001317983 */ /* 0x000ea20000300800 */
[----:B------:R-:W-:Y:S01]  /*1a230*/  VIADD R132, R131, UR8 ;  /* 0x0000000883847c36 */ /* 0x000fe20008000000 */
[----:B------:R-:W-:-:S03]  /*1a240*/  ULDC UR8, c[0x0][0x248] ;  /* 0x0000920000087ab9 */ /* 0x000fc60000000800 */
        /* <DEDUP_REMOVED lines=9> */
[----:B------:R-:W-:Y:S01]  /*1a2e0*/  LOP3.LUT R165, R165, 0xffff, RZ, 0xc0, !PT ;  /* 0x0000ffffa5a57812 */ /* 0x000fe200078ec0ff */
[----:B------:R-:W-:Y:S02]  /*1a2f0*/  ULDC UR5, c[0x0][0x248] ;  /* 0x0000920000057ab9 */ /* 0x000fe40000000800 */
[----:B------:R-:W-:Y:S01]  /*1a300*/  VIADD R138, R137, UR7 ;  /* 0x00000007898a7c36 */ /* 0x000fe20008000000 */
[----:B------:R-:W-:Y:S01]  /*1a310*/  SHF.R.U32.HI R20, RZ, 0x8, R10 ;  /* 0x00000008ff147819 */ /* 0x000fe2000001160a */
[----:B------:R-:W-:Y:S02]  /*1a320*/  ULDC UR7, c[0x0][0x248] ;  /* 0x0000920000077ab9 */ /* 0x000fe40000000800 */
[----:B------:R-:W-:Y:S01]  /*1a330*/  VIADD R139, R138, UR8 ;  /* 0x000000088a8b7c36 */ /* 0x000fe20008000000 */
[----:B------:R-:W-:Y:S01]  /*1a340*/  LOP3.LUT R64, R64, 0xffff, RZ, 0xc0, !PT ;  /* 0x0000ffff40407812 */ /* 0x000fe200078ec0ff */
[----:B------:R-:W-:-:S02]  /*1a350*/  ULDC UR8, c[0x0][0x248] ;  /* 0x0000920000087ab9 */ /* 0x000fc40000000800 */
[----:B------:R-:W-:Y:S01]  /*1a360*/  VIADD R140, R139, UR6 ;  /* 0x000000068b8c7c36 */ /* 0x000fe20008000000 */
[----:B------:R-:W-:Y:S01]  /*1a370*/  PRMT R10, R10, 0x3340, R165 ;  /* 0x000033400a0a7816 */ /* 0x000fe200000000a5 */
[----:B------:R-:W-:Y:S02]  /*1a380*/  ULDC UR6, c[0x0][0x248] ;  /* 0x0000920000067ab9 */ /* 0x000fe40000000800 */
[----:B------:R-:W-:Y:S01]  /*1a390*/  VIADD R141, R140, UR9 ;  /* 0x000000098c8d7c36 */ /* 0x000fe20008000000 */
[----:B------:R-:W-:Y:S01]  /*1a3a0*/  SHF.R.U32.HI R28, RZ, 0x8, R9 ;  /* 0x00000008ff1c7819 */ /* 0x000fe20000011609 */
[----:B------:R0:W-:Y:S01]  /*1a3b0*/  STL [R1+0x1240], R10 ;  /* 0x0012400a01007387 */ /* 0x0001e20000100800 */
[----:B------:R-:W-:Y:S01]  /*1a3c0*/  SHF.R.U32.HI R24, RZ, 0x8, R165 ;  /* 0x00000008ff187819 */ /* 0x000fe200000116a5 */
[----:B------:R-:W-:Y:S01]  /*1a3d0*/  VIADD R142, R141, UR5 ;  /* 0x000000058d8e7c36 */ /* 0x000fe20008000000 */
[----:B------:R-:W-:Y:S01]  /*1a3e0*/  ULDC UR5, c[0x0][0x248] ;  /* 0x0000920000057ab9 */ /* 0x000fe20000000800 */
[--C-:B------:R-:W-:Y:S01]  /*1a3f0*/  PRMT R9, R9, 0x3340, R64.reuse ;  /* 0x0000334009097816 */ /* 0x100fe20000000040 */
[----:B------:R-:W-:Y:S01]  /*1a400*/  ULDC UR9, c[0x0][0x248] ;  /* 0x0000920000097ab9 */ /* 0x000fe20000000800 */
[----:B------:R-:W-:Y:S01]  /*1a410*/  VIADD R143, R142, UR5 ;  /* 0x000000058e8f7c36 */ /* 0x000fe20008000000 */
[----:B------:R-:W-:Y:S01]  /*1a420*/  ULDC UR5, c[0x0][0x248] ;  /* 0x0000920000057ab9 */ /* 0x000fe20000000800 */
[----:B0-----:R-:W-:-:S02]  /*1a430*/  SHF.R.U32.HI R10, RZ, 0x8, R64 ;  /* 0x00000008ff0a7819 */ /* 0x001fc40000011640 */
[----:B------:R-:W-:Y:S01]  /*1a440*/  VIADD R144, R143, UR6 ;  /* 0x000000068f907c36 */ /* 0x000fe20008000000 */
[----:B------:R0:W-:Y:S01]  /*1a450*/  STL [R1+0x1238], R9 ;  /* 0x0012380901007387 */ /* 0x0001e20000100800 */
[----:B------:R-:W-:Y:S01]  /*1a460*/  LOP3.LUT R20, R20, 0xffff, RZ, 0xc0, !PT ;  /* 0x0000ffff14147812 */ /* 0x000fe200078ec0ff */
[----:B------:R-:W-:Y:S01]  /*1a470*/  ULDC UR6, c[0x0][0x248] ;  /* 0x0000920000067ab9 */ /* 0x000fe20000000800 */
[----:B------:R-:W-:Y:S01]  /*1a480*/  LOP3.LUT R24, R24, 0xffff, RZ, 0xc0, !PT ;  /* 0x0000ffff18187812 */ /* 0x000fe200078ec0ff */
[----:B------:R-:W-:Y:S01]  /*1a490*/  VIADD R145, R144, UR5 ;  /* 0x0000000590917c36 */ /* 0x000fe20008000000 */
[----:B------:R-:W-:Y:S01]  /*1a4a0*/  LOP3.LUT R10, R10, 0xffff, RZ, 0xc0, !PT ;  /* 0x0000ffff0a0a7812 */ /* 0x000fe200078ec0ff */
[----:B------:R-:W-:Y:S01]  /*1a4b0*/  ULDC UR5, c[0x0][0x248] ;  /* 0x0000920000057ab9 */ /* 0x000fe20000000800 */
[----:B------:R-:W-:Y:S02]  /*1a4c0*/  PRMT R20, R20, 0x3340, R24 ;  /* 0x0000334014147816 */ /* 0x000fe40000000018 */
[----:B0-----:R-:W-:Y:S01]  /*1a4d0*/  LOP3.LUT R9, R28, 0xffff, RZ, 0xc0, !PT ;  /* 0x0000ffff1c097812 */ /* 0x001fe200078ec0ff */
[----:B------:R-:W-:-:S02]  /*1a4e0*/  VIADD R146, R145, UR7 ;  /* 0x0000000791927c36 */ /* 0x000fc40008000000 */
[----:B------:R-:W-:Y:S01]  /*1a4f0*/  STL [R1+0x1084], R20 ;  /* 0x0010841401007387 */ /* 0x000fe20000100800 */
[----:B------:R-:W-:Y:S01]  /*1a500*/  ULDC UR7, c[0x0][0x248] ;  /* 0x0000920000077ab9 */ /* 0x000fe20000000800 */
[----:B------:R-:W-:Y:S01]  /*1a510*/  PRMT R9, R9, 0x3340, R10 ;  /* 0x0000334009097816 */ /* 0x000fe2000000000a */
[----:B------:R-:W-:Y:S01]  /*1a520*/  VIADD R147, R146, UR8 ;  /* 0x0000000892937c36 */ /* 0x000fe20008000000 */
[----:B------:R-:W-:-:S03]  /*1a530*/  ULDC UR8, c[0x0][0x248] ;  /* 0x0000920000087ab9 */ /* 0x000fc60000000800 */
[----:B------:R4:W-:Y:S01]  /*1a540*/  STL [R1+0x1088], R9 ;  /* 0x0010880901007387 */ /* 0x0009e20000100800 */
[----:B------:R-:W-:Y:S01]  /*1a550*/  VIADD R148, R147, UR6 ;  /* 0x0000000693947c36 */ /* 0x000fe20008000000 */
[----:B------:R-:W-:Y:S01]  /*1a560*/  ULDC UR6, c[0x0][0x248] ;  /* 0x0000920000067ab9 */ /* 0x000fe20000000800 */
[----:B----4-:R-:W-:Y:S02]  /*1a570*/  LOP3.LUT R9, R51, 0xffff, RZ, 0xc0, !PT ;  /* 0x0000ffff33097812 */ /* 0x010fe400078ec0ff */
[----:B------:R-:W4:Y:S01]  /*1a580*/  LDL.LU R51, [R1+0x64c] ;  /* 0x00064c0001337983 */ /* 0x000f220000300800 */
        /* <DEDUP_REMOVED lines=130> */
[----:B------:R-:W-:-:S03]  /*1adb0*/  ULDC UR6, c[0x0][0x248] ;  /* 0x0000920000067ab9 */ /* 0x000fc60000000800 */
[----:B------:R-:W-:Y:S01]  /*1adc0*/  VIADD R167, R219, UR9 ;  /* 0x00000009dba77c36 */ /* 0x000fe20008000000 */
[----:B------:R-:W-:Y:S01]  /*1add0*/  SHF.R.U32.HI R20, RZ, 0x8, R9 ;  /* 0x00000008ff147819 */ /* 0x000fe20000011609 */
[----:B------:R-:W-:Y:S02]  /*1ade0*/  ULDC UR9, c[0x0][0x248] ;  /* 0x0000920000097ab9 */ /* 0x000fe40000000800 */
[----:B------:R-:W-:Y:S01]  /*1adf0*/  VIADD R186, R167, UR5 ;  /* 0x00000005a7ba7c36 */ /* 0x000fe20008000000 */
[----:B------:R-:W-:-:S03]  /*1ae00*/  ULDC UR5, c[0x0][0x248] ;  /* 0x0000920000057ab9 */ /* 0x000fc60000000800 */
[----:B------:R-:W-:Y:S01]  /*1ae10*/  VIADD R182, R186, UR5 ;  /* 0x00000005bab67c36 */ /* 0x000fe20008000000 */
[----:B------:R-:W-:-:S03]  /*1ae20*/  ULDC UR5, c[0x0][0x248] ;  /* 0x0000920000057ab9 */ /* 0x000fc60000000800 */
[----:B------:R-:W-:Y:S01]  /*1ae30*/  VIADD R178, R182, UR6 ;  /* 0x00000006b6b27c36 */ /* 0x000fe20008000000 */
[--C-:B------:R-:W-:Y:S01]  /*1ae40*/  SHF.R.U32.HI R48, RZ, 0x8, R159.reuse ;  /* 0x00000008ff307819 */ /* 0x100fe2000001169f */
[----:B------:R-:W-:Y:S02]  /*1ae50*/  ULDC UR6, c[0x0][0x248] ;  /* 0x0000920000067ab9 */ /* 0x000fe40000000800 */
[----:B------:R-:W-:Y:S01]  /*1ae60*/  VIADD R46, R178, UR5 ;  /* 0x00000005b22e7c36 */ /* 0x000fe20008000000 */
[----:B------:R-:W-:Y:S01]  /*1ae70*/  PRMT R9, R9, 0x3340, R159 ;  /* 0x0000334009097816 */ /* 0x000fe2000000009f */
[----:B------:R-:W-:Y:S02]  /*1ae80*/  ULDC UR5, c[0x0][0x248] ;  /* 0x0000920000057ab9 */ /* 0x000fe40000000800 */
[----:B------:R-:W-:Y:S01]  /*1ae90*/  VIADD R43, R46, UR7 ;  /* 0x000000072e2b7c36 */ /* 0x000fe20008000000 */
[----:B------:R-:W-:Y:S02]  /*1aea0*/  LOP3.LUT R161, R161, 0xffff, RZ, 0xc0, !PT ;  /* 0x0000ffffa1a17812 */ /* 0x000fe400078ec0ff */
[----:B------:R-:W-:Y:S01]  /*1aeb0*/  LOP3.LUT R20, R20, 0xffff, RZ, 0xc0, !PT ;  /* 0x0000ffff14147812 */ /* 0x000fe200078ec0ff */
[----:B------:R-:W-:Y:S01]  /*1aec0*/  VIADD R42, R43, UR8 ;  /* 0x000000082b2a7c36 */ /* 0x000fe20008000000 */
[----:B------:R-:W-:Y:S01]  /*1aed0*/  LOP3.LUT R48, R48, 0xffff, RZ, 0xc0, !PT ;  /* 0x0000ffff30307812 */ /* 0x000fe200078ec0ff */
[----:B------:R0:W-:Y:S01]  /*1aee0*/  STL [R1+0x1230], R9 ;  /* 0x0012300901007387 */ /* 0x0001e20000100800 */
[--C-:B------:R-:W-:Y:S01]  /*1aef0*/  PRMT R24, R10, 0x3340, R161.reuse ;  /* 0x000033400a187816 */ /* 0x100fe200000000a1 */
[----:B------:R-:W-:Y:S01]  /*1af00*/  VIADD R41, R42, UR6 ;  /* 0x000000062a297c36 */ /* 0x000fe20008000000 */
[----:B------:R-:W-:Y:S01]  /*1af10*/  PRMT R48, R20, 0x3340, R48 ;  /* 0x0000334014307816 */ /* 0x000fe20000000030 */
[----:B------:R-:W-:Y:S01]  /*1af20*/  ULDC UR6, c[0x0][0x248] ;  /* 0x0000920000067ab9 */ /* 0x000fe20000000800 */
[----:B------:R-:W-:Y:S01]  /*1af30*/  LOP3.LUT R155, R155, 0xffff, RZ, 0xc0, !PT ;  /* 0x0000ffff9b9b7812 */ /* 0x000fe200078ec0ff */
[----:B------:R-:W-:Y:S01]  /*1af40*/  VIADD R39, R41, UR9 ;  /* 0x0000000929277c36 */ /* 0x000fe20008000000 */
[----:B------:R-:W-:Y:S01]  /*1af50*/  LOP3.LUT R157, R157, 0xffff, RZ, 0xc0, !PT ;  /* 0x0000ffff9d9d7812 */ /* 0x000fe200078ec0ff */
[----:B------:R-:W-:Y:S01]  /*1af60*/  ULDC UR7, c[0x0][0x248] ;  /* 0x0000920000077ab9 */ /* 0x000fe20000000800 */
[----:B------:R-:W-:Y:S01]  /*1af70*/  ULDC UR8, c[0x0][0x248] ;  /* 0x0000920000087ab9 */ /* 0x000fe20000000800 */
[----:B0-----:R-:W-:Y:S01]  /*1af80*/  SHF.R.U32.HI R9, RZ, 0x8, R10 ;  /* 0x00000008ff097819 */ /* 0x001fe2000001160a */
[----:B------:R-:W-:Y:S01]  /*1af90*/  STL [R1+0x122c], R24 ;  /* 0x00122c1801007387 */ /* 0x000fe20000100800 */
[----:B------:R-:W-:Y:S01]  /*1afa0*/  SHF.R.U32.HI R10, RZ, 0x8, R161 ;  /* 0x00000008ff0a7819 */ /* 0x000fe200000116a1 */
[----:B------:R-:W-:Y:S01]  /*1afb0*/  VIADD R38, R39, UR5 ;  /* 0x0000000527267c36 */ /* 0x000fe20008000000 */
[----:B------:R-:W-:Y:S01]  /*1afc0*/  LOP3.LUT R9, R9, 0xffff, RZ, 0xc0, !PT ;  /* 0x0000ffff09097812 */ /* 0x000fe200078ec0ff */
[----:B------:R4:W-:Y:S01]  /*1afd0*/  STL [R1+0x107c], R48 ;  /* 0x00107c3001007387 */ /* 0x0009e20000100800 */
[----:B------:R-:W-:Y:S01]  /*1afe0*/  LOP3.LUT R10, R10, 0xffff, RZ, 0xc0, !PT ;  /* 0x0000ffff0a0a7812 */ /* 0x000fe200078ec0ff */
[----:B------:R-:W-:Y:S01]  /*1aff0*/  ULDC UR5, c[0x0][0x248] ;  /* 0x0000920000057ab9 */ /* 0x000fe20000000800 */
[----:B------:R-:W-:Y:S01]  /*1b000*/  SHF.R.U32.HI R50, RZ, 0x8, R155 ;  /* 0x00000008ff327819 */ /* 0x000fe2000001169b */
[----:B------:R-:W-:Y:S01]  /*1b010*/  VIADD R37, R38, UR5 ;  /* 0x0000000526257c36 */ /* 0x000fe20008000000 */
[----:B------:R-:W-:Y:S01]  /*1b020*/  PRMT R9, R9, 0x3340, R10 ;  /* 0x0000334009097816 */ /* 0x000fe2000000000a */
[----:B------:R-:W-:Y:S01]  /*1b030*/  ULDC UR5, c[0x0][0x248] ;  /* 0x0000920000057ab9 */ /* 0x000fe20000000800 */
[----:B------:R-:W-:Y:S01]  /*1b040*/  ULDC UR9, c[0x0][0x248] ;  /* 0x0000920000097ab9 */ /* 0x000fe20000000800 */
[----:B----4-:R-:W-:Y:S01]  /*1b050*/  LOP3.LUT R48, R51, 0xffff, RZ, 0xc0, !PT ;  /* 0x0000ffff33307812 */ /* 0x010fe200078ec0ff */
[----:B------:R-:W-:Y:S01]  /*1b060*/  VIADD R35, R37, UR6 ;  /* 0x0000000625237c36 */ /* 0x000fe20008000000 */
[----:B------:R-:W-:Y:S01]  /*1b070*/  STL [R1+0x1080], R9 ;  /* 0x0010800901007387 */ /* 0x000fe20000100800 */
[----:B------:R-:W-:Y:S01]  /*1b080*/  LOP3.LUT R50, R50, 0xffff, RZ, 0xc0, !PT ;  /* 0x0000ffff32327812 */ /* 0x000fe200078ec0ff */
[----:B------:R-:W-:Y:S01]  /*1b090*/  ULDC UR6, c[0x0][0x248] ;  /* 0x0000920000067ab9 */ /* 0x000fe20000000800 */
        /* <DEDUP_REMOVED lines=25> */
[----:B------:R-:W-:Y:S02]  /*1b230*/  SHF.R.U32.HI R49, RZ, 0x8, R48 ;  /* 0x00000008ff317819 */ /* 0x000fe40000011630 */
[----:B------:R-:W-:Y:S02]  /*1b240*/  PRMT R48, R48, 0x3340, R155 ;  /* 0x0000334030307816 */ /* 0x000fe4000000009b */
[----:B------:R-:W-:Y:S02]  /*1b250*/  SHF.R.U32.HI R51, RZ, 0x8, R10 ;  /* 0x00000008ff337819 */ /* 0x000fe4000001160a */
[----:B------:R-:W-:Y:S01]  /*1b260*/  PRMT R10, R10, 0x3340, R157 ;  /* 0x000033400a0a7816 */ /* 0x000fe2000000009d */
[----:B------:R0:W-:Y:S01]  /*1b270*/  STL [R1+0x121c], R48 ;  /* 0x00121c3001007387 */ /* 0x0001e20000100800 */
[----:B------:R-:W-:-:S03]  /*1b280*/  LOP3.LUT R49, R49, 0xffff, RZ, 0xc0, !PT ;  /* 0x0000ffff31317812 */ /* 0x000fc600078ec0ff */
[----:B------:R1:W-:Y:S01]  /*1b290*/  STL [R1+0x1218], R10 ;  /* 0x0012180a01007387 */ /* 0x0003e20000100800 */
[----:B0-----:R-:W-:Y:S02]  /*1b2a0*/  SHF.R.U32.HI R48, RZ, 0x8, R157 ;  /* 0x00000008ff307819 */ /* 0x001fe4000001169d */
[----:B-1----:R-:W-:Y:S02]  /*1b2b0*/  LOP3.LUT R10, R51, 0xffff, RZ, 0xc0, !PT ;  /* 0x0000ffff330a7812 */ /* 0x002fe400078ec0ff */
[----:B------:R-:W-:Y:S02]  /*1b2c0*/  LOP3.LUT R48, R48, 0xffff, RZ, 0xc0, !PT ;  /* 0x0000ffff30307812 */ /* 0x000fe400078ec0ff */
[----:B------:R-:W-:Y:S02]  /*1b2d0*/  PRMT R49, R49, 0x3340, R50 ;  /* 0x0000334031317816 */ /* 0x000fe40000000032 */
[----:B------:R-:W-:Y:S02]  /*1b2e0*/  PRMT R10, R10, 0x3340, R48 ;  /* 0x000033400a0a7816 */ /* 0x000fe40000000030 */
[----:B---3--:R-:W-:Y:S01]  /*1b2f0*/  LOP3.LUT R48, R5, 0xffff, RZ, 0xc0, !PT ;  /* 0x0000ffff05307812 */ /* 0x008fe200078ec0ff */
[----:B------:R-:W-:Y:S04]  /*1b300*/  STL [R1+0x1038], R49 ;  /* 0x0010383101007387 */ /* 0x000fe80000100800 */
[----:B------:R0:W-:Y:S04]  /*1b310*/  STL [R1+0x1040], R10 ;  /* 0x0010400a01007387 */ /* 0x0001e80000100800 */
        /* <DEDUP_REMOVED lines=67> */
[----:B0-----:R-:W-:Y:S01]  /*1b750*/  LOP3.LUT R10, R2, 0xffff, RZ, 0xc0, !PT ;  /* 0x0000ffff020a7812 */ /* 0x001fe200078ec0ff */
[----:B------:R-:W-:Y:S01]  /*1b760*/  ULDC UR9, c[0x0][0x248] ;  /* 0x0000920000097ab9 */ /* 0x000fe20000000800 */
[----:B------:R-:W-:Y:S01]  /*1b770*/  SHF.R.U32.HI R49, RZ, 0x8, R48 ;  /* 0x00000008ff317819 */ /* 0x000fe20000011630 */
[----:B------:R-:W-:Y:S01]  /*1b780*/  VIADD R116, R117, UR5 ;  /* 0x0000000575747c36 */ /* 0x000fe20008000000 */
[----:B------:R-:W-:Y:S01]  /*1b790*/  ULDC UR5, c[0x0][0x248] ;  /* 0x0000920000057ab9 */ /* 0x000fe20000000800 */
[----:B------:R-:W-:Y:S01]  /*1b7a0*/  LOP3.LUT R58, R58, 0xffff, RZ, 0xc0, !PT ;  /* 0x0000ffff3a3a7812 */ /* 0x000fe200078ec0ff */
[----:B------:R-:W3:Y:S01]  /*1b7b0*/  LDL.LU R2, [R1+0x1588] ;  /* 0x0015880001027983 */ /* 0x000ee20000300800 */
[----:B------:R-:W-:Y:S01]  /*1b7c0*/  VIADD R115, R116, UR5 ;  /* 0x0000000574737c36 */ /* 0x000fe20008000000 */
[----:B------:R-:W-:-:S03]  /*1b7d0*/  ULDC UR5, c[0x0][0x248] ;  /* 0x0000920000057ab9 */ /* 0x000fc60000000800 */
        /* <DEDUP_REMOVED lines=8> */
[----:B------:R-:W-:Y:S01]  /*1b860*/  PRMT R10, R10, 0x3340, R58 ;  /* 0x000033400a0a7816 */ /* 0x000fe2000000003a */
[----:B------:R-:W-:Y:S01]  /*1b870*/  ULDC UR5, c[0x0][0x248] ;  /* 0x0000920000057ab9 */ /* 0x000fe20000000800 */
[----:B------:R-:W-:Y:S01]  /*1b880*/  LOP3.LUT R49, R49, 0xffff, RZ, 0xc0, !PT ;  /* 0x0000ffff31317812 */ /* 0x000fe200078ec0ff */
[----:B------:R-:W-:Y:S01]  /*1b890*/  VIADD R111, R112, UR8 ;  /* 0x00000008706f7c36 */ /* 0x000fe20008000000 */
[----:B------:R-:W-:-:S02]  /*1b8a0*/  LOP3.LUT R50, R50, 0xffff, RZ, 0xc0, !PT ;  /* 0x0000ffff32327812 */ /* 0x000fc400078ec0ff */
[----:B0-----:R-:W-:Y:S01]  /*1b8b0*/  SHF.R.U32.HI R48, RZ, 0x8, R58 ;  /* 0x00000008ff307819 */ /* 0x001fe2000001163a */
[----:B------:R-:W-:Y:S01]  /*1b8c0*/  VIADD R110, R111, UR6 ;  /* 0x000000066f6e7c36 */ /* 0x000fe20008000000 */
[----:B------:R0:W-:Y:S01]  /*1b8d0*/  STL [R1+0x11fc], R10 ;  /* 0x0011fc0a01007387 */ /* 0x0001e20000100800 */
[----:B------:R-:W-:Y:S01]  /*1b8e0*/  F2FP.SATFINITE.E5M2.F32.PACK_AB_MERGE_C R27, R107, R106, RZ ;  /* 0x0000006a6b1b723e */ /* 0x000fe200048060ff */
[----:B------:R-:W-:Y:S01]  /*1b8f0*/  ULDC UR6, c[0x0][0x248] ;  /* 0x0000920000067ab9 */ /* 0x000fe20000000800 */
[----:B------:R-:W-:Y:S01]  /*1b900*/  VIADD R109, R110, UR9 ;  /* 0x000000096e6d7c36 */ /* 0x000fe20008000000 */
[----:B------:R-:W-:Y:S01]  /*1b910*/  LOP3.LUT R48, R48, 0xffff, RZ, 0xc0, !PT ;  /* 0x0000ffff30307812 */ /* 0x000fe200078ec0ff */
[----:B------:R-:W-:Y:S01]  /*1b920*/  ULDC UR7, c[0x0][0x248] ;  /* 0x0000920000077ab9 */ /* 0x000fe20000000800 */
[----:B------:R-:W-:Y:S01]  /*1b930*/  PRMT R49, R49, 0x3340, R50 ;  /* 0x0000334031317816 */ /* 0x000fe20000000032 */
[----:B------:R-:W-:Y:S01]  /*1b940*/  VIADD R108, R109, UR5 ;  /* 0x000000056d6c7c36 */ /* 0x000fe20008000000 */
[----:B------:R-:W-:Y:S01]  /*1b950*/  ULDC UR5, c[0x0][0x248] ;  /* 0x0000920000057ab9 */ /* 0x000fe20000000800 */
[----:B------:R-:W-:Y:S01]  /*1b960*/  LOP3.LUT R60, R60, 0xffff, RZ, 0xc0, !PT ;  /* 0x0000ffff3c3c7812 */ /* 0x000fe200078ec0ff */
[----:B------:R-:W-:Y:S01]  /*1b970*/  ULDC UR8, c[0x0][0x248] ;  /* 0x0000920000087ab9 */ /* 0x000fe20000000800 */
[----:B0-----:R-:W-:Y:S01]  /*1b980*/  LOP3.LUT R10, R51, 0xffff, RZ, 0xc0, !PT ;  /* 0x0000ffff330a7812 */ /* 0x001fe200078ec0ff */
[----:B------:R-:W-:Y:S01]  /*1b990*/  VIADD R107, R108, UR5 ;  /* 0x000000056c6b7c36 */ /* 0x000fe20008000000 */
[----:B------:R0:W-:Y:S01]  /*1b9a0*/  STL [R1+0x1030], R49 ;  /* 0x0010303101007387 */ /* 0x0001e20000100800 */
[----:B------:R-:W-:Y:S01]  /*1b9b0*/  ULDC UR5, c[0x0][0x248] ;  /* 0x0000920000057ab9 */ /* 0x000fe20000000800 */
[----:B------:R-:W-:Y:S01]  /*1b9c0*/  PRMT R10, R10, 0x3340, R48 ;  /* 0x000033400a0a7816 */ /* 0x000fe20000000030 */
[----:B------:R-:W-:Y:S01]  /*1b9d0*/  ULDC UR9, c[0x0][0x248] ;  /* 0x0000920000097ab9 */ /* 0x000fe20000000800 */
[----:B------:R-:W-:Y:S01]  /*1b9e0*/  LOP3.LUT R48, R3, 0xffff, RZ, 0xc0, !PT ;  /* 0x0000ffff03307812 */ /* 0x000fe200078ec0ff */
[----:B------:R-:W-:Y:S01]  /*1b9f0*/  VIADD R106, R107, UR6 ;  /* 0x000000066b6a7c36 */ /* 0x000fe20008000000 */
[----:B------:R-:W-:Y:S01]  /*1ba00*/  LOP3.LUT R62, R62, 0xffff, RZ, 0xc0, !PT ;  /* 0x0000ffff3e3e7812 */ /* 0x000fe200078ec0ff */
[----:B------:R1:W-:Y:S01]  /*1ba10*/  STL [R1+0x1034], R10 ;  /* 0x0010340a01007387 */ /* 0x0003e20000100800 */
[----:B------:R-:W-:-:S02]  /*1ba20*/  SHF.R.U32.HI R50, RZ, 0x8, R60 ;  /* 0x00000008ff327819 */ /* 0x000fc4000001163c */
[----:B0-----:R-:W-:Y:S01]  /*1ba30*/  SHF.R.U32.HI R49, RZ, 0x8, R48 ;  /* 0x00000008ff317819 */ /* 0x001fe20000011630 */
[----:B------:R-:W-:Y:S01]  /*1ba40*/  VIADD R105, R106, UR5 ;  /* 0x000000056a697c36 */ /* 0x000fe20008000000 */
[----:B------:R-:W-:Y:S01]  /*1ba50*/  PRMT R48, R48, 0x3340, R60 ;  /* 0x0000334030307816 */ /* 0x000fe2000000003c */
[----:B------:R-:W4:Y:S01]  /*1ba60*/  LDL.LU R3, [R1+0x1584] ;  /* 0x0015840001037983 */ /* 0x000f220000300800 */
[----:B------:R-:W-:Y:S01]  /*1ba70*/  ULDC UR6, c[0x0][0x248] ;  /* 0x0000920000067ab9 */ /* 0x000fe20000000800 */
[----:B-1----:R-:W-:Y:S01]  /*1ba80*/  LOP3.LUT R10, R6, 0xffff, RZ, 0xc0, !PT ;  /* 0x0000ffff060a7812 */ /* 0x002fe200078ec0ff */
[----:B------:R-:W-:Y:S01]  /*1ba90*/  VIADD R104, R105, UR7 ;  /* 0x0000000769687c36 */ /* 0x000fe20008000000 */
[----:B------:R-:W3:Y:S01]  /*1baa0*/  LDL.LU R6, [R1+0x1580] ;  /* 0x0015800001067983 */ /* 0x000ee20000300800 */
[----:B------:R-:W-:Y:S01]  /*1bab0*/  LOP3.LUT R49, R49, 0xffff, RZ, 0xc0, !PT ;  /* 0x0000ffff31317812 */ /* 0x000fe200078ec0ff */
[----:B------:R-:W-:Y:S01]  /*1bac0*/  ULDC UR5, c[0x0][0x248] ;  /* 0x0000920000057ab9 */ /* 0x000fe20000000800 */
[----:B------:R-:W-:Y:S01]  /*1bad0*/  SHF.R.U32.HI R51, RZ, 0x8, R10 ;  /* 0x00000008ff337819 */ /* 0x000fe2000001160a */
[----:B------:R0:W-:Y:S01]  /*1bae0*/  STL [R1+0x1200], R48 ;  /* 0x0012003001007387 */ /* 0x0001e20000100800 */
[--C-:B------:R-:W-:Y:S01]  /*1baf0*/  PRMT R10, R10, 0x3340, R62.reuse ;  /* 0x000033400a0a7816 */ /* 0x100fe2000000003e */
[----:B------:R-:W-:Y:S01]  /*1bb00*/  VIADD R103, R104, UR8 ;  /* 0x0000000868677c36 */ /* 0x000fe20008000000 */
[----:B------:R-:W-:Y:S01]  /*1bb10*/  LOP3.LUT R50, R50, 0xffff, RZ, 0xc0, !PT ;  /* 0x0000ffff32327812 */ /* 0x000fe200078ec0ff */
[----:B------:R-:W-:Y:S01]  /*1bb20*/  ULDC UR7, c[0x0][0x248] ;  /* 0x0000920000077ab9 */ /* 0x000fe20000000800 */
[----:B------:R-:W-:Y:S01]  /*1bb30*/  LOP3.LUT R66, R66, 0xffff, RZ, 0xc0, !PT ;  /* 0x0000ffff42427812 */ /* 0x000fe200078ec0ff */
[----:B------:R1:W-:Y:S01]  /*1bb40*/  STL [R1+0x11f4], R10 ;  /* 0x0011f40a01007387 */ /* 0x0003e20000100800 */
[----:B0-----:R-:W-:Y:S01]  /*1bb50*/  SHF.R.U32.HI R48, RZ, 0x8, R62 ;  /* 0x00000008ff307819 */ /* 0x001fe2000001163e */
[----:B------:R-:W-:Y:S01]  /*1bb60*/  VIADD R102, R103, UR6 ;  /* 0x0000000667667c36 */ /* 0x000fe20008000000 */
[----:B------:R-:W-:Y:S01]  /*1bb70*/  PRMT R49, R49, 0x3340, R50 ;  /* 0x0000334031317816 */ /* 0x000fe20000000032 */
[----:B------:R-:W-:Y:S01]  /*1bb80*/  ULDC UR6, c[0x0][0x248] ;  /* 0x0000920000067ab9 */ /* 0x000fe20000000800 */
[----:B------:R-:W-:Y:S01]  /*1bb90*/  LOP3.LUT R48, R48, 0xffff, RZ, 0xc0, !PT ;  /* 0x0000ffff30307812 */ /* 0x000fe200078ec0ff */
[----:B------:R-:W-:Y:S01]  /*1bba0*/  ULDC UR8, c[0x0][0x248] ;  /* 0x0000920000087ab9 */ /* 0x000fe20000000800 */
[----:B-1----:R-:W-:Y:S01]  /*1bbb0*/  LOP3.LUT R10, R51, 0xffff, RZ, 0xc0, !PT ;  /* 0x0000ffff330a7812 */ /* 0x002fe200078ec0ff */
[----:B------:R-:W-:Y:S01]  /*1bbc0*/  VIADD R101, R102, UR9 ;  /* 0x0000000966657c36 */ /* 0x000fe20008000000 */
[----:B------:R-:W-:Y:S01]  /*1bbd0*/  STL [R1+0x1054], R49 ;  /* 0x0010543101007387 */ /* 0x000fe20000100800 */
[----:B------:R-:W-:Y:S01]  /*1bbe0*/  F2FP.SATFINITE.E5M2.F32.PACK_AB_MERGE_C R25, R99, R98, RZ ;  /* 0x000000626319723e */ /* 0x000fe200048060ff */
[----:B------:R-:W-:Y:S01]  /*1bbf0*/  ULDC UR9, c[0x0][0x248] ;  /* 0x0000920000097ab9 */ /* 0x000fe20000000800 */
[----:B------:R-:W-:Y:S01]  /*1bc00*/  PRMT R10, R10, 0x3340, R48 ;  /* 0x000033400a0a7816 */ /* 0x000fe20000000030 */
[----:B------:R-:W-:Y:S01]  /*1bc10*/  VIADD R100, R101, UR5 ;  /* 0x0000000565647c36 */ /* 0x000fe20008000000 */
[----:B------:R-:W-:-:S03]  /*1bc20*/  ULDC UR5, c[0x0][0x248] ;  /* 0x0000920000057ab9 */ /* 0x000fc60000000800 */
[----:B------:R0:W-:Y:S01]  /*1bc30*/  STL [R1+0x1058], R10 ;  /* 0x0010580a01007387 */ /* 0x0001e20000100800 */
[----:B------:R-:W-:Y:S01]  /*1bc40*/  VIADD R99, R100, UR5 ;  /* 0x0000000564637c36 */ /* 0x000fe20008000000 */
[----:B------:R-:W-:Y:S01]  /*1bc50*/  LOP3.LUT R48, R7, 0xffff, RZ, 0xc0, !PT ;  /* 0x0000ffff07307812 */ /* 0x000fe200078ec0ff */
[----:B------:R-:W-:Y:S01]  /*1bc60*/  ULDC UR5, c[0x0][0x248] ;  /* 0x0000920000057ab9 */ /* 0x000fe20000000800 */
[----:B0-----:R-:W-:Y:S02]  /*1bc70*/  LOP3.LUT R10, R0, 0xffff, RZ, 0xc0, !PT ;  /* 0x0000ffff000a7812 */ /* 0x001fe400078ec0ff */
[----:B------:R-:W-:Y:S01]  /*1bc80*/  LOP3.LUT R74, R74, 0xffff, RZ, 0xc0, !PT ;  /* 0x0000ffff4a4a7812 */ /* 0x000fe200078ec0ff */
[----:B------:R-:W3:Y:S01]  /*1bc90*/  LDL.LU R0, [R1+0x157c] ;  /* 0x00157c0001007983 */ /* 0x000ee20000300800 */
[----:B------:R-:W-:Y:S02]  /*1bca0*/  SHF.R.U32.HI R49, RZ, 0x8, R10 ;  /* 0x00000008ff317819 */ /* 0x000fe4000001160a */
[--C-:B------:R-:W-:Y:S01]  /*1bcb0*/  PRMT R10, R10, 0x3340, R66.reuse ;  /* 0x000033400a0a7816 */ /* 0x100fe20000000042 */
[----:B------:R-:W3:Y:S01]  /*1bcc0*/  LDL.LU R7, [R1+0x1578] ;  /* 0x0015780001077983 */ /* 0x000ee20000300800 */
[----:B------:R-:W-:Y:S01]  /*1bcd0*/  VIADD R98, R99, UR6 ;  /* 0x0000000663627c36 */ /* 0x000fe20008000000 */
[----:B------:R-:W-:Y:S01]  /*1bce0*/  SHF.R.U32.HI R50, RZ, 0x8, R66 ;  /* 0x00000008ff327819 */ /* 0x000fe20000011642 */
[----:B------:R-:W-:Y:S01]  /*1bcf0*/  ULDC UR6, c[0x0][0x248] ;  /* 0x0000920000067ab9 */ /* 0x000fe20000000800 */
[----:B------:R0:W-:Y:S01]  /*1bd00*/  STL [R1+0x11f0], R10 ;  /* 0x0011f00a01007387 */ /* 0x0001e20000100800 */
[----:B------:R-:W-:Y:S01]  /*1bd10*/  PRMT R51, R48, 0x3340, R74 ;  /* 0x0000334030337816 */ /* 0x000fe2000000004a */
[----:B------:R-:W-:Y:S01]  /*1bd20*/  VIADD R97, R98, UR5 ;  /* 0x0000000562617c36 */ /* 0x000fe20008000000 */
[----:B------:R-:W-:Y:S01]  /*1bd30*/  LOP3.LUT R49, R49, 0xffff, RZ, 0xc0, !PT ;  /* 0x0000ffff31317812 */ /* 0x000fe200078ec0ff */
[----:B------:R-:W-:Y:S01]  /*1bd40*/  ULDC UR5, c[0x0][0x248] ;  /* 0x0000920000057ab9 */ /* 0x000fe20000000800 */
[----:B------:R-:W-:-:S02]  /*1bd50*/  LOP3.LUT R50, R50, 0xffff, RZ, 0xc0, !PT ;  /* 0x0000ffff32327812 */ /* 0x000fc400078ec0ff */
[----:B0-----:R-:W-:Y:S02]  /*1bd60*/  SHF.R.U32.HI R10, RZ, 0x8, R48 ;  /* 0x00000008ff0a7819 */ /* 0x001fe40000011630 */
[----:B------:R-:W-:Y:S01]  /*1bd70*/  SHF.R.U32.HI R48, RZ, 0x8, R74 ;  /* 0x00000008ff307819 */ /* 0x000fe2000001164a */
[----:B------:R-:W-:Y:S01]  /*1bd80*/  VIADD R96, R97, UR7 ;  /* 0x0000000761607c36 */ /* 0x000fe20008000000 */
[----:B------:R-:W-:Y:S01]  /*1bd90*/  LOP3.LUT R10, R10, 0xffff, RZ, 0xc0, !PT ;  /* 0x0000ffff0a0a7812 */ /* 0x000fe200078ec0ff */
[----:B------:R-:W-:Y:S01]  /*1bda0*/  STL [R1+0x1204], R51 ;  /* 0x0012043301007387 */ /* 0x000fe20000100800 */
[----:B------:R-:W-:Y:S02]  /*1bdb0*/  LOP3.LUT R48, R48, 0xffff, RZ, 0xc0, !PT ;  /* 0x0000ffff30307812 */ /* 0x000fe400078ec0ff */
[----:B------:R-:W-:Y:S01]  /*1bdc0*/  PRMT R49, R49, 0x3340, R50 ;  /* 0x0000334031317816 */ /* 0x000fe20000000032 */
[----:B------:R-:W-:Y:S01]  /*1bdd0*/  VIADD R95, R96, UR8 ;  /* 0x00000008605f7c36 */ /* 0x000fe20008000000 */
[----:B------:R-:W-:Y:S01]  /*1bde0*/  PRMT R10, R10, 0x3340, R48 ;  /* 0x000033400a0a7816 */ /* 0x000fe20000000030 */
[----:B------:R-:W-:Y:S01]  /*1bdf0*/  ULDC UR7, c[0x0][0x248] ;  /* 0x0000920000077ab9 */ /* 0x000fe20000000800 */
[----:B------:R-:W-:Y:S01]  /*1be00*/  LOP3.LUT R82, R82, 0xffff, RZ, 0xc0, !PT ;  /* 0x0000ffff52527812 */ /* 0x000fe200078ec0ff */
[----:B------:R-:W-:Y:S01]  /*1be10*/  STL [R1+0x104c], R49 ;  /* 0x00104c3101007387 */ /* 0x000fe20000100800 */
[----:B------:R-:W-:Y:S01]  /*1be20*/  VIADD R94, R95, UR6 ;  /* 0x000000065f5e7c36 */ /* 0x000fe20008000000 */
[----:B------:R-:W-:Y:S01]  /*1be30*/  LOP3.LUT R48, R18, 0xffff, RZ, 0xc0, !PT ;  /* 0x0000ffff12307812 */ /* 0x000fe200078ec0ff */
[----:B------:R-:W-:Y:S01]  /*1be40*/  ULDC UR6, c[0x0][0x248] ;  /* 0x0000920000067ab9 */ /* 0x000fe20000000800 */
[----:B------:R0:W-:Y:S01]  /*1be50*/  STL [R1+0x108c], R10 ;  /* 0x00108c0a01007387 */ /* 0x0001e20000100800 */
[----:B------:R-:W-:Y:S01]  /*1be60*/  VIADD R93, R94, UR9 ;  /* 0x000000095e5d7c36 */ /* 0x000fe20008000000 */
[----:B------:R-:W-:Y:S01]  /*1be70*/  LOP3.LUT R90, R90, 0xffff, RZ, 0xc0, !PT ;  /* 0x0000ffff5a5a7812 */ /* 0x000fe200078ec0ff */
[----:B------:R-:W-:Y:S01]  /*1be80*/  ULDC UR8, c[0x0][0x248] ;  /* 0x0000920000087ab9 */ /* 0x000fe20000000800 */
[----:B------:R-:W-:-:S02]  /*1be90*/  SHF.R.U32.HI R50, RZ, 0x8, R82 ;  /* 0x00000008ff327819 */ /* 0x000fc40000011652 */
[----:B0-----:R-:W-:Y:S01]  /*1bea0*/  LOP3.LUT R10, R17, 0xffff, RZ, 0xc0, !PT ;  /* 0x0000ffff110a7812 */ /* 0x001fe200078ec0ff */
[----:B------:R-:W-:Y:S01]  /*1beb0*/  VIADD R92, R93, UR5 ;  /* 0x000000055d5c7c36 */ /* 0x000fe20008000000 */
[----:B------:R-:W3:Y:S01]  /*1bec0*/  LDL.LU R17, [R1+0x1574] ;  /* 0x0015740001117983 */ /* 0x000ee20000300800 */
[----:B------:R-:W-:Y:S01]  /*1bed0*/  ULDC UR5, c[0x0][0x248] ;  /* 0x0000920000057ab9 */ /* 0x000fe20000000800 */
[----:B------:R-:W-:Y:S01]  /*1bee0*/  SHF.R.U32.HI R49, RZ, 0x8, R10 ;  /* 0x00000008ff317819 */ /* 0x000fe2000001160a */
[----:B------:R-:W-:Y:S01]  /*1bef0*/  ULDC UR9, c[0x0][0x248] ;  /* 0x0000920000097ab9 */ /* 0x000fe20000000800 */
[----:B------:R-:W-:Y:S01]  /*1bf00*/  PRMT R10, R10, 0x3340, R82 ;  /* 0x000033400a0a7816 */ /* 0x000fe20000000052 */
[----:B------:R-:W3:Y:S01]  /*1bf10*/  LDL.LU R18, [R1+0x1570] ;  /* 0x0015700001127983 */ /* 0x000ee20000300800 */
[----:B------:R-:W-:Y:S01]  /*1bf20*/  PRMT R51, R48, 0x3340, R90 ;  /* 0x0000334030337816 */ /* 0x000fe2000000005a */
[----:B------:R-:W-:Y:S01]  /*1bf30*/  VIADD R91, R92, UR5 ;  /* 0x000000055c5b7c36 */ /* 0x000fe20008000000 */
[----:B------:R-:W-:Y:S01]  /*1bf40*/  ULDC UR5, c[0x0][0x248] ;  /* 0x0000920000057ab9 */ /* 0x000fe20000000800 */
[----:B------:R0:W-:Y:S01]  /*1bf50*/  STL [R1+0x120c], R10 ;  /* 0x00120c0a01007387 */ /* 0x0001e20000100800 */
[----:B------:R-:W-:-:S02]  /*1bf60*/  LOP3.LUT R49, R49, 0xffff, RZ, 0xc0, !PT ;  /* 0x0000ffff31317812 */ /* 0x000fc400078ec0ff */
[----:B------:R-:W-:Y:S02]  /*1bf70*/  LOP3.LUT R50, R50, 0xffff, RZ, 0xc0, !PT ;  /* 0x0000ffff32327812 */ /* 0x000fe400078ec0ff */
[----:B0-----:R-:W-:Y:S02]  /*1bf80*/  SHF.R.U32.HI R10, RZ, 0x8, R48 ;  /* 0x00000008ff0a7819 */ /* 0x001fe40000011630 */
[----:B------:R-:W-:Y:S01]  /*1bf90*/  SHF.R.U32.HI R48, RZ, 0x8, R90 ;  /* 0x00000008ff307819 */ /* 0x000fe2000001165a */
[----:B------:R-:W-:Y:S01]  /*1bfa0*/  VIADD R90, R91, UR5 ;  /* 0x000000055b5a7c36 */ /* 0x000fe20008000000 */
[----:B------:R-:W-:Y:S01]  /*1bfb0*/  LOP3.LUT R10, R10, 0xffff, RZ, 0xc0, !PT ;  /* 0x0000ffff0a0a7812 */ /* 0x000fe200078ec0ff */
[----:B------:R0:W-:Y:S01]  /*1bfc0*/  STL [R1+0x1220], R51 ;  /* 0x0012203301007387 */ /* 0x0001e20000100800 */
[----:B------:R-:W-:Y:S01]  /*1bfd0*/  LOP3.LUT R48, R48, 0xffff, RZ, 0xc0, !PT ;  /* 0x0000ffff30307812 */ /* 0x000fe200078ec0ff */
[----:B------:R-:W-:Y:S01]  /*1bfe0*/  VIADD R89, R90, UR6 ;  /* 0x000000065a597c36 */ /* 0x000fe20008000000 */
[----:B------:R-:W-:Y:S01]  /*1bff0*/  PRMT R49, R49, 0x3340, R50 ;  /* 0x0000334031317816 */ /* 0x000fe20000000032 */
[----:B------:R-:W-:Y:S01]  /*1c000*/  ULDC UR5, c[0x0][0x248] ;  /* 0x0000920000057ab9 */ /* 0x000fe20000000800 */
[----:B------:R-:W-:Y:S01]  /*1c010*/  PRMT R10, R10, 0x3340, R48 ;  /* 0x000033400a0a7816 */ /* 0x000fe20000000030 */
[----:B------:R-:W-:Y:S01]  /*1c020*/  VIADD R88, R89, UR7 ;  /* 0x0000000759587c36 */ /* 0x000fe20008000000 */
[----:B------:R-:W-:Y:S01]  /*1c030*/  LOP3.LUT R48, R190, 0xffff, RZ, 0xc0, !PT ;  /* 0x0000ffffbe307812 */ /* 0x000fe200078ec0ff */
[----:B------:R-:W-:Y:S01]  /*1c040*/  STL [R1+0x10b4], R49 ;  /* 0x0010b43101007387 */ /* 0x000fe20000100800 */
[----:B------:R-:W-:Y:S01]  /*1c050*/  LOP3.LUT R25, R25, 0xffff, RZ, 0xc0, !PT ;  /* 0x0000ffff19197812 */ /* 0x000fe200078ec0ff */
[----:B0-----:R-:W0:Y:S01]  /*1c060*/  LDC R51, c[0x0][0x244] ;  /* 0x00009100ff337b82 */ /* 0x001e220000000800 */
[----:B------:R-:W-:Y:S01]  /*1c070*/  ULDC UR6, c[0x0][0x248] ;  /* 0x0000920000067ab9 */ /* 0x000fe20000000800 */
[----:B------:R1:W-:Y:S01]  /*1c080*/  STL [R1+0x10e8], R10 ;  /* 0x0010e80a01007387 */ /* 0x0003e20000100800 */
[----:B------:R-:W-:Y:S01]  /*1c090*/  VIADD R87, R88, UR5 ;  /* 0x0000000558577c36 */ /* 0x000fe20008000000 */
[----:B------:R-:W-:Y:S01]  /*1c0a0*/  LOP3.LUT R50, R27, 0xffff, RZ, 0xc0, !PT ;  /* 0x0000ffff1b327812 */ /* 0x000fe200078ec0ff */
[----:B------:R-:W-:-:S02]  /*1c0b0*/  ULDC UR5, c[0x0][0x248] ;  /* 0x0000920000057ab9 */ /* 0x000fc40000000800 */
[----:B------:R-:W-:Y:S01]  /*1c0c0*/  VIADD R86, R87, UR8 ;  /* 0x0000000857567c36 */ /* 0x000fe20008000000 */
[----:B-1----:R-:W-:Y:S02]  /*1c0d0*/  LOP3.LUT R10, R19, 0xffff, RZ, 0xc0, !PT ;  /* 0x0000ffff130a7812 */ /* 0x002fe400078ec0ff */
[--C-:B------:R-:W-:Y:S02]  /*1c0e0*/  PRMT R19, R48, 0x3340, R25.reuse ;  /* 0x0000334030137816 */ /* 0x100fe40000000019 */
[----:B------:R-:W-:Y:S02]  /*1c0f0*/  SHF.R.U32.HI R49, RZ, 0x8, R48 ;  /* 0x00000008ff317819 */ /* 0x000fe40000011630 */
[----:B------:R-:W-:Y:S01]  /*1c100*/  SHF.R.U32.HI R25, RZ, 0x8, R25 ;  /* 0x00000008ff197819 */ /* 0x000fe20000011619 */
[----:B------:R1:W-:Y:S01]  /*1c110*/  STL [R1+0x1224], R19 ;  /* 0x0012241301007387 */ /* 0x0003e20000100800 */
[----:B------:R-:W-:Y:S02]  /*1c120*/  SHF.R.U32.HI R27, RZ, 0x8, R10 ;  /* 0x00000008ff1b7819 */ /* 0x000fe4000001160a */
[----:B------:R-:W-:Y:S01]  /*1c130*/  SHF.R.U32.HI R48, RZ, 0x8, R50 ;  /* 0x00000008ff307819 */ /* 0x000fe20000011632 */
[----:B------:R-:W-:Y:S01]  /*1c140*/  VIADD R85, R86, UR9 ;  /* 0x0000000956557c36 */ /* 0x000fe20008000000 */
[----:B------:R-:W-:Y:S01]  /*1c150*/  LOP3.LUT R25, R25, 0xffff, RZ, 0xc0, !PT ;  /* 0x0000ffff19197812 */ /* 0x000fe200078ec0ff */
[----:B------:R-:W-:Y:S01]  /*1c160*/  ULDC.64 UR8, c[0x0][0x220] ;  /* 0x0000880000087ab9 */ /* 0x000fe20000000a00 */
[----:B------:R-:W-:-:S02]  /*1c170*/  LOP3.LUT R27, R27, 0xffff, RZ, 0xc0, !PT ;  /* 0x0000ffff1b1b7812 */ /* 0x000fc400078ec0ff */
[----:B-1----:R-:W-:Y:S02]  /*1c180*/  PRMT R19, R10, 0x3340, R50 ;  /* 0x000033400a137816 */ /* 0x002fe40000000032 */
[----:B------:R-:W-:Y:S02]  /*1c190*/  LOP3.LUT R10, R49, 0xffff, RZ, 0xc0, !PT ;  /* 0x0000ffff310a7812 */ /* 0x000fe400078ec0ff */
[----:B------:R-:W-:Y:S01]  /*1c1a0*/  LOP3.LUT R48, R48, 0xffff, RZ, 0xc0, !PT ;  /* 0x0000ffff30307812 */ /* 0x000fe200078ec0ff */
[----:B------:R1:W-:Y:S01]  /*1c1b0*/  STL [R1+0x1228], R19 ;  /* 0x0012281301007387 */ /* 0x0003e20000100800 */
[----:B------:R-:W-:Y:S01]  /*1c1c0*/  VIADD R84, R85, UR6 ;  /* 0x0000000655547c36 */ /* 0x000fe20008000000 */
[----:B------:R-:W-:-:S03]  /*1c1d0*/  ULDC UR6, c[0x0][0x248] ;  /* 0x0000920000067ab9 */ /* 0x000fc60000000800 */
[----:B------:R-:W-:Y:S01]  /*1c1e0*/  VIADD R83, R84, UR5 ;  /* 0x0000000554537c36 */ /* 0x000fe20008000000 */
[----:B------:R-:W-:Y:S01]  /*1c1f0*/  ULDC UR5, c[0x0][0x244] ;  /* 0x0000910000057ab9 */ /* 0x000fe20000000800 */
[----:B-1----:R-:W-:Y:S02]  /*1c200*/  PRMT R19, R10, 0x3340, R25 ;  /* 0x000033400a137816 */ /* 0x002fe40000000019 */
[----:B------:R-:W-:-:S03]  /*1c210*/  PRMT R10, R27, 0x3340, R48 ;  /* 0x000033401b0a7816 */ /* 0x000fc60000000030 */
[----:B------:R-:W-:Y:S01]  /*1c220*/  STL [R1+0x10ec], R19 ;  /* 0x0010ec1301007387 */ /* 0x000fe20000100800 */
[----:B------:R-:W-:Y:S01]  /*1c230*/  VIADD R82, R83, UR6 ;  /* 0x0000000653527c36 */ /* 0x000fe20008000000 */
[----:B------:R-:W-:Y:S02]  /*1c240*/  ULDC.64 UR6, c[0x0][0x220] ;  /* 0x0000880000067ab9 */ /* 0x000fe40000000a00 */
[----:B------:R2:W-:Y:S02]  /*1c250*/  STL [R1+0x1100], R10 ;  /* 0x0011000a01007387 */ /* 0x0005e40000100800 */
[----:B--2---:R-:W-:Y:S01]  /*1c260*/  IMAD R10, R5, UR5, RZ ;  /* 0x00000005050a7c24 */ /* 0x004fe2000f8e02ff */
[----:B------:R-:W-:Y:S01]  /*1c270*/  SHF.R.S32.HI R155, RZ, 0x1f, R45 ;  /* 0x0000001fff9b7819 */ /* 0x000fe2000001142d */
[----:B------:R-:W-:Y:S02]  /*1c280*/  ULDC UR5, c[0x0][0x248] ;  /* 0x0000920000057ab9 */ /* 0x000fe40000000800 */
[----:B0-----:R-:W-:Y:S01]  /*1c290*/  IMAD R48, R51, 0x80, R10 ;  /* 0x0000008033307824 */ /* 0x001fe200078e020a */
[----:B------:R-:W-:-:S02]  /*1c2a0*/  IADD3 R52, P3, R10, UR6, RZ ;  /* 0x000000060a347c10 */ /* 0x000fc4000ff7e0ff */
[----:B------:R-:W-:Y:S02]  /*1c2b0*/  SHF.R.S32.HI R25, RZ, 0x1f, R47 ;  /* 0x0000001fff197819 */ /* 0x000fe4000001142f */
[----:B------:R-:W-:Y:S02]  /*1c2c0*/  SHF.R.S32.HI R153, RZ, 0x1f, R131 ;  /* 0x0000001fff997819 */ /* 0x000fe40000011483 */
[----:B------:R-:W-:Y:S01]  /*1c2d0*/  SHF.R.S32.HI R27, RZ, 0x1f, R132 ;  /* 0x0000001fff1b7819 */ /* 0x000fe20000011484 */
[----:B------:R-:W-:Y:S01]  /*1c2e0*/  VIADD R81, R82, UR5 ;  /* 0x0000000552517c36 */ /* 0x000fe20008000000 */
[----:B------:R-:W-:Y:S01]  /*1c2f0*/  LEA.HI.X.SX32 R10, R10, UR7, 0x1, P3 ;  /* 0x000000070a0a7c11 */ /* 0x000fe200098f0eff */
[----:B------:R-:W-:Y:S01]  /*1c300*/  ULDC UR5, c[0x0][0x248] ;  /* 0x0000920000057ab9 */ /* 0x000fe20000000800 */
[----:B------:R-:W-:Y:S01]  /*1c310*/  IADD3 R51, P4, R48, UR8, RZ ;  /* 0x0000000830337c10 */ /* 0x000fe2000ff9e0ff */
[----:B------:R-:W-:Y:S01]  /*1c320*/  ULDC UR6, c[0x0][0x248] ;  /* 0x0000920000067ab9 */ /* 0x000fe20000000800 */
[----:B------:R-:W-:-:S02]  /*1c330*/  IADD3 R240, P3, R45, R52, RZ ;  /* 0x000000342df07210 */ /* 0x000fc40007f7e0ff */
[-C--:B------:R-:W-:Y:S01]  /*1c340*/  IADD3 R248, P6, R131, R52.reuse, RZ ;  /* 0x0000003483f87210 */ /* 0x080fe20007fde0ff */
[----:B------:R-:W-:Y:S01]  /*1c350*/  VIADD R80, R81, UR10 ;  /* 0x0000000a51507c36 */ /* 0x000fe20008000000 */
[----:B------:R-:W-:Y:S01]  /*1c360*/  LEA.HI.X.SX32 R48, R48, UR9, 0x1, P4 ;  /* 0x0000000930307c11 */ /* 0x000fe2000a0f0eff */
[--C-:B------:R-:W-:Y:S01]  /*1c370*/  IMAD.X R241, R155, 0x1, R10.reuse, P3 ;  /* 0x000000019bf17824 */ /* 0x100fe200018e060a */
[----:B------:R-:W-:Y:S01]  /*1c380*/  IADD3 R236, P4, R47, R52, RZ ;  /* 0x000000342fec7210 */ /* 0x000fe20007f9e0ff */
[----:B------:R-:W-:Y:S01]  /*1c390*/  ULDC UR7, c[0x0][0x248] ;  /* 0x0000920000077ab9 */ /* 0x000fe20000000800 */
[-C--:B------:R-:W-:Y:S01]  /*1c3a0*/  IADD3 R244, P5, R45, R51.reuse, RZ ;  /* 0x000000332df47210 */ /* 0x080fe20007fbe0ff */
[--C-:B------:R-:W-:Y:S01]  /*1c3b0*/  IMAD.X R249, R153, 0x1, R10.reuse, P6 ;  /* 0x0000000199f97824 */ /* 0x100fe200030e060a */
[----:B------:R0:W-:Y:S01]  /*1c3c0*/  STL.64 [R1+0xe60], R240 ;  /* 0x000e60f001007387 */ /* 0x0001e20000100a00 */
[----:B------:R-:W-:Y:S01]  /*1c3d0*/  IMAD.X R237, R25, 0x1, R10, P4 ;  /* 0x0000000119ed7824 */ /* 0x000fe200020e060a */
[----:B------:R-:W-:Y:S01]  /*1c3e0*/  ULDC UR8, c[0x0][0x248] ;  /* 0x0000920000087ab9 */ /* 0x000fe20000000800 */
[----:B------:R-:W-:Y:S01]  /*1c3f0*/  IMAD.X R245, R155, 0x1, R48, P5 ;  /* 0x000000019bf57824 */ /* 0x000fe200028e0630 */
[----:B------:R-:W-:Y:S01]  /*1c400*/  ULDC UR9, c[0x0][0x248] ;  /* 0x0000920000097ab9 */ /* 0x000fe20000000800 */
[----:B------:R-:W-:Y:S01]  /*1c410*/  ULDC UR10, c[0x0][0x248] ;  /* 0x00009200000a7ab9 */ /* 0x000fe20000000800 */
[----:B------:R1:W-:Y:S01]  /*1c420*/  STL.64 [R1+0xe58], R236 ;  /* 0x000e58ec01007387 */ /* 0x0003e20000100a00 */
[----:B0-----:R-:W-:-:S03]  /*1c430*/  IADD3 R240, P3, R47, R51, RZ ;  /* 0x000000332ff07210 */ /* 0x001fc60007f7e0ff */
[----:B------:R0:W-:Y:S02]  /*1c440*/  STL.64 [R1+0xe48], R244 ;  /* 0x000e48f401007387 */ /* 0x0001e40000100a00 */
[--C-:B------:R-:W-:Y:S01]  /*1c450*/  IMAD.X R241, R25, 0x1, R48.reuse, P3 ;  /* 0x0000000119f17824 */ /* 0x100fe200018e0630 */
[----:B-1----:R-:W-:Y:S01]  /*1c460*/  IADD3 R236, P4, R131, R51, RZ ;  /* 0x0000003383ec7210 */ /* 0x002fe20007f9e0ff */
[----:B------:R-:W-:Y:S04]  /*1c470*/  STL.64 [R1+0xe50], R248 ;  /* 0x000e50f801007387 */ /* 0x000fe80000100a00 */
[----:B------:R-:W-:Y:S01]  /*1c480*/  IMAD.X R237, R153, 0x1, R48, P4 ;  /* 0x0000000199ed7824 */ /* 0x000fe200020e0630 */
[----:B------:R1:W-:Y:S01]  /*1c490*/  STL.64 [R1+0xe40], R240 ;  /* 0x000e40f001007387 */ /* 0x0003e20000100a00 */
[----:B0-----:R-:W-:-:S02]  /*1c4a0*/  IADD3 R244, P5, R132, R52, RZ ;  /* 0x0000003484f47210 */ /* 0x001fc40007fbe0ff */
[----:B------:R-:W-:Y:S01]  /*1c4b0*/  SHF.R.S32.HI R25, RZ, 0x1f, R133 ;  /* 0x0000001fff197819 */ /* 0x000fe20000011485 */
[----:B------:R0:W-:Y:S01]  /*1c4c0*/  STL.64 [R1+0xe38], R236 ;  /* 0x000e38ec01007387 */ /* 0x0001e20000100a00 */
[----:B-1----:R-:W-:Y:S01]  /*1c4d0*/  IADD3 R240, P3, R132, R51, RZ ;  /* 0x0000003384f07210 */ /* 0x002fe20007f7e0ff */
[----:B------:R-:W-:Y:S01]  /*1c4e0*/  IMAD.X R245, R27, 0x1, R10, P5 ;  /* 0x000000011bf57824 */ /* 0x000fe200028e060a */
[----:B0-----:R-:W-:-:S03]  /*1c4f0*/  IADD3 R236, P4, R133, R52, RZ ;  /* 0x0000003485ec7210 */ /* 0x001fc60007f9e0ff */
[----:B------:R-:W-:Y:S01]  /*1c500*/  IMAD.X R241, R27, 0x1, R48, P3 ;  /* 0x000000011bf17824 */ /* 0x000fe200018e0630 */
[----:B------:R-:W-:Y:S01]  /*1c510*/  IADD3 R132, P3, R133, R51, RZ ;  /* 0x0000003385847210 */ /* 0x000fe20007f7e0ff */
[----:B------:R-:W-:-:S04]  /*1c520*/  IMAD.X R237, R25, 0x1, R10, P4 ;  /* 0x0000000119ed7824 */ /* 0x000fc800020e060a */
[----:B------:R-:W-:Y:S01]  /*1c530*/  IMAD.X R133, R25, 0x1, R48, P3 ;  /* 0x0000000119857824 */ /* 0x000fe200018e0630 */
[----:B------:R-:W-:Y:S01]  /*1c540*/  STL.64 [R1+0xe30], R244 ;  /* 0x000e30f401007387 */ /* 0x000fe20000100a00 */
[----:B------:R-:W-:-:S03]  /*1c550*/  SHF.R.S32.HI R27, RZ, 0x1f, R134 ;  /* 0x0000001fff1b7819 */ /* 0x000fc60000011486 */
[----:B------:R-:W-:Y:S04]  /*1c560*/  STL.64 [R1+0xe28], R240 ;  /* 0x000e28f001007387 */ /* 0x000fe80000100a00 */
[----:B------:R-:W-:Y:S04]  /*1c570*/  STL.64 [R1+0xe20], R236 ;  /* 0x000e20ec01007387 */ /* 0x000fe80000100a00 */
[----:B------:R0:W-:Y:S01]  /*1c580*/  STL.64 [R1+0xe18], R132 ;  /* 0x000e188401007387 */ /* 0x0001e20000100a00 */
[----:B------:R-:W-:Y:S02]  /*1c590*/  SHF.R.S32.HI R25, RZ, 0x1f, R135 ;  /* 0x0000001fff197819 */ /* 0x000fe40000011487 */
[----:B0-----:R-:W-:-:S05]  /*1c5a0*/  IADD3 R132, P3, R134, R51, RZ ;  /* 0x0000003386847210 */ /* 0x001fca0007f7e0ff */
[----:B------:R-:W-:Y:S01]  /*1c5b0*/  IMAD.X R133, R27, 0x1, R48, P3 ;  /* 0x000000011b857824 */ /* 0x000fe200018e0630 */
[-C--:B------:R-:W-:Y:S02]  /*1c5c0*/  IADD3 R240, P4, R134, R52.reuse, RZ ;  /* 0x0000003486f07210 */ /* 0x080fe40007f9e0ff */
[----:B------:R-:W-:Y:S02]  /*1c5d0*/  IADD3 R236, P5, R135, R52, RZ ;  /* 0x0000003487ec7210 */ /* 0x000fe40007fbe0ff */
[----:B------:R0:W-:Y:S01]  /*1c5e0*/  STL.64 [R1+0xe08], R132 ;  /* 0x000e088401007387 */ /* 0x0001e20000100a00 */
[--C-:B------:R-:W-:Y:S02]  /*1c5f0*/  IMAD.X R241, R27, 0x1, R10.reuse, P4 ;  /* 0x000000011bf17824 */ /* 0x100fe400020e060a */
[----:B------:R-:W-:Y:S01]  /*1c600*/  IMAD.X R237, R25, 0x1, R10, P5 ;  /* 0x0000000119ed7824 */ /* 0x000fe200028e060a */
[----:B0-----:R-:W-:Y:S02]  /*1c610*/  IADD3 R132, P3, R135, R51, RZ ;  /* 0x0000003387847210 */ /* 0x001fe40007f7e0ff */
[----:B------:R-:W-:Y:S03]  /*1c620*/  STL.64 [R1+0xe10], R240 ;  /* 0x000e10f001007387 */ /* 0x000fe60000100a00 */
[----:B------:R-:W-:Y:S01]  /*1c630*/  IMAD.X R133, R25, 0x1, R48, P3 ;  /* 0x0000000119857824 */ /* 0x000fe200018e0630 */
[----:B------:R-:W-:Y:S01]  /*1c640*/  STL.64 [R1+0xe00], R236 ;  /* 0x000e00ec01007387 */ /* 0x000fe20000100a00 */
[----:B------:R-:W-:-:S03]  /*1c650*/  SHF.R.S32.HI R27, RZ, 0x1f, R136 ;  /* 0x0000001fff1b7819 */ /* 0x000fc60000011488 */
        /* <DEDUP_REMOVED lines=15> */
[C---:B------:R-:W-:Y:S02]  /*1c750*/  IADD3 R136, P4, R138.reuse, R52, RZ ;  /* 0x000000348a887210 */ /* 0x040fe40007f9e0ff */
[----:B0-----:R-:W-:-:S05]  /*1c760*/  IADD3 R132, P3, R138, R51, RZ ;  /* 0x000000338a847210 */ /* 0x001fca0007f7e0ff */
[----:B------:R-:W-:Y:S01]  /*1c770*/  IMAD.X R133, R27, 0x1, R48, P3 ;  /* 0x000000011b857824 */ /* 0x000fe200018e0630 */
[----:B------:R-:W-:Y:S02]  /*1c780*/  SHF.R.S32.HI R25, RZ, 0x1f, R139 ;  /* 0x0000001fff197819 */ /* 0x000fe4000001148b */
[----:B------:R-:W-:Y:S02]  /*1c790*/  IADD3 R134, P5, R139, R52, RZ ;  /* 0x000000348b867210 */ /* 0x000fe40007fbe0ff */
[----:B------:R0:W-:Y:S01]  /*1c7a0*/  STL.64 [R1+0xdc8], R132 ;  /* 0x000dc88401007387 */ /* 0x0001e20000100a00 */
[--C-:B------:R-:W-:Y:S02]  /*1c7b0*/  IMAD.X R137, R27, 0x1, R10.reuse, P4 ;  /* 0x000000011b897824 */ /* 0x100fe400020e060a */
[----:B------:R-:W-:Y:S01]  /*1c7c0*/  IMAD.X R135, R25, 0x1, R10, P5 ;  /* 0x0000000119877824 */ /* 0x000fe200028e060a */
[----:B0-----:R-:W-:Y:S02]  /*1c7d0*/  IADD3 R132, P3, R139, R51, RZ ;  /* 0x000000338b847210 */ /* 0x001fe40007f7e0ff */
[----:B------:R0:W-:Y:S03]  /*1c7e0*/  STL.64 [R1+0xdd0], R136 ;  /* 0x000dd08801007387 */ /* 0x0001e60000100a00 */
[----:B------:R-:W-:Y:S01]  /*1c7f0*/  IMAD.X R133, R25, 0x1, R48, P3 ;  /* 0x0000000119857824 */ /* 0x000fe200018e0630 */
[----:B------:R-:W-:Y:S01]  /*1c800*/  STL.64 [R1+0xdc0], R134 ;  /* 0x000dc08601007387 */ /* 0x000fe20000100a00 */
[----:B------:R-:W-:-:S03]  /*1c810*/  SHF.R.S32.HI R27, RZ, 0x1f, R140 ;  /* 0x0000001fff1b7819 */ /* 0x000fc6000001148c */
[----:B------:R1:W-:Y:S01]  /*1c820*/  STL.64 [R1+0xdb8], R132 ;  /* 0x000db88401007387 */ /* 0x0003e20000100a00 */
[----:B------:R-:W-:Y:S02]  /*1c830*/  SHF.R.S32.HI R25, RZ, 0x1f, R141 ;  /* 0x0000001fff197819 */ /* 0x000fe4000001148d */
[C---:B0-----:R-:W-:Y:S02]  /*1c840*/  IADD3 R136, P4, R140.reuse, R52, RZ ;  /* 0x000000348c887210 */ /* 0x041fe40007f9e0ff */
[----:B-1----:R-:W-:-:S05]  /*1c850*/  IADD3 R132, P3, R140, R51, RZ ;  /* 0x000000338c847210 */ /* 0x002fca0007f7e0ff */
[----:B------:R-:W-:Y:S01]  /*1c860*/  IMAD.X R133, R27, 0x1, R48, P3 ;  /* 0x000000011b857824 */ /* 0x000fe200018e0630 */
[----:B------:R-:W-:-:S04]  /*1c870*/  IADD3 R134, P5, R141, R52, RZ ;  /* 0x000000348d867210 */ /* 0x000fc80007fbe0ff */
        /* <DEDUP_REMOVED lines=86> */
[C---:B------:R-:W-:Y:S01]  /*1cde0*/  IMAD.X R135, R25.reuse, 0x1, R10, P5 ;  /* 0x0000000119877824 */ /* 0x040fe200028e060a */
        /* <DEDUP_REMOVED lines=385> */
[CC--:B0-----:R-:W-:Y:S02]  /*1e600*/  IADD3 R136, P4, R227.reuse, R52.reuse, RZ ;  /* 0x00000034e3887210 */ /* 0x0c1fe40007f9e0ff */
[----:B-1----:R-:W-:Y:S02]  /*1e610*/  IADD3 R132, P3, R227, R51, RZ ;  /* 0x00000033e3847210 */ /* 0x002fe40007f7e0ff */
[----:B------:R-:W-:-:S03]  /*1e620*/  IADD3 R134, P5, R229, R52, RZ ;  /* 0x00000034e5867210 */ /* 0x000fc60007fbe0ff */
[C---:B------:R-:W-:Y:S02]  /*1e630*/  IMAD.X R133, R27.reuse, 0x1, R48, P3 ;  /* 0x000000011b857824 */ /* 0x040fe400018e0630 */
[--C-:B------:R-:W-:Y:S02]  /*1e640*/  IMAD.X R137, R27, 0x1, R10.reuse, P4 ;  /* 0x000000011b897824 */ /* 0x100fe400020e060a */
[----:B------:R-:W-:Y:S01]  /*1e650*/  IMAD.X R135, R25, 0x1, R10, P5 ;  /* 0x0000000119877824 */ /* 0x000fe200028e060a */
[----:B------:R0:W-:Y:S01]  /*1e660*/  STL.64 [R1+0x968], R132 ;  /* 0x0009688401007387 */ /* 0x0001e20000100a00 */
[----:B------:R-:W-:-:S03]  /*1e670*/  SHF.R.S32.HI R27, RZ, 0x1f, R232 ;  /* 0x0000001fff1b7819 */ /* 0x000fc600000114e8 */
[----:B------:R1:W-:Y:S01]  /*1e680*/  STL.64 [R1+0x970], R136 ;  /* 0x0009708801007387 */ /* 0x0003e20000100a00 */
[----:B0-----:R-:W-:-:S03]  /*1e690*/  IADD3 R132, P3, R229, R51, RZ ;  /* 0x00000033e5847210 */ /* 0x001fc60007f7e0ff */
[----:B------:R0:W-:Y:S02]  /*1e6a0*/  STL.64 [R1+0x960], R134 ;  /* 0x0009608601007387 */ /* 0x0001e40000100a00 */
[----:B------:R-:W-:Y:S01]  /*1e6b0*/  IMAD.X R133, R25, 0x1, R48, P3 ;  /* 0x0000000119857824 */ /* 0x000fe200018e0630 */
[C---:B-1----:R-:W-:Y:S02]  /*1e6c0*/  IADD3 R136, P4, R232.reuse, R52, RZ ;  /* 0x00000034e8887210 */ /* 0x042fe40007f9e0ff */
[----:B0-----:R-:W-:Y:S02]  /*1e6d0*/  IADD3 R134, P3, R232, R51, RZ ;  /* 0x00000033e8867210 */ /* 0x001fe40007f7e0ff */
[----:B------:R-:W-:-:S03]  /*1e6e0*/  SHF.R.S32.HI R25, RZ, 0x1f, R231 ;  /* 0x0000001fff197819 */ /* 0x000fc600000114e7 */
[----:B------:R-:W-:Y:S01]  /*1e6f0*/  IMAD.X R135, R27, 0x1, R48, P3 ;  /* 0x000000011b877824 */ /* 0x000fe200018e0630 */
[-C--:B------:R-:W-:Y:S01]  /*1e700*/  IADD3 R200, P3, R231, R51.reuse, RZ ;  /* 0x00000033e7c87210 */ /* 0x080fe20007f7e0ff */
[----:B------:R0:W-:Y:S01]  /*1e710*/  STL.64 [R1+0x958], R132 ;  /* 0x0009588401007387 */ /* 0x0001e20000100a00 */
[----:B------:R-:W-:Y:S01]  /*1e720*/  IMAD.X R137, R27, 0x1, R10, P4 ;  /* 0x000000011b897824 */ /* 0x000fe200020e060a */
[----:B------:R-:W-:Y:S02]  /*1e730*/  SHF.R.S32.HI R27, RZ, 0x1f, R219 ;  /* 0x0000001fff1b7819 */ /* 0x000fe400000114db */
[--C-:B------:R-:W-:Y:S01]  /*1e740*/  IMAD.X R201, R25, 0x1, R48.reuse, P3 ;  /* 0x0000000119c97824 */ /* 0x100fe200018e0630 */
[CC--:B------:R-:W-:Y:S02]  /*1e750*/  IADD3 R196, P3, R219.reuse, R51.reuse, RZ ;  /* 0x00000033dbc47210 */ /* 0x0c0fe40007f7e0ff */
[-C--:B------:R-:W-:Y:S02]  /*1e760*/  IADD3 R198, P4, R219, R52.reuse, RZ ;  /* 0x00000034dbc67210 */ /* 0x080fe40007f9e0ff */
[----:B0-----:R-:W-:Y:S01]  /*1e770*/  IADD3 R132, P5, R231, R52, RZ ;  /* 0x00000034e7847210 */ /* 0x001fe20007fbe0ff */
[----:B------:R-:W-:Y:S01]  /*1e780*/  IMAD.X R197, R27, 0x1, R48, P3 ;  /* 0x000000011bc57824 */ /* 0x000fe200018e0630 */
[----:B------:R-:W-:-:S03]  /*1e790*/  IADD3 R192, P3, R167, R51, RZ ;  /* 0x00000033a7c07210 */ /* 0x000fc60007f7e0ff */
[--C-:B------:R-:W-:Y:S01]  /*1e7a0*/  IMAD.X R133, R25, 0x1, R10.reuse, P5 ;  /* 0x0000000119857824 */ /* 0x100fe200028e060a */
[----:B------:R-:W-:Y:S01]  /*1e7b0*/  SHF.R.S32.HI R25, RZ, 0x1f, R167 ;  /* 0x0000001fff197819 */ /* 0x000fe200000114a7 */
[----:B------:R-:W-:Y:S01]  /*1e7c0*/  IMAD.X R199, R27, 0x1, R10, P4 ;  /* 0x000000011bc77824 */ /* 0x000fe200020e060a */
[-C--:B------:R-:W-:Y:S02]  /*1e7d0*/  IADD3 R194, P5, R167, R52.reuse, RZ ;  /* 0x00000034a7c27210 */ /* 0x080fe40007fbe0ff */
[----:B------:R-:W-:Y:S01]  /*1e7e0*/  SHF.R.S32.HI R27, RZ, 0x1f, R186 ;  /* 0x0000001fff1b7819 */ /* 0x000fe200000114ba */
[C---:B------:R-:W-:Y:S01]  /*1e7f0*/  IMAD.X R193, R25.reuse, 0x1, R48, P3 ;  /* 0x0000000119c17824 */ /* 0x040fe200018e0630 */
[C---:B------:R-:W-:Y:S01]  /*1e800*/  IADD3 R188, P4, R186.reuse, R52, RZ ;  /* 0x00000034babc7210 */ /* 0x040fe20007f9e0ff */
[----:B------:R-:W-:Y:S01]  /*1e810*/  STL.64 [R1+0x950], R136 ;  /* 0x0009508801007387 */ /* 0x000fe20000100a00 */
[----:B------:R-:W-:Y:S01]  /*1e820*/  IADD3 R186, P3, R186, R51, RZ ;  /* 0x00000033baba7210 */ /* 0x000fe20007f7e0ff */
[----:B------:R-:W-:-:S02]  /*1e830*/  IMAD.X R195, R25, 0x1, R10, P5 ;  /* 0x0000000119c37824 */ /* 0x000fc400028e060a */
[----:B------:R-:W-:Y:S01]  /*1e840*/  STL.64 [R1+0x948], R134 ;  /* 0x0009488601007387 */ /* 0x000fe20000100a00 */
[----:B------:R-:W-:Y:S01]  /*1e850*/  SHF.R.S32.HI R25, RZ, 0x1f, R182 ;  /* 0x0000001fff197819 */ /* 0x000fe200000114b6 */
[----:B------:R-:W-:Y:S02]  /*1e860*/  IMAD.X R187, R27, 0x1, R48, P3 ;  /* 0x000000011bbb7824 */ /* 0x000fe400018e0630 */
[----:B------:R0:W-:Y:S01]  /*1e870*/  STL.64 [R1+0x940], R132 ;  /* 0x0009408401007387 */ /* 0x0001e20000100a00 */
[----:B------:R-:W-:-:S03]  /*1e880*/  IADD3 R184, P5, R182, R52, RZ ;  /* 0x00000034b6b87210 */ /* 0x000fc60007fbe0ff */
[----:B------:R-:W-:Y:S01]  /*1e890*/  STL [R1+0x13fc], R200 ;  /* 0x0013fcc801007387 */ /* 0x000fe20000100800 */
[----:B------:R-:W-:-:S03]  /*1e8a0*/  IADD3 R182, P3, R182, R51, RZ ;  /* 0x00000033b6b67210 */ /* 0x000fc60007f7e0ff */
[----:B------:R-:W-:Y:S04]  /*1e8b0*/  STL [R1+0x13f8], R201 ;  /* 0x0013f8c901007387 */ /* 0x000fe80000100800 */
[----:B------:R-:W-:Y:S01]  /*1e8c0*/  STL [R1+0x1404], R198 ;  /* 0x001404c601007387 */ /* 0x000fe20000100800 */
[----:B------:R-:W-:-:S03]  /*1e8d0*/  IMAD.X R189, R27, 0x1, R10, P4 ;  /* 0x000000011bbd7824 */ /* 0x000fc600020e060a */
[----:B------:R-:W-:Y:S01]  /*1e8e0*/  STL [R1+0x1400], R199 ;  /* 0x001400c701007387 */ /* 0x000fe20000100800 */
[----:B------:R-:W-:-:S03]  /*1e8f0*/  SHF.R.S32.HI R27, RZ, 0x1f, R178 ;  /* 0x0000001fff1b7819 */ /* 0x000fc600000114b2 */
[----:B------:R-:W-:Y:S01]  /*1e900*/  STL [R1+0x140c], R196 ;  /* 0x00140cc401007387 */ /* 0x000fe20000100800 */
[C---:B------:R-:W-:Y:S01]  /*1e910*/  IADD3 R180, P4, R178.reuse, R52, RZ ;  /* 0x00000034b2b47210 */ /* 0x040fe20007f9e0ff */
[----:B------:R-:W-:Y:S02]  /*1e920*/  IMAD.X R183, R25, 0x1, R48, P3 ;  /* 0x0000000119b77824 */ /* 0x000fe400018e0630 */
[----:B------:R-:W-:Y:S01]  /*1e930*/  STL [R1+0x1408], R197 ;  /* 0x001408c501007387 */ /* 0x000fe20000100800 */
[----:B------:R-:W-:-:S03]  /*1e940*/  IADD3 R178, P3, R178, R51, RZ ;  /* 0x00000033b2b27210 */ /* 0x000fc60007f7e0ff */
[----:B------:R-:W-:Y:S01]  /*1e950*/  STL [R1+0x1414], R194 ;  /* 0x001414c201007387 */ /* 0x000fe20000100800 */
[----:B------:R-:W-:-:S03]  /*1e960*/  IMAD.X R185, R25, 0x1, R10, P5 ;  /* 0x0000000119b97824 */ /* 0x000fc600028e060a */
[----:B------:R-:W-:Y:S04]  /*1e970*/  STL [R1+0x1410], R195 ;  /* 0x001410c301007387 */ /* 0x000fe80000100800 */
[----:B------:R-:W-:Y:S04]  /*1e980*/  STL [R1+0x141c], R192 ;  /* 0x00141cc001007387 */ /* 0x000fe80000100800 */
[----:B------:R-:W-:Y:S01]  /*1e990*/  STL [R1+0x1418], R193 ;  /* 0x001418c101007387 */ /* 0x000fe20000100800 */
[----:B------:R-:W-:-:S03]  /*1e9a0*/  SHF.R.S32.HI R25, RZ, 0x1f, R46 ;  /* 0x0000001fff197819 */ /* 0x000fc6000001142e */
[----:B------:R-:W-:Y:S01]  /*1e9b0*/  STL [R1+0x1424], R188 ;  /* 0x001424bc01007387 */ /* 0x000fe20000100800 */
[C---:B------:R-:W-:Y:S01]  /*1e9c0*/  IADD3 R176, P5, R46.reuse, R52, RZ ;  /* 0x000000342eb07210 */ /* 0x040fe20007fbe0ff */
[C---:B------:R-:W-:Y:S02]  /*1e9d0*/  IMAD.X R179, R27.reuse, 0x1, R48, P3 ;  /* 0x000000011bb37824 */ /* 0x040fe400018e0630 */
[----:B------:R-:W-:Y:S01]  /*1e9e0*/  STL [R1+0x1420], R189 ;  /* 0x001420bd01007387 */ /* 0x000fe20000100800 */
[--C-:B------:R-:W-:Y:S01]  /*1e9f0*/  IMAD.X R181, R27, 0x1, R10.reuse, P4 ;  /* 0x000000011bb57824 */ /* 0x100fe200020e060a */
[----:B0-----:R-:W-:Y:S02]  /*1ea00*/  IADD3 R132, P3, R46, R51, RZ ;  /* 0x000000332e847210 */ /* 0x001fe40007f7e0ff */
[----:B------:R-:W-:Y:S04]  /*1ea10*/  STL [R1+0x1438], R186 ;  /* 0x001438ba01007387 */ /* 0x000fe80000100800 */
[----:B------:R-:W-:Y:S04]  /*1ea20*/  STL [R1+0x1434], R187 ;  /* 0x001434bb01007387 */ /* 0x000fe80000100800 */
[----:B------:R-:W-:Y:S01]  /*1ea30*/  STL [R1+0x1444], R184 ;  /* 0x001444b801007387 */ /* 0x000fe20000100800 */
[----:B------:R-:W-:-:S03]  /*1ea40*/  IMAD.X R177, R25, 0x1, R10, P5 ;  /* 0x0000000119b17824 */ /* 0x000fc600028e060a */
[----:B------:R-:W-:Y:S01]  /*1ea50*/  STL [R1+0x1440], R185 ;  /* 0x001440b901007387 */ /* 0x000fe20000100800 */
[----:B------:R-:W-:-:S03]  /*1ea60*/  IMAD.X R133, R25, 0x1, R48, P3 ;  /* 0x0000000119857824 */ /* 0x000fc600018e0630 */
[----:B------:R-:W-:Y:S04]  /*1ea70*/  STL [R1+0x144c], R182 ;  /* 0x00144cb601007387 */ /* 0x000fe80000100800 */
[----:B------:R-:W-:Y:S04]  /*1ea80*/  STL [R1+0x1448], R183 ;  /* 0x001448b701007387 */ /* 0x000fe80000100800 */
[----:B------:R-:W-:Y:S04]  /*1ea90*/  STL [R1+0x1454], R180 ;  /* 0x001454b401007387 */ /* 0x000fe80000100800 */
[----:B------:R-:W-:Y:S04]  /*1eaa0*/  STL [R1+0x1450], R181 ;  /* 0x001450b501007387 */ /* 0x000fe80000100800 */
[----:B------:R-:W-:Y:S04]  /*1eab0*/  STL [R1+0x145c], R178 ;  /* 0x00145cb201007387 */ /* 0x000fe80000100800 */
[----:B------:R-:W-:Y:S01]  /*1eac0*/  STL [R1+0x1458], R179 ;  /* 0x001458b301007387 */ /* 0x000fe20000100800 */
[----:B------:R-:W-:-:S03]  /*1ead0*/  SHF.R.S32.HI R27, RZ, 0x1f, R43 ;  /* 0x0000001fff1b7819 */ /* 0x000fc6000001142b */
[----:B------:R-:W-:Y:S04]  /*1eae0*/  STL [R1+0x1464], R176 ;  /* 0x001464b001007387 */ /* 0x000fe80000100800 */
[----:B------:R-:W-:Y:S04]  /*1eaf0*/  STL [R1+0x1460], R177 ;  /* 0x001460b101007387 */ /* 0x000fe80000100800 */
[----:B------:R0:W-:Y:S01]  /*1eb00*/  STL.64 [R1+0x938], R132 ;  /* 0x0009388401007387 */ /* 0x0001e20000100a00 */
[----:B------:R-:W-:Y:S02]  /*1eb10*/  IADD3 R134, P4, R43, R52, RZ ;  /* 0x000000342b867210 */ /* 0x000fe40007f9e0ff */
[----:B------:R-:W-:-:S02]  /*1eb20*/  SHF.R.S32.HI R25, RZ, 0x1f, R42 ;  /* 0x0000001fff197819 */ /* 0x000fc4000001142a */
[----:B------:R-:W-:Y:S02]  /*1eb30*/  IADD3 R46, P5, R42, R52, RZ ;  /* 0x000000342a2e7210 */ /* 0x000fe40007fbe0ff */
[----:B0-----:R-:W-:Y:S01]  /*1eb40*/  IADD3 R132, P3, R43, R51, RZ ;  /* 0x000000332b847210 */ /* 0x001fe20007f7e0ff */
[----:B------:R-:W-:-:S04]  /*1eb50*/  IMAD.X R135, R27, 0x1, R10, P4 ;  /* 0x000000011b877824 */ /* 0x000fc800020e060a */
[----:B------:R-:W-:Y:S01]  /*1eb60*/  IMAD.X R133, R27, 0x1, R48, P3 ;  /* 0x000000011b857824 */ /* 0x000fe200018e0630 */
[----:B------:R-:W-:Y:S01]  /*1eb70*/  IADD3 R42, P3, R42, R51, RZ ;  /* 0x000000332a2a7210 */ /* 0x000fe20007f7e0ff */
[C---:B------:R-:W-:Y:S01]  /*1eb80*/  IMAD.X R47, R25.reuse, 0x1, R10, P5 ;  /* 0x00000001192f7824 */ /* 0x040fe200028e060a */
[----:B------:R-:W-:Y:S03]  /*1eb90*/  STL.64 [R1+0x930], R134 ;  /* 0x0009308601007387 */ /* 0x000fe60000100a00 */
[----:B------:R-:W-:Y:S01]  /*1eba0*/  IMAD.X R43, R25, 0x1, R48, P3 ;  /* 0x00000001192b7824 */ /* 0x000fe200018e0630 */
[----:B------:R0:W-:Y:S01]  /*1ebb0*/  STL.64 [R1+0x928], R132 ;  /* 0x0009288401007387 */ /* 0x0001e20000100a00 */
[----:B------:R-:W-:-:S03]  /*1ebc0*/  SHF.R.S32.HI R27, RZ, 0x1f, R41 ;  /* 0x0000001fff1b7819 */ /* 0x000fc60000011429 */
[----:B------:R-:W-:Y:S04]  /*1ebd0*/  STL.64 [R1+0x920], R46 ;  /* 0x0009202e01007387 */ /* 0x000fe80000100a00 */
        /* <DEDUP_REMOVED lines=10> */
[----:B------:R-:W-:Y:S04]  /*1ec80*/  STL.64 [R1+0x910], R132 ;  /* 0x0009108401007387 */ /* 0x000fe80000100a00 */
[----:B------:R1:W-:Y:S01]  /*1ec90*/  STL.64 [R1+0x900], R46 ;  /* 0x0009002e01007387 */ /* 0x0003e20000100a00 */
[----:B0-----:R-:W-:-:S05]  /*1eca0*/  IADD3 R42, P3, R39, R51, RZ ;  /* 0x00000033272a7210 */ /* 0x001fca0007f7e0ff */
[--C-:B------:R-:W-:Y:S01]  /*1ecb0*/  IMAD.X R43, R25, 0x1, R48.reuse, P3 ;  /* 0x00000001192b7824 */ /* 0x100fe200018e0630 */
[CC--:B-1----:R-:W-:Y:S02]  /*1ecc0*/  IADD3 R46, P4, R38.reuse, R52.reuse, RZ ;  /* 0x00000034262e7210 */ /* 0x0c2fe40007f9e0ff */
[----:B------:R-:W-:Y:S02]  /*1ecd0*/  IADD3 R38, P3, R38, R51, RZ ;  /* 0x0000003326267210 */ /* 0x000fe40007f7e0ff */
[----:B------:R0:W-:Y:S01]  /*1ece0*/  STL.64 [R1+0x8f8], R42 ;  /* 0x0008f82a01007387 */ /* 0x0001e20000100a00 */
[----:B------:R-:W-:Y:S02]  /*1ecf0*/  SHF.R.S32.HI R25, RZ, 0x1f, R37 ;  /* 0x0000001fff197819 */ /* 0x000fe40000011425 */
[C---:B------:R-:W-:Y:S02]  /*1ed00*/  IMAD.X R39, R27.reuse, 0x1, R48, P3 ;  /* 0x000000011b277824 */ /* 0x040fe400018e0630 */
[----:B------:R-:W-:Y:S01]  /*1ed10*/  IMAD.X R47, R27, 0x1, R10, P4 ;  /* 0x000000011b2f7824 */ /* 0x000fe200020e060a */
[----:B0-----:R-:W-:-:S02]  /*1ed20*/  IADD3 R42, P5, R37, R52, RZ ;  /* 0x00000034252a7210 */ /* 0x001fc40007fbe0ff */
[----:B------:R0:W-:Y:S03]  /*1ed30*/  STL.64 [R1+0x8e8], R38 ;  /* 0x0008e82601007387 */ /* 0x0001e60000100a00 */
[----:B------:R-:W-:Y:S01]  /*1ed40*/  IMAD.X R43, R25, 0x1, R10, P5 ;  /* 0x00000001192b7824 */ /* 0x000fe200028e060a */
[----:B------:R1:W-:Y:S01]  /*1ed50*/  STL.64 [R1+0x8f0], R46 ;  /* 0x0008f02e01007387 */ /* 0x0003e20000100a00 */
[----:B------:R-:W-:Y:S02]  /*1ed60*/  SHF.R.S32.HI R27, RZ, 0x1f, R35 ;  /* 0x0000001fff1b7819 */ /* 0x000fe40000011423 */
[----:B0-----:R-:W-:Y:S01]  /*1ed70*/  IADD3 R38, P3, R37, R51, RZ ;  /* 0x0000003325267210 */ /* 0x001fe20007f7e0ff */
[----:B------:R0:W-:Y:S04]  /*1ed80*/  STL.64 [R1+0x8e0], R42 ;  /* 0x0008e02a01007387 */ /* 0x0001e80000100a00 */
[----:B------:R-:W-:Y:S01]  /*1ed90*/  IMAD.X R39, R25, 0x1, R48, P3 ;  /* 0x0000000119277824 */ /* 0x000fe200018e0630 */
[----:B-1----:R-:W-:-:S02]  /*1eda0*/  IADD3 R46, P4, R35, R52, RZ ;  /* 0x00000034232e7210 */ /* 0x002fc40007f9e0ff */
[----:B------:R-:W-:Y:S02]  /*1edb0*/  SHF.R.S32.HI R25, RZ, 0x1f, R34 ;  /* 0x0000001fff197819 */ /* 0x000fe40000011422 */
[----:B0-----:R-:W-:Y:S01]  /*1edc0*/  IADD3 R42, P3, R35, R51, RZ ;  /* 0x00000033232a7210 */ /* 0x001fe20007f7e0ff */
[----:B------:R0:W-:Y:S01]  /*1edd0*/  STL.64 [R1+0x8d8], R38 ;  /* 0x0008d82601007387 */ /* 0x0001e20000100a00 */
[----:B------:R-:W-:-:S03]  /*1ede0*/  IMAD.X R47, R27, 0x1, R10, P4 ;  /* 0x000000011b2f7824 */ /* 0x000fc600020e060a */
[----:B------:R-:W-:Y:S01]  /*1edf0*/  IMAD.X R43, R27, 0x1, R48, P3 ;  /* 0x000000011b2b7824 */ /* 0x000fe200018e0630 */
[C---:B0-----:R-:W-:Y:S02]  /*1ee00*/  IADD3 R38, P5, R34.reuse, R52, RZ ;  /* 0x0000003422267210 */ /* 0x041fe40007fbe0ff */
[----:B------:R-:W-:-:S03]  /*1ee10*/  IADD3 R34, P3, R34, R51, RZ ;  /* 0x0000003322227210 */ /* 0x000fc60007f7e0ff */
[C---:B------:R-:W-:Y:S02]  /*1ee20*/  IMAD.X R39, R25.reuse, 0x1, R10, P5 ;  /* 0x0000000119277824 */ /* 0x040fe400028e060a */
[----:B------:R-:W-:Y:S01]  /*1ee30*/  IMAD.X R35, R25, 0x1, R48, P3 ;  /* 0x0000000119237824 */ /* 0x000fe200018e0630 */
[----:B------:R-:W-:Y:S01]  /*1ee40*/  STL.64 [R1+0x8d0], R46 ;  /* 0x0008d02e01007387 */ /* 0x000fe20000100a00 */
[----:B------:R-:W-:-:S03]  /*1ee50*/  SHF.R.S32.HI R27, RZ, 0x1f, R33 ;  /* 0x0000001fff1b7819 */ /* 0x000fc60000011421 */
[----:B------:R0:W-:Y:S04]  /*1ee60*/  STL.64 [R1+0x8c8], R42 ;  /* 0x0008c82a01007387 */ /* 0x0001e80000100a00 */
[----:B------:R-:W-:Y:S04]  /*1ee70*/  STL.64 [R1+0x8c0], R38 ;  /* 0x0008c02601007387 */ /* 0x000fe80000100a00 */
[----:B------:R1:W-:Y:S01]  /*1ee80*/  STL.64 [R1+0x98], R34 ;  /* 0x0000982201007387 */ /* 0x0003e20000100a00 */
[----:B------:R-:W-:Y:S02]  /*1ee90*/  SHF.R.S32.HI R25, RZ, 0x1f, R31 ;  /* 0x0000001fff197819 */ /* 0x000fe4000001141f */
[----:B0-----:R-:W-:-:S02]  /*1eea0*/  IADD3 R42, P4, R33, R52, RZ ;  /* 0x00000034212a7210 */ /* 0x001fc40007f9e0ff */
        /* <DEDUP_REMOVED lines=11> */
[C---:B-1----:R-:W-:Y:S02]  /*1ef60*/  IADD3 R38, P4, R30.reuse, R52, RZ ;  /* 0x000000341e267210 */ /* 0x042fe40007f9e0ff */
[----:B------:R-:W-:Y:S02]  /*1ef70*/  IADD3 R30, P3, R30, R51, RZ ;  /* 0x000000331e1e7210 */ /* 0x000fe40007f7e0ff */
[----:B------:R0:W-:Y:S03]  /*1ef80*/  STL.64 [R1+0x78], R34 ;  /* 0x0000782201007387 */ /* 0x0001e60000100a00 */
[----:B------:R-:W-:Y:S01]  /*1ef90*/  IMAD.X R31, R27, 0x1, R48, P3 ;  /* 0x000000011b1f7824 */ /* 0x000fe200018e0630 */
[----:B------:R-:W-:-:S04]  /*1efa0*/  SHF.R.S32.HI R25, RZ, 0x1f, R29 ;  /* 0x0000001fff197819 */ /* 0x000fc8000001141d */
[----:B------:R1:W-:Y:S01]  /*1efb0*/  STL.64 [R1+0x68], R30 ;  /* 0x0000681e01007387 */ /* 0x0003e20000100a00 */
[----:B0-----:R-:W-:Y:S01]  /*1efc0*/  IADD3 R34, P5, R29, R52, RZ ;  /* 0x000000341d227210 */ /* 0x001fe20007fbe0ff */
[----:B------:R-:W-:-:S04]  /*1efd0*/  IMAD.X R39, R27, 0x1, R10, P4 ;  /* 0x000000011b277824 */ /* 0x000fc800020e060a */
[----:B------:R-:W-:Y:S01]  /*1efe0*/  IMAD.X R35, R25, 0x1, R10, P5 ;  /* 0x0000000119237824 */ /* 0x000fe200028e060a */
[----:B-1----:R-:W-:Y:S01]  /*1eff0*/  IADD3 R30, P3, R29, R51, RZ ;  /* 0x000000331d1e7210 */ /* 0x002fe20007f7e0ff */
[----:B------:R-:W-:Y:S04]  /*1f000*/  STL.64 [R1+0x70], R38 ;  /* 0x0000702601007387 */ /* 0x000fe80000100a00 */
        /* <DEDUP_REMOVED lines=13> */
[----:B------:R-:W-:-:S03]  /*1f0e0*/  SHF.R.S32.HI R23, RZ, 0x1f, R22 ;  /* 0x0000001fff177819 */ /* 0x000fc60000011416 */
[--C-:B------:R-:W-:Y:S01]  /*1f0f0*/  IMAD.X R31, R25, 0x1, R48.reuse, P3 ;  /* 0x00000001191f7824 */ /* 0x100fe200018e0630 */
[----:B------:R-:W-:Y:S01]  /*1f100*/  IADD3 R26, P3, R22, R51, RZ ;  /* 0x00000033161a7210 */ /* 0x000fe20007f7e0ff */
[----:B------:R-:W-:Y:S04]  /*1f110*/  STL.64 [R1+0x50], R38 ;  /* 0x0000502601007387 */ /* 0x000fe80000100a00 */
[----:B------:R0:W-:Y:S01]  /*1f120*/  STL.64 [R1+0x40], R34 ;  /* 0x0000402201007387 */ /* 0x0001e20000100a00 */
[----:B------:R-:W-:-:S03]  /*1f130*/  IMAD.X R27, R23, 0x1, R48, P3 ;  /* 0x00000001171b7824 */ /* 0x000fc600018e0630 */
[----:B------:R1:W-:Y:S01]  /*1f140*/  STL.64 [R1+0x38], R30 ;  /* 0x0000381e01007387 */ /* 0x0003e20000100a00 */
[-C--:B0-----:R-:W-:Y:S02]  /*1f150*/  IADD3 R34, P4, R22, R52.reuse, RZ ;  /* 0x0000003416227210 */ /* 0x081fe40007f9e0ff */
[----:B------:R-:W-:Y:S02]  /*1f160*/  SHF.R.S32.HI R22, RZ, 0x1f, R21 ;  /* 0x0000001fff167819 */ /* 0x000fe40000011415 */
[----:B-1----:R-:W-:Y:S01]  /*1f170*/  IADD3 R30, P5, R21, R52, RZ ;  /* 0x00000034151e7210 */ /* 0x002fe20007fbe0ff */
[--C-:B------:R-:W-:Y:S01]  /*1f180*/  IMAD.X R35, R23, 0x1, R10.reuse, P4 ;  /* 0x0000000117237824 */ /* 0x100fe200020e060a */
[----:B------:R0:W-:Y:S03]  /*1f190*/  STL.64 [R1+0x28], R26 ;  /* 0x0000281a01007387 */ /* 0x0001e60000100a00 */
[----:B------:R-:W-:Y:S01]  /*1f1a0*/  IMAD.X R31, R22, 0x1, R10, P5 ;  /* 0x00000001161f7824 */ /* 0x000fe200028e060a */
[----:B------:R1:W-:Y:S01]  /*1f1b0*/  STL.64 [R1+0x30], R34 ;  /* 0x0000302201007387 */ /* 0x0003e20000100a00 */
[----:B0-----:R-:W-:-:S03]  /*1f1c0*/  IADD3 R26, P3, R21, R51, RZ ;  /* 0x00000033151a7210 */ /* 0x001fc60007f7e0ff */
[----:B------:R0:W-:Y:S01]  /*1f1d0*/  STL.64 [R1+0x20], R30 ;  /* 0x0000201e01007387 */ /* 0x0001e20000100a00 */
[----:B------:R-:W-:Y:S01]  /*1f1e0*/  SHF.R.S32.HI R21, RZ, 0x1f, R8 ;  /* 0x0000001fff157819 */ /* 0x000fe20000011408 */
[----:B------:R-:W-:Y:S01]  /*1f1f0*/  IMAD.X R27, R22, 0x1, R48, P3 ;  /* 0x00000001161b7824 */ /* 0x000fe200018e0630 */
[C---:B-1----:R-:W-:Y:S02]  /*1f200*/  IADD3 R34, P4, R8.reuse, R52, RZ ;  /* 0x0000003408227210 */ /* 0x042fe40007f9e0ff */
[----:B0-----:R-:W-:Y:S02]  /*1f210*/  IADD3 R30, P3, R8, R51, RZ ;  /* 0x00000033081e7210 */ /* 0x001fe40007f7e0ff */
[----:B------:R0:W-:Y:S01]  /*1f220*/  STL.64 [R1+0x18], R26 ;  /* 0x0000181a01007387 */ /* 0x0001e20000100a00 */
[----:B------:R-:W-:Y:S02]  /*1f230*/  SHF.R.S32.HI R8, RZ, 0x1f, R250 ;  /* 0x0000001fff087819 */ /* 0x000fe400000114fa */
[----:B------:R-:W-:-:S02]  /*1f240*/  IMAD.X R31, R21, 0x1, R48, P3 ;  /* 0x00000001151f7824 */ /* 0x000fc400018e0630 */
[----:B------:R-:W-:Y:S01]  /*1f250*/  IMAD.X R35, R21, 0x1, R10, P4 ;  /* 0x0000000115237824 */ /* 0x000fe200020e060a */
[CC--:B0-----:R-:W-:Y:S02]  /*1f260*/  IADD3 R26, P5, R250.reuse, R52.reuse, RZ ;  /* 0x00000034fa1a7210 */ /* 0x0c1fe40007fbe0ff */
[-C--:B------:R-:W-:Y:S02]  /*1f270*/  IADD3 R250, P3, R250, R51.reuse, RZ ;  /* 0x00000033fafa7210 */ /* 0x080fe40007f7e0ff */
[----:B------:R-:W-:Y:S02]  /*1f280*/  SHF.R.S32.HI R21, RZ, 0x1f, R246 ;  /* 0x0000001fff157819 */ /* 0x000fe400000114f6 */
[----:B------:R-:W-:Y:S01]  /*1f290*/  IADD3 R248, P4, R246, R52, RZ ;  /* 0x00000034f6f87210 */ /* 0x000fe20007f9e0ff */
[----:B------:R-:W-:Y:S01]  /*1f2a0*/  IMAD.X R251, R8, 0x1, R48, P3 ;  /* 0x0000000108fb7824 */ /* 0x000fe200018e0630 */
[----:B------:R-:W-:Y:S01]  /*1f2b0*/  IADD3 R246, P3, R246, R51, RZ ;  /* 0x00000033f6f67210 */ /* 0x000fe20007f7e0ff */
[----:B------:R-:W-:Y:S01]  /*1f2c0*/  IMAD.X R27, R8, 0x1, R10, P5 ;  /* 0x00000001081b7824 */ /* 0x000fe200028e060a */
[----:B------:R-:W-:-:S02]  /*1f2d0*/  SHF.R.S32.HI R8, RZ, 0x1f, R242 ;  /* 0x0000001fff087819 */ /* 0x000fc400000114f2 */
[CC--:B------:R-:W-:Y:S01]  /*1f2e0*/  IADD3 R244, P5, R242.reuse, R52.reuse, RZ ;  /* 0x00000034f2f47210 */ /* 0x0c0fe20007fbe0ff */
[C---:B------:R-:W-:Y:S01]  /*1f2f0*/  IMAD.X R247, R21.reuse, 0x1, R48, P3 ;  /* 0x0000000115f77824 */ /* 0x040fe200018e0630 */
[-C--:B------:R-:W-:Y:S01]  /*1f300*/  IADD3 R242, P3, R242, R51.reuse, RZ ;  /* 0x00000033f2f27210 */ /* 0x080fe20007f7e0ff */
[----:B------:R-:W-:Y:S01]  /*1f310*/  IMAD.X R249, R21, 0x1, R10, P4 ;  /* 0x0000000115f97824 */ /* 0x000fe200020e060a */
        /* <DEDUP_REMOVED lines=39> */
[----:B------:R0:W-:Y:S01]  /*1f590*/  STL.64 [R1+0x10], R34 ;  /* 0x0000102201007387 */ /* 0x0001e20000100a00 */
[----:B------:R-:W-:Y:S01]  /*1f5a0*/  IMAD.X R217, R21, 0x1, R10, P4 ;  /* 0x0000000115d97824 */ /* 0x000fe200020e060a */
[----:B------:R-:W-:Y:S02]  /*1f5b0*/  SHF.R.S32.HI R21, RZ, 0x1f, R206 ;  /* 0x0000001fff157819 */ /* 0x000fe400000114ce */
[----:B------:R1:W-:Y:S01]  /*1f5c0*/  STL.64 [R1+0x8], R30 ;  /* 0x0000081e01007387 */ /* 0x0003e20000100a00 */
[----:B------:R-:W-:Y:S01]  /*1f5d0*/  IADD3 R208, P4, R206, R52, RZ ;  /* 0x00000034ced07210 */ /* 0x000fe20007f9e0ff */
[----:B------:R-:W-:Y:S02]  /*1f5e0*/  IMAD.X R211, R8, 0x1, R48, P3 ;  /* 0x0000000108d37824 */ /* 0x000fe400018e0630 */
[----:B------:R2:W-:Y:S01]  /*1f5f0*/  STL.64 [R1], R26 ;  /* 0x0000001a01007387 */ /* 0x0005e20000100a00 */
        /* <DEDUP_REMOVED lines=11> */
[----:B------:R-:W-:Y:S04]  /*1f6b0*/  STL [R1+0x1478], R247 ;  /* 0x001478f701007387 */ /* 0x000fe80000100800 */
[----:B------:R-:W-:Y:S04]  /*1f6c0*/  STL [R1+0x1488], R244 ;  /* 0x001488f401007387 */ /* 0x000fe80000100800 */
[----:B------:R-:W-:Y:S01]  /*1f6d0*/  STL [R1+0x1484], R245 ;  /* 0x001484f501007387 */ /* 0x000fe20000100800 */
[----:B------:R-:W-:-:S03]  /*1f6e0*/  IMAD.X R209, R21, 0x1, R10, P4 ;  /* 0x0000000115d17824 */ /* 0x000fc600020e060a */
[----:B------:R-:W-:Y:S01]  /*1f6f0*/  STL [R1+0x1490], R242 ;  /* 0x001490f201007387 */ /* 0x000fe20000100800 */
[----:B------:R-:W-:-:S03]  /*1f700*/  SHF.R.S32.HI R21, RZ, 0x1f, R44 ;  /* 0x0000001fff157819 */ /* 0x000fc6000001142c */
[----:B------:R-:W-:Y:S01]  /*1f710*/  STL [R1+0x148c], R243 ;  /* 0x00148cf301007387 */ /* 0x000fe20000100800 */
[----:B------:R-:W-:Y:S01]  /*1f720*/  IADD3 R46, P4, R44, R52, RZ ;  /* 0x000000342c2e7210 */ /* 0x000fe20007f9e0ff */
        /* <DEDUP_REMOVED lines=32> */
[C---:B0-----:R-:W-:Y:S01]  /*1f930*/  IADD3 R34, P5, R32.reuse, R52, RZ ;  /* 0x0000003420227210 */ /* 0x041fe20007fbe0ff */
        /* <DEDUP_REMOVED lines=10> */
[----:B-1----:R-:W-:Y:S01]  /*1f9e0*/  IADD3 R30, P4, R28, R52, RZ ;  /* 0x000000341c1e7210 */ /* 0x002fe20007f9e0ff */
        /* <DEDUP_REMOVED lines=10> */
[C---:B--2---:R-:W-:Y:S01]  /*1fa90*/  IADD3 R26, P5, R24.reuse, R52, RZ ;  /* 0x00000034181a7210 */ /* 0x044fe20007fbe0ff */
        /* <DEDUP_REMOVED lines=19> */
[----:B------:R-:W-:-:S03]  /*1fbd0*/  IMAD.X R21, R21, 0x1, R48, P3 ;  /* 0x0000000115157824 */ /* 0x000fc600018e0630 */
[----:B------:R-:W-:Y:S01]  /*1fbe0*/  STL [R1+0x1540], R47 ;  /* 0x0015402f01007387 */ /* 0x000fe20000100800 */
[----:B------:R-:W-:-:S03]  /*1fbf0*/  SHF.R.S32.HI R132, RZ, 0x1f, R9 ;  /* 0x0000001fff847819 */ /* 0x000fc60000011409 */
[----:B------:R-:W-:Y:S01]  /*1fc00*/  STL [R1+0x154c], R44 ;  /* 0x00154c2c01007387 */ /* 0x000fe20000100800 */
[----:B------:R-:W-:-:S03]  /*1fc10*/  IADD3 R136, P3, R9, R51, RZ ;  /* 0x0000003309887210 */ /* 0x000fc60007f7e0ff */
[----:B------:R-:W-:Y:S04]  /*1fc20*/  STL [R1+0x1548], R45 ;  /* 0x0015482d01007387 */ /* 0x000fe80000100800 */
[----:B------:R-:W-:Y:S04]  /*1fc30*/  STL [R1+0x1554], R42 ;  /* 0x0015542a01007387 */ /* 0x000fe80000100800 */
[----:B------:R-:W-:Y:S04]  /*1fc40*/  STL [R1+0x1550], R43 ;  /* 0x0015502b01007387 */ /* 0x000fe80000100800 */
[----:B------:R-:W-:Y:S01]  /*1fc50*/  STL [R1+0x155c], R40 ;  /* 0x00155c2801007387 */ /* 0x000fe20000100800 */
[----:B------:R-:W-:-:S03]  /*1fc60*/  IMAD.X R137, R132, 0x1, R48, P3 ;  /* 0x0000000184897824 */ /* 0x000fc600018e0630 */
[----:B------:R-:W-:Y:S01]  /*1fc70*/  STL [R1+0x1558], R41 ;  /* 0x0015582901007387 */ /* 0x000fe20000100800 */
[----:B------:R-:W-:-:S03]  /*1fc80*/  SHF.R.S32.HI R131, RZ, 0x1f, R130 ;  /* 0x0000001fff837819 */ /* 0x000fc60000011482 */
[----:B------:R-:W-:Y:S04]  /*1fc90*/  STL [R1+0x1564], R38 ;  /* 0x0015642601007387 */ /* 0x000fe80000100800 */
[----:B------:R-:W-:Y:S04]  /*1fca0*/  STL [R1+0x1560], R39 ;  /* 0x0015602701007387 */ /* 0x000fe80000100800 */
[----:B------:R0:W-:Y:S01]  /*1fcb0*/  STL [R1+0x156c], R36 ;  /* 0x00156c2401007387 */ /* 0x0001e20000100800 */
[----:B------:R-:W-:Y:S01]  /*1fcc0*/  IMAD.X R27, R8, 0x1, R10, P5 ;  /* 0x00000001081b7824 */ /* 0x000fe200028e060a */
[----:B------:R-:W-:-:S02]  /*1fcd0*/  IADD3 R8, P5, R9, R52, RZ ;  /* 0x0000003409087210 */ /* 0x000fc40007fbe0ff */
[----:B------:R1:W-:Y:S01]  /*1fce0*/  STL [R1+0x1568], R37 ;  /* 0x0015682501007387 */ /* 0x0003e20000100800 */
[----:B0-----:R-:W-:Y:S02]  /*1fcf0*/  IADD3 R36, P3, R130, R51, RZ ;  /* 0x0000003382247210 */ /* 0x001fe40007f7e0ff */
[----:B------:R-:W-:-:S03]  /*1fd00*/  IMAD.X R9, R132, 0x1, R10, P5 ;  /* 0x0000000184097824 */ /* 0x000fc600028e060a */
[----:B-1----:R-:W-:Y:S01]  /*1fd10*/  IMAD.X R37, R131, 0x1, R48, P3 ;  /* 0x0000000183257824 */ /* 0x002fe200018e0630 */
[-C--:B------:R-:W-:Y:S01]  /*1fd20*/  IADD3 R134, P4, R130, R52.reuse, RZ ;  /* 0x0000003482867210 */ /* 0x080fe20007f9e0ff */
[----:B------:R-:W-:Y:S01]  /*1fd30*/  STL.64 [R1+0x8b8], R136 ;  /* 0x0008b88801007387 */ /* 0x000fe20000100a00 */
[----:B------:R-:W-:Y:S02]  /*1fd40*/  SHF.R.S32.HI R130, RZ, 0x1f, R129 ;  /* 0x0000001fff827819 */ /* 0x000fe40000011481 */
[----:B------:R-:W-:Y:S01]  /*1fd50*/  IADD3 R38, P5, R129, R52, RZ ;  /* 0x0000003481267210 */ /* 0x000fe20007fbe0ff */
[----:B------:R0:W-:Y:S01]  /*1fd60*/  STL.64 [R1+0x8a8], R36 ;  /* 0x0008a82401007387 */ /* 0x0001e20000100a00 */
[----:B------:R-:W-:-:S03]  /*1fd70*/  IMAD.X R135, R131, 0x1, R10, P4 ;  /* 0x0000000183877824 */ /* 0x000fc600020e060a */
[C---:B------:R-:W-:Y:S01]  /*1fd80*/  IMAD.X R39, R130.reuse, 0x1, R10, P5 ;  /* 0x0000000182277824 */ /* 0x040fe200028e060a */
[----:B0-----:R-:W-:Y:S01]  /*1fd90*/  IADD3 R36, P3, R129, R51, RZ ;  /* 0x0000003381247210 */ /* 0x001fe20007f7e0ff */
[----:B------:R-:W-:Y:S04]  /*1fda0*/  STL.64 [R1+0x8b0], R134 ;  /* 0x0008b08601007387 */ /* 0x000fe80000100a00 */
        /* <DEDUP_REMOVED lines=18> */
[C---:B0-----:R-:W-:Y:S02]  /*1fed0*/  IADD3 R40, P4, R126.reuse, R52, RZ ;  /* 0x000000347e287210 */ /* 0x041fe40007f9e0ff */
[----:B-1----:R-:W-:-:S05]  /*1fee0*/  IADD3 R36, P3, R126, R51, RZ ;  /* 0x000000337e247210 */ /* 0x002fca0007f7e0ff */
        /* <DEDUP_REMOVED lines=320> */
[C---:B------:R-:W-:Y:S01]  /*212f0*/  VIADD R79, R80.reuse, UR5 ;  /* 0x00000005504f7c36 */ /* 0x040fe20008000000 */
[----:B------:R-:W-:Y:S01]  /*21300*/  ULDC UR5, c[0x0][0x248] ;  /* 0x0000920000057ab9 */ /* 0x000fe20000000800 */
[C---:B0-----:R-:W-:Y:S02]  /*21310*/  IADD3 R40, P4, R80.reuse, R52, RZ ;  /* 0x0000003450287210 */ /* 0x041fe40007f9e0ff */
[----:B-1----:R-:W-:-:S05]  /*21320*/  IADD3 R36, P3, R80, R51, RZ ;  /* 0x0000003350247210 */ /* 0x002fca0007f7e0ff */
[----:B------:R-:W-:Y:S01]  /*21330*/  IMAD.X R37, R81, 0x1, R48, P3 ;  /* 0x0000000151257824 */ /* 0x000fe200018e0630 */
[----:B------:R-:W-:Y:S02]  /*21340*/  SHF.R.S32.HI R80, RZ, 0x1f, R79 ;  /* 0x0000001fff507819 */ /* 0x000fe4000001144f */
[----:B------:R-:W-:Y:S02]  /*21350*/  IADD3 R38, P5, R79, R52, RZ ;  /* 0x000000344f267210 */ /* 0x000fe40007fbe0ff */
[----:B------:R0:W-:Y:S01]  /*21360*/  STL.64 [R1+0x4b0], R36 ;  /* 0x0004b02401007387 */ /* 0x0001e20000100a00 */
[--C-:B------:R-:W-:Y:S02]  /*21370*/  IMAD.X R41, R81, 0x1, R10.reuse, P4 ;  /* 0x0000000151297824 */ /* 0x100fe400020e060a */
[----:B------:R-:W-:Y:S02]  /*21380*/  IMAD.X R39, R80, 0x1, R10, P5 ;  /* 0x0000000150277824 */ /* 0x000fe400028e060a */
[C---:B------:R-:W-:Y:S01]  /*21390*/  VIADD R78, R79.reuse, UR5 ;  /* 0x000000054f4e7c36 */ /* 0x040fe20008000000 */
[----:B0-----:R-:W-:Y:S01]  /*213a0*/  IADD3 R36, P3, R79, R51, RZ ;  /* 0x000000334f247210 */ /* 0x001fe20007f7e0ff */
[----:B------:R0:W-:Y:S01]  /*213b0*/  STL.64 [R1+0x680], R40 ;  /* 0x0006802801007387 */ /* 0x0001e20000100a00 */
[----:B------:R-:W-:-:S03]  /*213c0*/  ULDC UR5, c[0x0][0x248] ;  /* 0x0000920000057ab9 */ /* 0x000fc60000000800 */
        /* <DEDUP_REMOVED lines=208> */
[-C--:B------:R-:W-:Y:S02]  /*220d0*/  IADD3 R38, P5, R55, R52.reuse, RZ ;  /* 0x0000003437267210 */ /* 0x080fe40007fbe0ff */
[----:B------:R0:W-:Y:S01]  /*220e0*/  STL.64 [R1+0x518], R36 ;  /* 0x0005182401007387 */ /* 0x0001e20000100a00 */
[--C-:B------:R-:W-:Y:S02]  /*220f0*/  IMAD.X R41, R57, 0x1, R10.reuse, P4 ;  /* 0x0000000139297824 */ /* 0x100fe400020e060a */
[C---:B------:R-:W-:Y:S02]  /*22100*/  IMAD.X R39, R56.reuse, 0x1, R10, P5 ;  /* 0x0000000138277824 */ /* 0x040fe400028e060a */
[C---:B------:R-:W-:Y:S01]  /*22110*/  VIADD R50, R55.reuse, UR47 ;  /* 0x0000002f37327c36 */ /* 0x040fe20008000000 */
[----:B0-----:R-:W-:Y:S01]  /*22120*/  IADD3 R36, P3, R55, R51, RZ ;  /* 0x0000003337247210 */ /* 0x001fe20007f7e0ff */
[----:B------:R0:W-:Y:S04]  /*22130*/  STL.64 [R1+0x530], R40 ;  /* 0x0005302801007387 */ /* 0x0001e80000100a00 */
[----:B------:R-:W-:Y:S01]  /*22140*/  IMAD.X R37, R56, 0x1, R48, P3 ;  /* 0x0000000138257824 */ /* 0x000fe200018e0630 */
[----:B------:R1:W-:Y:S01]  /*22150*/  STL.64 [R1+0x508], R38 ;  /* 0x0005082601007387 */ /* 0x0003e20000100a00 */
[C---:B------:R-:W-:Y:S01]  /*22160*/  VIADD R54, R50.reuse, UR46 ;  /* 0x0000002e32367c36 */ /* 0x040fe20008000000 */
[----:B------:R-:W-:Y:S01]  /*22170*/  SHF.R.S32.HI R55, RZ, 0x1f, R50 ;  /* 0x0000001fff377819 */ /* 0x000fe20000011432 */
[----:B------:R-:W-:Y:S01]  /*22180*/  ULDC.64 UR46, c[0x0][0x228] ;  /* 0x00008a00002e7ab9 */ /* 0x000fe20000000a00 */
[----:B------:R2:W-:Y:S01]  /*22190*/  STL.64 [R1+0x4f0], R36 ;  /* 0x0004f02401007387 */ /* 0x0005e20000100a00 */
[----:B0-----:R-:W-:-:S02]  /*221a0*/  IADD3 R40, P4, R50, R52, RZ ;  /* 0x0000003432287210 */ /* 0x001fc40007f9e0ff */
[----:B-1----:R-:W-:Y:S02]  /*221b0*/  IADD3 R38, P5, R54, R52, RZ ;  /* 0x0000003436267210 */ /* 0x002fe40007fbe0ff */
[----:B--2---:R-:W-:Y:S02]  /*221c0*/  IADD3 R36, P3, R50, R51, RZ ;  /* 0x0000003332247210 */ /* 0x004fe40007f7e0ff */
[----:B------:R-:W-:-:S03]  /*221d0*/  SHF.R.S32.HI R50, RZ, 0x1f, R54 ;  /* 0x0000001fff327819 */ /* 0x000fc60000011436 */
[C---:B------:R-:W-:Y:S02]  /*221e0*/  IMAD.X R37, R55.reuse, 0x1, R48, P3 ;  /* 0x0000000137257824 */ /* 0x040fe400018e0630 */
[--C-:B------:R-:W-:Y:S02]  /*221f0*/  IMAD.X R41, R55, 0x1, R10.reuse, P4 ;  /* 0x0000000137297824 */ /* 0x100fe400020e060a */
[----:B------:R-:W-:Y:S01]  /*22200*/  IMAD.X R39, R50, 0x1, R10, P5 ;  /* 0x0000000132277824 */ /* 0x000fe200028e060a */
[----:B------:R0:W-:Y:S01]  /*22210*/  STL.64 [R1+0x4c0], R36 ;  /* 0x0004c02401007387 */ /* 0x0001e20000100a00 */
[----:B------:R-:W-:-:S03]  /*22220*/  VIADD R49, R54, UR6 ;  /* 0x0000000636317c36 */ /* 0x000fc60008000000 */
[----:B------:R-:W-:Y:S04]  /*22230*/  STL.64 [R1+0x4d8], R40 ;  /* 0x0004d82801007387 */ /* 0x000fe80000100a00 */
[----:B------:R1:W-:Y:S01]  /*22240*/  STL.64 [R1+0x4a8], R38 ;  /* 0x0004a82601007387 */ /* 0x0003e20000100a00 */
[----:B0-----:R-:W-:Y:S02]  /*22250*/  IADD3 R36, P3, R54, R51, RZ ;  /* 0x0000003336247210 */ /* 0x001fe40007f7e0ff */
[----:B------:R-:W-:-:S03]  /*22260*/  SHF.R.S32.HI R54, RZ, 0x1f, R49 ;  /* 0x0000001fff367819 */ /* 0x000fc60000011431 */
[----:B------:R-:W-:Y:S01]  /*22270*/  IMAD.X R37, R50, 0x1, R48, P3 ;  /* 0x0000000132257824 */ /* 0x000fe200018e0630 */
[C---:B-1----:R-:W-:Y:S01]  /*22280*/  IADD3 R38, P4, R49.reuse, R52, RZ ;  /* 0x0000003431267210 */ /* 0x042fe20007f9e0ff */
[----:B------:R-:W-:-:S03]  /*22290*/  VIADD R53, R49, UR7 ;  /* 0x0000000731357c36 */ /* 0x000fc60008000000 */
[----:B------:R0:W-:Y:S01]  /*222a0*/  STL.64 [R1+0x490], R36 ;  /* 0x0004902401007387 */ /* 0x0001e20000100a00 */
[----:B------:R-:W-:Y:S01]  /*222b0*/  ULDC.64 UR6, c[0x0][0x228] ;  /* 0x00008a0000067ab9 */ /* 0x000fe20000000a00 */
[----:B------:R-:W-:Y:S01]  /*222c0*/  IMAD.X R39, R54, 0x1, R10, P4 ;  /* 0x0000000136277824 */ /* 0x000fe200020e060a */
[----:B------:R-:W-:-:S04]  /*222d0*/  SHF.R.S32.HI R50, RZ, 0x1f, R53 ;  /* 0x0000001fff327819 */ /* 0x000fc80000011435 */
[----:B------:R1:W-:Y:S01]  /*222e0*/  STL.64 [R1+0x478], R38 ;  /* 0x0004782601007387 */ /* 0x0003e20000100a00 */
[----:B0-----:R-:W-:-:S05]  /*222f0*/  IADD3 R36, P3, R49, R51, RZ ;  /* 0x0000003331247210 */ /* 0x001fca0007f7e0ff */
[----:B------:R-:W-:Y:S01]  /*22300*/  IMAD.X R37, R54, 0x1, R48, P3 ;  /* 0x0000000136257824 */ /* 0x000fe200018e0630 */
[C---:B-1----:R-:W-:Y:S01]  /*22310*/  IADD3 R38, P4, R53.reuse, R52, RZ ;  /* 0x0000003435267210 */ /* 0x042fe20007f9e0ff */
[----:B------:R-:W-:-:S03]  /*22320*/  VIADD R49, R53, UR5 ;  /* 0x0000000535317c36 */ /* 0x000fc60008000000 */
[----:B------:R0:W-:Y:S01]  /*22330*/  STL.64 [R1+0x3c0], R36 ;  /* 0x0003c02401007387 */ /* 0x0001e20000100a00 */
[----:B----4-:R-:W-:Y:S02]  /*22340*/  LOP3.LUT R3, R3, 0xfffff7ff, RZ, 0xc0, !PT ;  /* 0xfffff7ff03037812 */ /* 0x010fe400078ec0ff */
[----:B---3--:R-:W-:Y:S01]  /*22350*/  LOP3.LUT R2, R2, 0xffff7fff, RZ, 0xc0, !PT ;  /* 0xffff7fff02027812 */ /* 0x008fe200078ec0ff */
[----:B------:R-:W-:Y:S01]  /*22360*/  IMAD.X R39, R50, 0x1, R10, P4 ;  /* 0x0000000132277824 */ /* 0x000fe200020e060a */
[----:B------:R-:W-:Y:S01]  /*22370*/  SHF.R.S32.HI R54, RZ, 0x1f, R49 ;  /* 0x0000001fff367819 */ /* 0x000fe20000011431 */
[----:B------:R-:W-:Y:S01]  /*22380*/  VIADD R55, R4, 0x47 ;  /* 0x0000004704377836 */ /* 0x000fe20000000000 */
[----:B------:R-:W-:Y:S01]  /*22390*/  LOP3.LUT R0, R0, 0xfffffeff, RZ, 0xc0, !PT ;  /* 0xfffffeff00007812 */ /* 0x000fe200078ec0ff */
[C---:B------:R-:W-:Y:S01]  /*223a0*/  VIADD R66, R4.reuse, 0x58 ;  /* 0x0000005804427836 */ /* 0x040fe20000000000 */
[----:B------:R1:W-:Y:S01]  /*223b0*/  STL.64 [R1+0x3b8], R38 ;  /* 0x0003b82601007387 */ /* 0x0003e20000100a00 */
[----:B------:R-:W-:-:S02]  /*223c0*/  VIADD R65, R4, 0x57 ;  /* 0x0000005704417836 */ /* 0x000fc40000000000 */
[C---:B------:R-:W-:Y:S01]  /*223d0*/  VIADD R163, R4.reuse, 0x4f ;  /* 0x0000004f04a37836 */ /* 0x040fe20000000000 */
[----:B0-----:R-:W-:Y:S01]  /*223e0*/  IADD3 R36, P3, R53, R51, RZ ;  /* 0x0000003335247210 */ /* 0x001fe20007f7e0ff */
[C---:B------:R-:W-:Y:S02]  /*223f0*/  VIADD R64, R4.reuse, 0x56 ;  /* 0x0000005604407836 */ /* 0x040fe40000000000 */
[C---:B------:R-:W-:Y:S02]  /*22400*/  VIADD R165, R4.reuse, 0x4c ;  /* 0x0000004c04a57836 */ /* 0x040fe40000000000 */
[----:B------:R-:W-:Y:S01]  /*22410*/  VIADD R252, R4, 0x5 ;  /* 0x0000000504fc7836 */ /* 0x000fe20000000000 */
[----:B------:R-:W-:Y:S01]  /*22420*/  LOP3.LUT R7, R7, 0xfffdffff, RZ, 0xc0, !PT ;  /* 0xfffdffff07077812 */ /* 0x000fe200078ec0ff */
[----:B------:R-:W-:Y:S01]  /*22430*/  IMAD.X R37, R50, 0x1, R48, P3 ;  /* 0x0000000132257824 */ /* 0x000fe200018e0630 */
[C---:B-1----:R-:W-:Y:S01]  /*22440*/  IADD3 R38, P4, R49.reuse, R52, RZ ;  /* 0x0000003431267210 */ /* 0x042fe20007f9e0ff */
[----:B------:R-:W-:Y:S01]  /*22450*/  VIADD R53, R49, UR8 ;  /* 0x0000000831357c36 */ /* 0x000fe20008000000 */
[----:B------:R-:W-:Y:S01]  /*22460*/  ULDC UR8, c[0x0][0x22c] ;  /* 0x00008b0000087ab9 */ /* 0x000fe20000000800 */
[----:B------:R-:W-:Y:S01]  /*22470*/  VIADD R63, R4, 0x55 ;  /* 0x00000055043f7836 */ /* 0x000fe20000000000 */
[----:B------:R0:W-:Y:S01]  /*22480*/  STL.64 [R1+0x3b0], R36 ;  /* 0x0003b02401007387 */ /* 0x0001e20000100a00 */
[----:B------:R-:W-:Y:S01]  /*22490*/  IMAD.X R39, R54, 0x1, R10, P4 ;  /* 0x0000000136277824 */ /* 0x000fe200020e060a */
[----:B------:R-:W-:Y:S01]  /*224a0*/  SHF.R.S32.HI R50, RZ, 0x1f, R53 ;  /* 0x0000001fff327819 */ /* 0x000fe20000011435 */
[----:B------:R-:W-:Y:S01]  /*224b0*/  VIADD R62, R4, 0x54 ;  /* 0x00000054043e7836 */ /* 0x000fe20000000000 */
[----:B------:R-:W-:-:S02]  /*224c0*/  ULDC UR5, c[0x0][0x22c] ;  /* 0x00008b0000057ab9 */ /* 0x000fc40000000800 */
[----:B------:R1:W-:Y:S01]  /*224d0*/  STL.64 [R1+0x3a8], R38 ;  /* 0x0003a82601007387 */ /* 0x0003e20000100a00 */
[----:B0-----:R-:W-:-:S05]  /*224e0*/  IADD3 R36, P3, R49, R51, RZ ;  /* 0x0000003331247210 */ /* 0x001fca0007f7e0ff */
[----:B------:R-:W-:Y:S01]  /*224f0*/  IMAD.X R37, R54, 0x1, R48, P3 ;  /* 0x0000000136257824 */ /* 0x000fe200018e0630 */
[C---:B-1----:R-:W-:Y:S01]  /*22500*/  IADD3 R38, P4, R53.reuse, R52, RZ ;  /* 0x0000003435267210 */ /* 0x042fe20007f9e0ff */
[----:B------:R-:W-:-:S03]  /*22510*/  VIADD R49, R53, UR9 ;  /* 0x0000000935317c36 */ /* 0x000fc60008000000 */
[----:B------:R0:W-:Y:S01]  /*22520*/  STL.64 [R1+0x3a0], R36 ;  /* 0x0003a02401007387 */ /* 0x0001e20000100a00 */
        /* <DEDUP_REMOVED lines=14> */
[----:B------:R-:W-:Y:S01]  /*22610*/  VIADD R49, R53, UR11 ;  /* 0x0000000b35317c36 */ /* 0x000fe20008000000 */
[----:B------:R-:W-:Y:S02]  /*22620*/  ULDC.64 UR10, c[0x0][0x228] ;  /* 0x00008a00000a7ab9 */ /* 0x000fe40000000a00 */
        /* <DEDUP_REMOVED lines=93> */
[----:B------:R-:W-:Y:S02]  /*22c00*/  ULDC UR24, c[0x0][0x228] ;  /* 0x00008a0000187ab9 */ /* 0x000fe40000000800 */
        /* <DEDUP_REMOVED lines=8> */
[----:B------:R-:W-:Y:S01]  /*22c90*/  LOP3.LUT R17, R17, 0x7fffffff, RZ, 0xc0, !PT ;  /* 0x7fffffff11117812 */ /* 0x000fe200078ec0ff */
[----:B------:R-:W-:Y:S01]  /*22ca0*/  VIADD R60, R4, 0x52 ;  /* 0x00000052043c7836 */ /* 0x000fe20000000000 */
[----:B------:R0:W-:Y:S01]  /*22cb0*/  STL.64 [R1+0x2c0], R36 ;  /* 0x0002c02401007387 */ /* 0x0001e20000100a00 */
[----:B------:R-:W-:Y:S01]  /*22cc0*/  IMAD.X R39, R50, 0x1, R10, P4 ;  /* 0x0000000132277824 */ /* 0x000fe200020e060a */
[----:B------:R-:W-:Y:S01]  /*22cd0*/  SHF.R.S32.HI R54, RZ, 0x1f, R49 ;  /* 0x0000001fff367819 */ /* 0x000fe20000011431 */
[----:B------:R-:W-:Y:S01]  /*22ce0*/  VIADD R59, R4, 0x50 ;  /* 0x00000050043b7836 */ /* 0x000fe20000000000 */
[----:B------:R-:W-:Y:S02]  /*22cf0*/  ULDC UR25, c[0x0][0x228] ;  /* 0x00008a0000197ab9 */ /* 0x000fe40000000800 */
        /* <DEDUP_REMOVED lines=247> */
[----:B0-----:R-:W-:Y:S01]  /*23c70*/  IADD3 R36, P3, R49, R51, RZ ;  /* 0x0000003331247210 */ /* 0x001fe20007f7e0ff */
[----:B------:R-:W-:-:S04]  /*23c80*/  VIADD R49, R53, UR58 ;  /* 0x0000003a35317c36 */ /* 0x000fc80008000000 */
[----:B------:R-:W-:Y:S01]  /*23c90*/  IMAD.X R37, R54, 0x1, R48, P3 ;  /* 0x0000000136257824 */ /* 0x000fe200018e0630 */
[----:B-1----:R-:W-:-:S04]  /*23ca0*/  IADD3 R38, P4, R53, R52, RZ ;  /* 0x0000003435267210 */ /* 0x002fc80007f9e0ff */
[----:B------:R0:W-:Y:S01]  /*23cb0*/  STL.64 [R1+0xe0], R36 ;  /* 0x0000e02401007387 */ /* 0x0001e20000100a00 */
[----:B------:R-:W-:Y:S01]  /*23cc0*/  IMAD.X R39, R50, 0x1, R10, P4 ;  /* 0x0000000132277824 */ /* 0x000fe200020e060a */
[----:B------:R-:W-:-:S04]  /*23cd0*/  SHF.R.S32.HI R54, RZ, 0x1f, R49 ;  /* 0x0000001fff367819 */ /* 0x000fc80000011431 */
[----:B------:R1:W-:Y:S01]  /*23ce0*/  STL.64 [R1+0xd8], R38 ;  /* 0x0000d82601007387 */ /* 0x0003e20000100a00 */
[----:B0-----:R-:W-:Y:S01]  /*23cf0*/  IADD3 R36, P3, R53, R51, RZ ;  /* 0x0000003335247210 */ /* 0x001fe20007f7e0ff */
[----:B------:R-:W-:Y:S01]  /*23d00*/  VIADD R53, R49, UR59 ;  /* 0x0000003b31357c36 */ /* 0x000fe20008000000 */
[----:B------:R-:W-:-:S03]  /*23d10*/  ULDC.64 UR58, c[0x0][0x228] ;  /* 0x00008a00003a7ab9 */ /* 0x000fc60000000a00 */
[----:B------:R-:W-:Y:S01]  /*23d20*/  IMAD.X R37, R50, 0x1, R48, P3 ;  /* 0x0000000132257824 */ /* 0x000fe200018e0630 */
[-C--:B-1----:R-:W-:Y:S02]  /*23d30*/  IADD3 R38, P4, R49, R52.reuse, RZ ;  /* 0x0000003431267210 */ /* 0x082fe40007f9e0ff */
[----:B------:R-:W-:Y:S02]  /*23d40*/  SHF.R.S32.HI R50, RZ, 0x1f, R53 ;  /* 0x0000001fff327819 */ /* 0x000fe40000011435 */
[C---:B------:R-:W-:Y:S01]  /*23d50*/  IADD3 R42, P3, R53.reuse, R52, RZ ;  /* 0x00000034352a7210 */ /* 0x040fe20007f7e0ff */
[----:B------:R-:W-:Y:S01]  /*23d60*/  IMAD.X R39, R54, 0x1, R10, P4 ;  /* 0x0000000136277824 */ /* 0x000fe200020e060a */
[----:B------:R-:W-:-:S03]  /*23d70*/  IADD3 R40, P4, R53, R51, RZ ;  /* 0x0000003335287210 */ /* 0x000fc60007f9e0ff */
[C---:B------:R-:W-:Y:S01]  /*23d80*/  IMAD.X R43, R50.reuse, 0x1, R10, P3 ;  /* 0x00000001322b7824 */ /* 0x040fe200018e060a */
[----:B------:R-:W-:Y:S01]  /*23d90*/  ISETP.GE.AND P3, PT, R5, UR46, PT ;  /* 0x0000002e05007c0c */ /* 0x000fe2000bf66270 */
[----:B------:R-:W-:-:S03]  /*23da0*/  IMAD.X R41, R50, 0x1, R48, P4 ;  /* 0x0000000132297824 */ /* 0x000fc600020e0630 */
[C---:B------:R-:W-:Y:S01]  /*23db0*/  ISETP.LT.AND P4, PT, R4.reuse, UR7, !P3 ;  /* 0x0000000704007c0c */ /* 0x040fe2000df81270 */
[----:B------:R0:W-:Y:S01]  /*23dc0*/  STL.64 [R1+0xd0], R36 ;  /* 0x0000d02401007387 */ /* 0x0001e20000100a00 */
[----:B------:R-:W-:Y:S01]  /*23dd0*/  ISETP.LT.AND P3, PT, R5, UR6, !P2 ;  /* 0x0000000605007c0c */ /* 0x000fe2000d761270 */
[----:B------:R-:W-:Y:S01]  /*23de0*/  VIADD R58, R4, 0x4e ;  /* 0x0000004e043a7836 */ /* 0x000fe20000000000 */
[----:B------:R-:W-:Y:S01]  /*23df0*/  ISETP.LT.AND P2, PT, R6, UR18, !P2 ;  /* 0x0000001206007c0c */ /* 0x000fe2000d741270 */
[C---:B------:R-:W-:Y:S01]  /*23e00*/  VIADD R57, R4.reuse, 0x4b ;  /* 0x0000004b04397836 */ /* 0x040fe20000000000 */
[----:B------:R-:W-:Y:S01]  /*23e10*/  ULDC UR7, c[0x0][0x228] ;  /* 0x00008a0000077ab9 */ /* 0x000fe20000000800 */
[-C--:B0-----:R-:W-:Y:S01]  /*23e20*/  IADD3 R36, P5, R49, R51.reuse, RZ ;  /* 0x0000003331247210 */ /* 0x081fe20007fbe0ff */
[----:B------:R0:W-:Y:S07]  /*23e30*/  STL.64 [R1+0xc8], R38 ;  /* 0x0000c82601007387 */ /* 0x0001ee0000100a00 */
[----:B------:R-:W-:Y:S01]  /*23e40*/  @P3 LOP3.LUT R3, R3, 0x800, RZ, 0xfc, !PT ;  /* 0x0000080003033812 */ /* 0x000fe200078efcff */
[----:B------:R-:W-:Y:S01]  /*23e50*/  VIADD R56, R4, 0x49 ;  /* 0x0000004904387836 */ /* 0x000fe20000000000 */
[----:B------:R-:W-:Y:S01]  /*23e60*/  ISETP.LT.AND P3, PT, R5, UR26, !P1 ;  /* 0x0000001a05007c0c */ /* 0x000fe2000cf61270 */
[----:B------:R-:W-:Y:S01]  /*23e70*/  IMAD.X R37, R54, 0x1, R48, P5 ;  /* 0x0000000136257824 */ /* 0x000fe200028e0630 */
[----:B------:R-:W-:Y:S01]  /*23e80*/  LOP3.LUT R3, R3, 0xffffefff, RZ, 0xc0, !PT ;  /* 0xffffefff03037812 */ /* 0x000fe200078ec0ff */
[----:B------:R-:W-:Y:S01]  /*23e90*/  VIADD R49, R53, UR60 ;  /* 0x0000003c35317c36 */ /* 0x000fe20008000000 */
[----:B------:R-:W-:Y:S01]  /*23ea0*/  @P4 LOP3.LUT R2, R2, 0x8000, RZ, 0xfc, !PT ;  /* 0x0000800002024812 */ /* 0x000fe200078efcff */
[----:B------:R-:W-:Y:S01]  /*23eb0*/  VIADD R61, R4, 0x53 ;  /* 0x00000053043d7836 */ /* 0x000fe20000000000 */
[----:B------:R-:W-:Y:S01]  /*23ec0*/  @P2 LOP3.LUT R3, R3, 0x1000, RZ, 0xfc, !PT ;  /* 0x0000100003032812 */ /* 0x000fe200078efcff */
[----:B------:R1:W-:Y:S01]  /*23ed0*/  STL.64 [R1+0xc0], R36 ;  /* 0x0000c02401007387 */ /* 0x0003e20000100a00 */
[----:B------:R-:W-:Y:S01]  /*23ee0*/  ISETP.LT.AND P2, PT, R6, UR22, !P1 ;  /* 0x0000001606007c0c */ /* 0x000fe2000cf41270 */
[C---:B------:R-:W-:Y:S01]  /*23ef0*/  VIADD R67, R4.reuse, 0x51 ;  /* 0x0000005104437836 */ /* 0x040fe20000000000 */
[----:B------:R-:W-:Y:S01]  /*23f00*/  LOP3.LUT R3, R3, 0xffffbfff, RZ, 0xc0, !PT ;  /* 0xffffbfff03037812 */ /* 0x000fe200078ec0ff */
[----:B------:R-:W-:Y:S01]  /*23f10*/  VIADD R167, R4, 0x4a ;  /* 0x0000004a04a77836 */ /* 0x000fe20000000000 */
[----:B------:R-:W-:Y:S01]  /*23f20*/  ISETP.LT.AND P1, PT, R6, UR30, !P0 ;  /* 0x0000001e06007c0c */ /* 0x000fe2000c721270 */
[C---:B------:R-:W-:Y:S01]  /*23f30*/  VIADD R169, R4.reuse, 0x48 ;  /* 0x0000004804a97836 */ /* 0x040fe20000000000 */
[----:B------:R-:W-:Y:S01]  /*23f40*/  @P3 LOP3.LUT R3, R3, 0x4000, RZ, 0xfc, !PT ;  /* 0x0000400003033812 */ /* 0x000fe200078efcff */
[C---:B------:R-:W-:Y:S01]  /*23f50*/  VIADD R171, R4.reuse, 0x44 ;  /* 0x0000004404ab7836 */ /* 0x040fe20000000000 */
[----:B------:R-:W-:Y:S01]  /*23f60*/  ISETP.LT.AND P0, PT, R5, UR28, !P0 ;  /* 0x0000001c05007c0c */ /* 0x000fe2000c701270 */
[C---:B------:R-:W-:Y:S01]  /*23f70*/  VIADD R69, R4.reuse, 0x3a ;  /* 0x0000003a04457836 */ /* 0x040fe20000000000 */
[----:B------:R-:W-:Y:S01]  /*23f80*/  LOP3.LUT R3, R3, 0xffffdfff, RZ, 0xc0, !PT ;  /* 0xffffdfff03037812 */ /* 0x000fe200078ec0ff */
[C---:B------:R-:W-:Y:S01]  /*23f90*/  VIADD R50, R4.reuse, 0x41 ;  /* 0x0000004104327836 */ /* 0x040fe20000000000 */
[C---:B0-----:R-:W-:Y:S01]  /*23fa0*/  IADD3 R38, P5, R49.reuse, R52, RZ ;  /* 0x0000003431267210 */ /* 0x041fe20007fbe0ff */
[C---:B------:R-:W-:Y:S01]  /*23fb0*/  VIADD R173, R4.reuse, 0x43 ;  /* 0x0000004304ad7836 */ /* 0x040fe20000000000 */
[----:B-1----:R-:W-:Y:S01]  /*23fc0*/  IADD3 R36, P6, R49, R51, RZ ;  /* 0x0000003331247210 */ /* 0x002fe20007fde0ff */
[----:B------:R-:W-:Y:S01]  /*23fd0*/  VIADD R175, R4, 0x42 ;  /* 0x0000004204af7836 */ /* 0x000fe20000000000 */
[----:B------:R-:W-:Y:S01]  /*23fe0*/  SHF.R.S32.HI R49, RZ, 0x1f, R49 ;  /* 0x0000001fff317819 */ /* 0x000fe20000011431 */
[----:B------:R-:W-:Y:S01]  /*23ff0*/  ULDC UR6, c[0x0][0x228] ;  /* 0x00008a0000067ab9 */ /* 0x000fe20000000800 */
[----:B------:R-:W-:Y:S01]  /*24000*/  @P2 LOP3.LUT R3, R3, 0x2000, RZ, 0xfc, !PT ;  /* 0x0000200003032812 */ /* 0x000fe200078efcff */
[----:B------:R-:W-:Y:S01]  /*24010*/  ULDC UR60, c[0x0][0x228] ;  /* 0x00008a00003c7ab9 */ /* 0x000fe20000000800 */
[----:B------:R-:W-:Y:S01]  /*24020*/  LOP3.LUT R2, R2, 0xffffefff, RZ, 0xc0, !PT ;  /* 0xffffefff02027812 */ /* 0x000fe200078ec0ff */
[----:B------:R-:W-:Y:S01]  /*24030*/  IMAD.X R39, R49, 0x1, R10, P5 ;  /* 0x0000000131277824 */ /* 0x000fe200028e060a */
[----:B------:R-:W-:Y:S01]  /*24040*/  LOP3.LUT R3, R3, 0xffff7fff, RZ, 0xc0, !PT ;  /* 0xffff7fff03037812 */ /* 0x000fe200078ec0ff */
[----:B------:R-:W-:Y:S01]  /*24050*/  VIADD R10, R4, 0x1 ;  /* 0x00000001040a7836 */ /* 0x000fe20000000000 */
[----:B------:R-:W-:Y:S01]  /*24060*/  PRMT R54, R13, 0x5410, R14 ;  /* 0x000054100d367816 */ /* 0x000fe2000000000e */
[----:B------:R-:W-:Y:S01]  /*24070*/  ULDC UR26, c[0x0][0x228] ;  /* 0x00008a00001a7ab9 */ /* 0x000fe20000000800 */
[----:B------:R-:W-:Y:S01]  /*24080*/  @P0 LOP3.LUT R3, R3, 0x8000, RZ, 0xfc, !PT ;  /* 0x0000800003030812 */ /* 0x000fe200078efcff */
[----:B------:R-:W-:Y:S01]  /*24090*/  ULDC UR18, c[0x0][0x228] ;  /* 0x00008a0000127ab9 */ /* 0x000fe20000000800 */
[----:B------:R-:W-:Y:S01]  /*240a0*/  ISETP.GE.AND P0, PT, R10, UR43, PT ;  /* 0x0000002b0a007c0c */ /* 0x000fe2000bf06270 */
[----:B------:R-:W-:Y:S01]  /*240b0*/  ULDC UR28, c[0x0][0x228] ;  /* 0x00008a00001c7ab9 */ /* 0x000fe20000000800 */
[----:B------:R-:W-:Y:S01]  /*240c0*/  @P1 LOP3.LUT R2, R2, 0x1000, RZ, 0xfc, !PT ;  /* 0x0000100002021812 */ /* 0x000fe200078efcff */
[----:B------:R-:W-:Y:S01]  /*240d0*/  ULDC UR30, c[0x0][0x228] ;  /* 0x00008a00001e7ab9 */ /* 0x000fe20000000800 */
[----:B------:R-:W-:Y:S01]  /*240e0*/  ISETP.LT.AND P1, PT, R5, UR34, !P0 ;  /* 0x0000002205007c0c */ /* 0x000fe2000c721270 */
[----:B------:R-:W-:Y:S01]  /*240f0*/  IMAD.X R37, R49, 0x1, R48, P6 ;  /* 0x0000000131257824 */ /* 0x000fe200030e0630 */
[----:B------:R-:W-:Y:S01]  /*24100*/  ISETP.LT.AND P0, PT, R6, UR32, !P0 ;  /* 0x0000002006007c0c */ /* 0x000fe2000c701270 */
[C---:B------:R-:W-:Y:S01]  /*24110*/  VIADD R49, R4.reuse, 0x40 ;  /* 0x0000004004317836 */ /* 0x040fe20000000000 */
[----:B------:R-:W-:Y:S01]  /*24120*/  LOP3.LUT R3, R3, 0xfffeffff, RZ, 0xc0, !PT ;  /* 0xfffeffff03037812 */ /* 0x000fe200078ec0ff */
[----:B------:R-:W-:Y:S01]  /*24130*/  VIADD R51, R4, 0x45 ;  /* 0x0000004504337836 */ /* 0x000fe20000000000 */
[----:B------:R-:W-:Y:S01]  /*24140*/  LOP3.LUT R2, R2, 0xffffbfff, RZ, 0xc0, !PT ;  /* 0xffffbfff02027812 */ /* 0x000fe200078ec0ff */
[C---:B------:R-:W-:Y:S01]  /*24150*/  VIADD R52, R4.reuse, 0x46 ;  /* 0x0000004604347836 */ /* 0x040fe20000000000 */
[----:B------:R-:W-:Y:S01]  /*24160*/  ISETP.GE.AND P2, PT, R163, UR57, PT ;  /* 0x00000039a3007c0c */ /* 0x000fe2000bf46270 */
[C---:B------:R-:W-:Y:S01]  /*24170*/  VIADD R13, R4.reuse, 0x38 ;  /* 0x00000038040d7836 */ /* 0x040fe20000000000 */
[----:B------:R-:W-:Y:S01]  /*24180*/  ULDC UR32, c[0x0][0x228] ;  /* 0x00008a0000207ab9 */ /* 0x000fe20000000800 */
[----:B------:R-:W-:Y:S01]  /*24190*/  ULDC UR34, c[0x0][0x228] ;  /* 0x00008a0000227ab9 */ /* 0x000fe20000000800 */
[----:B------:R-:W-:-:S02]  /*241a0*/  VIADD R70, R4, 0x8 ;  /* 0x0000000804467836 */ /* 0x000fc40000000000 */
[C---:B------:R-:W-:Y:S01]  /*241b0*/  VIADD R71, R4.reuse, 0x3b ;  /* 0x0000003b04477836 */ /* 0x040fe20000000000 */
[----:B------:R-:W-:Y:S01]  /*241c0*/  @P0 LOP3.LUT R3, R3, 0x10000, RZ, 0xfc, !PT ;  /* 0x0001000003030812 */ /* 0x000fe200078efcff */
[----:B------:R-:W-:Y:S01]  /*241d0*/  VIADD R72, R4, 0x6 ;  /* 0x0000000604487836 */ /* 0x000fe20000000000 */
[----:B------:R-:W-:Y:S01]  /*241e0*/  ISETP.GE.AND P0, PT, R49, UR8, PT ;  /* 0x0000000831007c0c */ /* 0x000fe2000bf06270 */
[----:B------:R-:W-:Y:S01]  /*241f0*/  ULDC.64 UR8, c[0x0][0x228] ;  /* 0x00008a0000087ab9 */ /* 0x000fe20000000a00 */
[----:B------:R-:W-:Y:S01]  /*24200*/  @P1 LOP3.LUT R2, R2, 0x4000, RZ, 0xfc, !PT ;  /* 0x0000400002021812 */ /* 0x000fe200078efcff */
[----:B------:R-:W-:Y:S01]  /*24210*/  VIADD R73, R4, 0x7 ;  /* 0x0000000704497836 */ /* 0x000fe20000000000 */
[----:B------:R-:W-:Y:S01]  /*24220*/  ISETP.LT.AND P1, PT, R6, UR38, !P0 ;  /* 0x0000002606007c0c */ /* 0x000fe2000c721270 */
[----:B------:R-:W-:Y:S01]  /*24230*/  VIADD R68, R4, 0x39 ;  /* 0x0000003904447836 */ /* 0x000fe20000000000 */
[----:B------:R-:W-:Y:S02]  /*24240*/  ISETP.LT.AND P0, PT, R5, UR36, !P0 ;  /* 0x0000002405007c0c */ /* 0x000fe4000c701270 */
[----:B------:R-:W-:Y:S01]  /*24250*/  LOP3.LUT R18, R18, 0x7fffffff, RZ, 0xc0, !PT ;  /* 0x7fffffff12127812 */ /* 0x000fe200078ec0ff */
[----:B------:R-:W-:Y:S01]  /*24260*/  STL.64 [R1+0xb8], R42 ;  /* 0x0000b82a01007387 */ /* 0x000fe20000100a00 */
[----:B------:R-:W-:Y:S01]  /*24270*/  LOP3.LUT R2, R2, 0xffffdfff, RZ, 0xc0, !PT ;  /* 0xffffdfff02027812 */ /* 0x000fe200078ec0ff */
[C---:B------:R-:W-:Y:S01]  /*24280*/  VIADD R44, R4.reuse, 0x33 ;  /* 0x00000033042c7836 */ /* 0x040fe20000000000 */
[----:B------:R-:W-:Y:S01]  /*24290*/  LOP3.LUT R3, R3, 0x7fffffff, RZ, 0xc0, !PT ;  /* 0x7fffffff03037812 */ /* 0x000fe200078ec0ff */
[----:B------:R-:W-:Y:S01]  /*242a0*/  IMAD.MOV.U32 R49, RZ, RZ, R69 ;  /* 0x000000ffff317224 */ /* 0x000fe200078e0045 */
[----:B------:R-:W-:Y:S01]  /*242b0*/  ULDC UR36, c[0x0][0x228] ;  /* 0x00008a0000247ab9 */ /* 0x000fe20000000800 */
[----:B------:R-:W-:Y:S01]  /*242c0*/  ULDC UR38, c[0x0][0x228] ;  /* 0x00008a0000267ab9 */ /* 0x000fe20000000800 */
[----:B------:R-:W-:Y:S01]  /*242d0*/  PRMT R48, R11, 0x5410, R12 ;  /* 0x000054100b307816 */ /* 0x000fe2000000000c */
[----:B------:R-:W-:Y:S01]  /*242e0*/  VIADD R45, R4, 0xe ;  /* 0x0000000e042d7836 */ /* 0x000fe20000000000 */
[----:B------:R-:W-:Y:S01]  /*242f0*/  @P1 LOP3.LUT R2, R2, 0x2000, RZ, 0xfc, !PT ;  /* 0x0000200002021812 */ /* 0x000fe200078efcff */
[C---:B------:R-:W-:Y:S01]  /*24300*/  VIADD R46, R4.reuse, 0x32 ;  /* 0x00000032042e7836 */ /* 0x040fe20000000000 */
[----:B------:R-:W-:Y:S01]  /*24310*/  ULDC UR22, c[0x0][0x22c] ;  /* 0x00008b0000167ab9 */ /* 0x000fe20000000800 */
[----:B------:R-:W-:Y:S01]  /*24320*/  VIADD R47, R4, 0xf ;  /* 0x0000000f042f7836 */ /* 0x000fe20000000000 */
[----:B------:R-:W-:Y:S01]  /*24330*/  LOP3.LUT R2, R2, 0xfffffbff, RZ, 0xc0, !PT ;  /* 0xfffffbff02027812 */ /* 0x000fe200078ec0ff */
[----:B------:R-:W-:-:S02]  /*24340*/  VIADD R19, R4, 0x31 ;  /* 0x0000003104137836 */ /* 0x000fc40000000000 */
[----:B------:R-:W-:Y:S01]  /*24350*/  VIADD R202, R4, 0x10 ;  /* 0x0000001004ca7836 */ /* 0x000fe20000000000 */
[----:B------:R-:W-:Y:S01]  /*24360*/  @P0 LOP3.LUT R2, R2, 0x400, RZ, 0xfc, !PT ;  /* 0x0000040002020812 */ /* 0x000fe200078efcff */
[C---:B------:R-:W-:Y:S01]  /*24370*/  VIADD R203, R4.reuse, 0x30 ;  /* 0x0000003004cb7836 */ /* 0x040fe20000000000 */
[----:B------:R-:W-:Y:S01]  /*24380*/  ISETP.GE.AND P0, PT, R55, UR17, PT ;  /* 0x0000001137007c0c */ /* 0x000fe2000bf06270 */
[C---:B------:R-:W-:Y:S02]  /*24390*/  VIADD R204, R4.reuse, 0x11 ;  /* 0x0000001104cc7836 */ /* 0x040fe40000000000 */
[----:B------:R-:W-:Y:S01]  /*243a0*/  VIADD R205, R4, 0x2f ;  /* 0x0000002f04cd7836 */ /* 0x000fe20000000000 */
[----:B------:R-:W-:Y:S01]  /*243b0*/  ISETP.LT.AND P1, PT, R5, UR42, !P0 ;  /* 0x0000002a05007c0c */ /* 0x000fe2000c721270 */
[----:B------:R-:W-:Y:S01]  /*243c0*/  ULDC.64 UR42, c[0x0][0x228] ;  /* 0x00008a00002a7ab9 */ /* 0x000fe20000000a00 */
[----:B------:R-:W-:Y:S01]  /*243d0*/  ISETP.LT.AND P0, PT, R6, UR14, !P0 ;  /* 0x0000000e06007c0c */ /* 0x000fe2000c701270 */
[----:B------:R-:W-:Y:S01]  /*243e0*/  VIADD R206, R4, 0x12 ;  /* 0x0000001204ce7836 */ /* 0x000fe20000000000 */
[----:B------:R-:W-:Y:S01]  /*243f0*/  LOP3.LUT R2, R2, 0xfffff7ff, RZ, 0xc0, !PT ;  /* 0xfffff7ff02027812 */ /* 0x000fe200078ec0ff */
[----:B------:R-:W-:-:S02]  /*24400*/  VIADD R207, R4, 0x2e ;  /* 0x0000002e04cf7836 */ /* 0x000fc40000000000 */
[C---:B------:R-:W-:Y:S02]  /*24410*/  VIADD R208, R4.reuse, 0x13 ;  /* 0x0000001304d07836 */ /* 0x040fe40000000000 */
[C---:B------:R-:W-:Y:S02]  /*24420*/  VIADD R209, R4.reuse, 0x2d ;  /* 0x0000002d04d17836 */ /* 0x040fe40000000000 */
[C---:B------:R-:W-:Y:S02]  /*24430*/  VIADD R210, R4.reuse, 0x14 ;  /* 0x0000001404d27836 */ /* 0x040fe40000000000 */
[----:B------:R-:W-:Y:S01]  /*24440*/  VIADD R211, R4, 0x2c ;  /* 0x0000002c04d37836 */ /* 0x000fe20000000000 */
[----:B------:R-:W-:Y:S01]  /*24450*/  @P1 LOP3.LUT R2, R2, 0x800, RZ, 0xfc, !PT ;  /* 0x0000080002021812 */ /* 0x000fe200078efcff */
[C---:B------:R-:W-:Y:S02]  /*24460*/  VIADD R212, R4.reuse, 0x15 ;  /* 0x0000001504d47836 */ /* 0x040fe40000000000 */
[----:B------:R-:W-:Y:S01]  /*24470*/  VIADD R213, R4, 0x2b ;  /* 0x0000002b04d57836 */ /* 0x000fe20000000000 */
[----:B------:R-:W-:Y:S01]  /*24480*/  LOP3.LUT R2, R2, 0xfffffeff, RZ, 0xc0, !PT ;  /* 0xfffffeff02027812 */ /* 0x000fe200078ec0ff */
[----:B------:R-:W-:-:S02]  /*24490*/  VIADD R214, R4, 0x16 ;  /* 0x0000001604d67836 */ /* 0x000fc40000000000 */
[----:B------:R-:W-:Y:S01]  /*244a0*/  VIADD R215, R4, 0x2a ;  /* 0x0000002a04d77836 */ /* 0x000fe20000000000 */
[----:B------:R-:W-:Y:S01]  /*244b0*/  @P0 LOP3.LUT R2, R2, 0x100, RZ, 0xfc, !PT ;  /* 0x0000010002020812 */ /* 0x000fe200078efcff */
[----:B------:R-:W-:Y:S01]  /*244c0*/  VIADD R216, R4, 0x17 ;  /* 0x0000001704d87836 */ /* 0x000fe20000000000 */
        /* <DEDUP_REMOVED lines=20> */
[C---:B------:R-:W-:Y:S01]  /*24610*/  VIADD R228, R4.reuse, 0x23 ;  /* 0x0000002304e47836 */ /* 0x040fe20000000000 */
[----:B------:R-:W-:Y:S01]  /*24620*/  ISETP.GE.AND P0, PT, R65, UR47, PT ;  /* 0x0000002f41007c0c */ /* 0x000fe2000bf06270 */
[----:B------:R-:W-:Y:S01]  /*24630*/  ULDC.64 UR46, c[0x0][0x228] ;  /* 0x00008a00002e7ab9 */ /* 0x000fe20000000a00 */
[C---:B------:R-:W-:Y:S02]  /*24640*/  VIADD R229, R4.reuse, 0x1e ;  /* 0x0000001e04e57836 */ /* 0x040fe40000000000 */
[----:B------:R-:W-:Y:S01]  /*24650*/  VIADD R230, R4, 0x22 ;  /* 0x0000002204e67836 */ /* 0x000fe20000000000 */
[----:B------:R-:W-:Y:S01]  /*24660*/  ISETP.LT.AND P1, PT, R6, UR12, !P0 ;  /* 0x0000000c06007c0c */ /* 0x000fe2000c721270 */
[C---:B------:R-:W-:Y:S01]  /*24670*/  VIADD R231, R4.reuse, 0x1f ;  /* 0x0000001f04e77836 */ /* 0x040fe20000000000 */
[----:B------:R-:W-:Y:S01]  /*24680*/  ISETP.LT.AND P0, PT, R5, UR8, !P0 ;  /* 0x0000000805007c0c */ /* 0x000fe2000c701270 */
[----:B------:R-:W-:Y:S01]  /*24690*/  VIADD R232, R4, 0x20 ;  /* 0x0000002004e87836 */ /* 0x000fe20000000000 */
[----:B------:R-:W-:Y:S01]  /*246a0*/  LOP3.LUT R2, R2, 0xffffffbf, RZ, 0xc0, !PT ;  /* 0xffffffbf02027812 */ /* 0x000fe200078ec0ff */
[C---:B------:R-:W-:Y:S01]  /*246b0*/  VIADD R233, R4.reuse, 0x59 ;  /* 0x0000005904e97836 */ /* 0x040fe20000000000 */
[----:B------:R-:W-:Y:S01]  /*246c0*/  PRMT R53, R15, 0x5410, R16 ;  /* 0x000054100f357816 */ /* 0x000fe20000000010 */
[----:B------:R-:W-:Y:S01]  /*246d0*/  VIADD R234, R4, 0x5a ;  /* 0x0000005a04ea7836 */ /* 0x000fe20000000000 */
[----:B------:R-:W-:-:S05]  /*246e0*/  ULDC UR57, c[0x0][0x22c] ;  /* 0x00008b0000397ab9 */ /* 0x000fca0000000800 */
[----:B------:R-:W-:-:S04]  /*246f0*/  @P1 LOP3.LUT R2, R2, 0x40, RZ, 0xfc, !PT ;  /* 0x0000004002021812 */ /* 0x000fc800078efcff */
[----:B------:R-:W-:-:S04]  /*24700*/  LOP3.LUT R2, R2, 0xffffffdf, RZ, 0xc0, !PT ;  /* 0xffffffdf02027812 */ /* 0x000fc800078ec0ff */
[----:B------:R-:W-:Y:S02]  /*24710*/  @P0 LOP3.LUT R2, R2, 0x20, RZ, 0xfc, !PT ;  /* 0x0000002002020812 */ /* 0x000fe400078efcff */
[----:B------:R-:W-:Y:S01]  /*24720*/  ISETP.GE.AND P0, PT, R64, UR45, PT ;  /* 0x0000002d40007c0c */ /* 0x000fe2000bf06270 */
[----:B------:R-:W-:-:S03]  /*24730*/  ULDC.64 UR44, c[0x0][0x228] ;  /* 0x00008a00002c7ab9 */ /* 0x000fc60000000a00 */
[----:B------:R-:W-:Y:S01]  /*24740*/  ISETP.LT.AND P1, PT, R6, UR52, !P0 ;  /* 0x0000003406007c0c */ /* 0x000fe2000c721270 */
[----:B------:R-:W-:Y:S01]  /*24750*/  IMAD.MOV.U32 R65, RZ, RZ, R70 ;  /* 0x000000ffff417224 */ /* 0x000fe200078e0046 */
[----:B------:R-:W-:Y:S01]  /*24760*/  ISETP.LT.AND P0, PT, R5, UR42, !P0 ;  /* 0x0000002a05007c0c */ /* 0x000fe2000c701270 */
[----:B------:R-:W-:Y:S01]  /*24770*/  IMAD.MOV.U32 R55, RZ, RZ, R71 ;  /* 0x000000ffff377224 */ /* 0x000fe200078e0047 */
[----:B------:R-:W-:Y:S01]  /*24780*/  LOP3.LUT R2, R2, 0xffffffef, RZ, 0xc0, !PT ;  /* 0xffffffef02027812 */ /* 0x000fe200078ec0ff */
[----:B------:R-:W-:Y:S01]  /*24790*/  IMAD.MOV.U32 R10, RZ, RZ, R68 ;  /* 0x000000ffff0a7224 */ /* 0x000fe200078e0044 */
[----:B------:R-:W-:Y:S01]  /*247a0*/  STL.64 [R1+0xb0], R40 ;  /* 0x0000b02801007387 */ /* 0x000fe20000100a00 */
[----:B------:R-:W-:Y:S01]  /*247b0*/  VIADD R12, R4, 0x9 ;  /* 0x00000009040c7836 */ /* 0x000fe20000000000 */
[----:B------:R-:W-:-:S05]  /*247c0*/  ULDC UR52, c[0x0][0x22c] ;  /* 0x00008b0000347ab9 */ /* 0x000fca0000000800 */
[----:B------:R-:W-:-:S04]  /*247d0*/  @P1 LOP3.LUT R2, R2, 0x10, RZ, 0xfc, !PT ;  /* 0x0000001002021812 */ /* 0x000fc800078efcff */
[----:B------:R-:W-:-:S04]  /*247e0*/  LOP3.LUT R2, R2, 0xfffffff7, RZ, 0xc0, !PT ;  /* 0xfffffff702027812 */ /* 0x000fc800078ec0ff */
[----:B------:R-:W-:Y:S02]  /*247f0*/  @P0 LOP3.LUT R2, R2, 0x8, RZ, 0xfc, !PT ;  /* 0x0000000802020812 */ /* 0x000fe400078efcff */
[----:B------:R-:W-:Y:S01]  /*24800*/  ISETP.GE.AND P0, PT, R63, UR13, PT ;  /* 0x0000000d3f007c0c */ /* 0x000fe2000bf06270 */
[----:B------:R-:W-:-:S03]  /*24810*/  ULDC.64 UR12, c[0x0][0x228] ;  /* 0x00008a00000c7ab9 */ /* 0x000fc60000000a00 */
[----:B------:R-:W-:Y:S02]  /*24820*/  ISETP.LT.AND P1, PT, R6, UR54, !P0 ;  /* 0x0000003606007c0c */ /* 0x000fe4000c721270 */
[----:B------:R-:W-:Y:S01]  /*24830*/  LOP3.LUT R2, R2, 0xfffffffb, RZ, 0xc0, !PT ;  /* 0xfffffffb02027812 */ /* 0x000fe200078ec0ff */
[----:B------:R-:W-:Y:S01]  /*24840*/  IMAD.MOV.U32 R63, RZ, RZ, R13 ;  /* 0x000000ffff3f7224 */ /* 0x000fe200078e000d */
[----:B------:R-:W-:Y:S01]  /*24850*/  ISETP.LT.AND P0, PT, R5, UR10, !P0 ;  /* 0x0000000a05007c0c */ /* 0x000fe2000c701270 */
[----:B------:R-:W-:Y:S01]  /*24860*/  IMAD.MOV.U32 R163, RZ, RZ, R65 ;  /* 0x000000ffffa37224 */ /* 0x000fe200078e0041 */
[----:B------:R0:W-:Y:S01]  /*24870*/  STL.64 [R1+0xa8], R38 ;  /* 0x0000a82601007387 */ /* 0x0001e20000100a00 */
[----:B------:R-:W-:Y:S01]  /*24880*/  IMAD.MOV.U32 R64, RZ, RZ, R12 ;  /* 0x000000ffff407224 */ /* 0x000fe200078e000c */
        /* <DEDUP_REMOVED lines=12> */
[----:B0-----:R-:W-:Y:S01]  /*24950*/  VIADD R38, R4, 0x36 ;  /* 0x0000003604267836 */ /* 0x001fe20000000000 */
[----:B------:R-:W-:-:S05]  /*24960*/  ULDC UR56, c[0x0][0x22c] ;  /* 0x00008b0000387ab9 */ /* 0x000fca0000000800 */
[----:B------:R-:W-:-:S04]  /*24970*/  @P1 LOP3.LUT R2, R2, 0x1, RZ, 0xfc, !PT ;  /* 0x0000000102021812 */ /* 0x000fc800078efcff */
[----:B------:R-:W-:Y:S02]  /*24980*/  @P0 LOP3.LUT R3, R3, 0x80000000, RZ, 0xfc, !PT ;  /* 0x8000000003030812 */ /* 0x000fe400078efcff */
[----:B------:R-:W-:Y:S01]  /*24990*/  ISETP.GE.AND P0, PT, R60, UR43, PT ;  /* 0x0000002b3c007c0c */ /* 0x000fe2000bf06270 */
[----:B------:R-:W-:-:S03]  /*249a0*/  ULDC.64 UR42, c[0x0][0x228] ;  /* 0x00008a00002a7ab9 */ /* 0x000fc60000000a00 */
[----:B------:R-:W-:Y:S02]  /*249b0*/  ISETP.LT.AND P1, PT, R6, UR58, !P0 ;  /* 0x0000003a06007c0c */ /* 0x000fe4000c721270 */
[----:B------:R-:W-:Y:S01]  /*249c0*/  LOP3.LUT R3, R3, 0xbfffffff, RZ, 0xc0, !PT ;  /* 0xbfffffff03037812 */ /* 0x000fe200078ec0ff */
[----:B------:R-:W-:Y:S01]  /*249d0*/  IMAD.MOV.U32 R60, RZ, RZ, R72 ;  /* 0x000000ffff3c7224 */ /* 0x000fe200078e0048 */
[----:B------:R-:W-:Y:S01]  /*249e0*/  ISETP.LT.AND P0, PT, R5, UR12, !P0 ;  /* 0x0000000c05007c0c */ /* 0x000fe2000c701270 */
[----:B-1----:R-:W-:Y:S01]  /*249f0*/  VIADD R36, R4, 0x37 ;  /* 0x0000003704247836 */ /* 0x002fe20000000000 */
[----:B------:R-:W-:-:S07]  /*24a00*/  ULDC UR58, c[0x0][0x22c] ;  /* 0x00008b00003a7ab9 */ /* 0x000fce0000000800 */
[----:B------:R-:W-:-:S04]  /*24a10*/  @P1 LOP3.LUT R3, R3, 0x40000000, RZ, 0xfc, !PT ;  /* 0x4000000003031812 */ /* 0x000fc800078efcff */
[----:B------:R-:W-:-:S04]  /*24a20*/  LOP3.LUT R3, R3, 0xdfffffff, RZ, 0xc0, !PT ;  /* 0xdfffffff03037812 */ /* 0x000fc800078ec0ff */
[----:B------:R-:W-:Y:S02]  /*24a30*/  @P0 LOP3.LUT R3, R3, 0x20000000, RZ, 0xfc, !PT ;  /* 0x2000000003030812 */ /* 0x000fe400078efcff */
[----:B------:R-:W-:Y:S01]  /*24a40*/  ISETP.GE.AND P0, PT, R59, UR11, PT ;  /* 0x0000000b3b007c0c */ /* 0x000fe2000bf06270 */
[----:B------:R-:W-:-:S03]  /*24a50*/  ULDC.64 UR10, c[0x0][0x228] ;  /* 0x00008a00000a7ab9 */ /* 0x000fc60000000a00 */
[----:B------:R-:W-:Y:S02]  /*24a60*/  ISETP.LT.AND P1, PT, R6, UR50, !P0 ;  /* 0x0000003206007c0c */ /* 0x000fe4000c721270 */
[----:B------:R-:W-:Y:S02]  /*24a70*/  ISETP.LT.AND P0, PT, R5, UR8, !P0 ;  /* 0x0000000805007c0c */ /* 0x000fe4000c701270 */
[----:B------:R-:W-:-:S09]  /*24a80*/  LOP3.LUT R3, R3, 0xefffffff, RZ, 0xc0, !PT ;  /* 0xefffffff03037812 */ /* 0x000fd200078ec0ff */
[----:B------:R-:W-:-:S04]  /*24a90*/  @P1 LOP3.LUT R3, R3, 0x10000000, RZ, 0xfc, !PT ;  /* 0x1000000003031812 */ /* 0x000fc800078efcff */
[----:B------:R-:W-:-:S04]  /*24aa0*/  LOP3.LUT R3, R3, 0xf7ffffff, RZ, 0xc0, !PT ;  /* 0xf7ffffff03037812 */ /* 0x000fc800078ec0ff */
[----:B------:R-:W-:Y:S02]  /*24ab0*/  @P0 LOP3.LUT R3, R3, 0x8000000, RZ, 0xfc, !PT ;  /* 0x0800000003030812 */ /* 0x000fe400078efcff */
[----:B------:R-:W-:Y:S01]  /*24ac0*/  ISETP.GE.AND P0, PT, R58, UR45, PT ;  /* 0x0000002d3a007c0c */ /* 0x000fe2000bf06270 */
[----:B------:R-:W-:-:S03]  /*24ad0*/  ULDC.64 UR44, c[0x0][0x228] ;  /* 0x00008a00002c7ab9 */ /* 0x000fc60000000a00 */
[----:B------:R-:W-:Y:S01]  /*24ae0*/  ISETP.LT.AND P1, PT, R5, UR16, !P0 ;  /* 0x0000001005007c0c */ /* 0x000fe2000c721270 */
[----:B------:R-:W-:Y:S01]  /*24af0*/  ULDC.64 UR16, c[0x0][0x228] ;  /* 0x00008a0000107ab9 */ /* 0x000fe20000000a00 */
[----:B------:R-:W-:Y:S02]  /*24b00*/  ISETP.LT.AND P0, PT, R6, UR42, !P0 ;  /* 0x0000002a06007c0c */ /* 0x000fe4000c701270 */
[----:B------:R-:W-:-:S09]  /*24b10*/  LOP3.LUT R3, R3, 0xfbffffff, RZ, 0xc0, !PT ;  /* 0xfbffffff03037812 */ /* 0x000fd200078ec0ff */
        /* <DEDUP_REMOVED lines=28> */
[C---:B------:R-:W-:Y:S01]  /*24ce0*/  VIADD R37, R4.reuse, 0xa ;  /* 0x0000000a04257836 */ /* 0x040fe20000000000 */
[----:B------:R-:W-:Y:S01]  /*24cf0*/  LOP3.LUT R3, R3, 0xfff7ffff, RZ, 0xc0, !PT ;  /* 0xfff7ffff03037812 */ /* 0x000fe200078ec0ff */
[----:B------:R-:W-:Y:S01]  /*24d00*/  VIADD R39, R4, 0xb ;  /* 0x0000000b04277836 */ /* 0x000fe20000000000 */
[----:B------:R-:W-:Y:S01]  /*24d10*/  ISETP.LT.AND P1, PT, R6, UR40, !P0 ;  /* 0x0000002806007c0c */ /* 0x000fe2000c721270 */
[----:B------:R-:W-:Y:S01]  /*24d20*/  ULDC.64 UR40, c[0x0][0x228] ;  /* 0x00008a0000287ab9 */ /* 0x000fe20000000a00 */
[----:B------:R-:W-:Y:S01]  /*24d30*/  VIADD R40, R4, 0x35 ;  /* 0x0000003504287836 */ /* 0x000fe20000000000 */
[----:B------:R-:W-:-:S10]  /*24d40*/  ULDC UR13, c[0x0][0x22c] ;  /* 0x00008b00000d7ab9 */ /* 0x000fd40000000800 */
[----:B------:R-:W-:Y:S02]  /*24d50*/  @P1 LOP3.LUT R3, R3, 0x80000, RZ, 0xfc, !PT ;  /* 0x0008000003031812 */ /* 0x000fe400078efcff */
[----:B------:R-:W-:Y:S02]  /*24d60*/  ISETP.GE.AND P1, PT, R61, UR53, PT ;  /* 0x000000353d007c0c */ /* 0x000fe4000bf26270 */
[----:B------:R-:W-:Y:S01]  /*24d70*/  ISETP.LT.AND P0, PT, R5, UR10, !P0 ;  /* 0x0000000a05007c0c */ /* 0x000fe2000c701270 */
[----:B------:R-:W-:Y:S01]  /*24d80*/  ULDC UR10, c[0x0][0x22c] ;  /* 0x00008b00000a7ab9 */ /* 0x000fe20000000800 */
[----:B------:R-:W-:Y:S01]  /*24d90*/  LOP3.LUT R3, R3, 0xfffdffff, RZ, 0xc0, !PT ;  /* 0xfffdffff03037812 */ /* 0x000fe200078ec0ff */
[----:B------:R-:W-:Y:S01]  /*24da0*/  IMAD.MOV.U32 R61, RZ, RZ, R10 ;  /* 0x000000ffff3d7224 */ /* 0x000fe200078e000a */
[----:B------:R-:W-:-:S07]  /*24db0*/  ULDC UR53, c[0x0][0x22c] ;  /* 0x00008b0000357ab9 */ /* 0x000fce0000000800 */
[----:B------:R-:W-:Y:S02]  /*24dc0*/  @P1 LOP3.LUT R0, R0, 0x100, RZ, 0xfc, !PT ;  /* 0x0000010000001812 */ /* 0x000fe400078efcff */
[----:B------:R-:W-:Y:S02]  /*24dd0*/  ISETP.GE.AND P1, PT, R67, UR55, PT ;  /* 0x0000003743007c0c */ /* 0x000fe4000bf26270 */
[----:B------:R-:W-:Y:S02]  /*24de0*/  LOP3.LUT R0, R0, 0xffffff7f, RZ, 0xc0, !PT ;  /* 0xffffff7f00007812 */ /* 0x000fe400078ec0ff */
[----:B------:R-:W-:Y:S01]  /*24df0*/  @P0 LOP3.LUT R3, R3, 0x20000, RZ, 0xfc, !PT ;  /* 0x0002000003030812 */ /* 0x000fe200078efcff */
[----:B------:R-:W-:Y:S01]  /*24e00*/  IMAD.MOV.U32 R67, RZ, RZ, R49 ;  /* 0x000000ffff437224 */ /* 0x000fe200078e0031 */
[----:B------:R-:W-:-:S07]  /*24e10*/  ULDC UR55, c[0x0][0x22c] ;  /* 0x00008b0000377ab9 */ /* 0x000fce0000000800 */
[----:B------:R-:W-:Y:S02]  /*24e20*/  @P1 LOP3.LUT R0, R0, 0x80, RZ, 0xfc, !PT ;  /* 0x0000008000001812 */ /* 0x000fe400078efcff */
[----:B------:R-:W-:Y:S02]  /*24e30*/  ISETP.GE.AND P1, PT, R165, UR59, PT ;  /* 0x0000003ba5007c0c */ /* 0x000fe4000bf26270 */
[----:B------:R-:W-:Y:S01]  /*24e40*/  LOP3.LUT R0, R0, 0xffffffbf, RZ, 0xc0, !PT ;  /* 0xffffffbf00007812 */ /* 0x000fe200078ec0ff */
[C---:B------:R-:W-:Y:S01]  /*24e50*/  VIADD R165, R4.reuse, 0x4 ;  /* 0x0000000404a57836 */ /* 0x040fe20000000000 */
[----:B------:R-:W-:Y:S01]  /*24e60*/  LOP3.LUT R3, R3, 0xfffffdff, RZ, 0xc0, !PT ;  /* 0xfffffdff03037812 */ /* 0x000fe200078ec0ff */
[----:B------:R-:W-:Y:S01]  /*24e70*/  VIADD R41, R4, 0xc ;  /* 0x0000000c04297836 */ /* 0x000fe20000000000 */
[----:B------:R-:W-:Y:S01]  /*24e80*/  @P2 LOP3.LUT R0, R0, 0x40, RZ, 0xfc, !PT ;  /* 0x0000004000002812 */ /* 0x000fe200078efcff */
[----:B------:R-:W-:Y:S01]  /*24e90*/  VIADD R42, R4, 0x34 ;  /* 0x00000034042a7836 */ /* 0x000fe20000000000 */
[----:B------:R-:W-:Y:S01]  /*24ea0*/  ISETP.GE.AND P2, PT, R167, UR51, PT ;  /* 0x00000033a7007c0c */ /* 0x000fe2000bf46270 */
[----:B------:R-:W-:Y:S01]  /*24eb0*/  ULDC.64 UR50, c[0x0][0x228] ;  /* 0x00008a0000327ab9 */ /* 0x000fe20000000a00 */
[----:B------:R-:W-:Y:S01]  /*24ec0*/  LOP3.LUT R0, R0, 0xffffffef, RZ, 0xc0, !PT ;  /* 0xffffffef00007812 */ /* 0x000fe200078ec0ff */
[----:B------:R-:W-:Y:S01]  /*24ed0*/  VIADD R43, R4, 0xd ;  /* 0x0000000d042b7836 */ /* 0x000fe20000000000 */
[----:B------:R-:W-:Y:S01]  /*24ee0*/  ISETP.GE.AND P0, PT, R50, UR5, PT ;  /* 0x0000000532007c0c */ /* 0x000fe2000bf06270 */
[----:B------:R-:W-:Y:S01]  /*24ef0*/  ULDC UR5, c[0x0][0x22c] ;  /* 0x00008b0000057ab9 */ /* 0x000fe20000000800 */
[----:B------:R-:W-:Y:S01]  /*24f00*/  @P1 LOP3.LUT R0, R0, 0x10, RZ, 0xfc, !PT ;  /* 0x0000001000001812 */ /* 0x000fe200078efcff */
[----:B------:R-:W-:Y:S01]  /*24f10*/  ULDC UR59, c[0x0][0x22c] ;  /* 0x00008b00003b7ab9 */ /* 0x000fe20000000800 */
[----:B------:R-:W-:Y:S01]  /*24f20*/  ISETP.GE.AND P1, PT, R169, UR43, PT ;  /* 0x0000002ba9007c0c */ /* 0x000fe2000bf26270 */
[----:B------:R-:W-:Y:S01]  /*24f30*/  ULDC.64 UR42, c[0x0][0x228] ;  /* 0x00008a00002a7ab9 */ /* 0x000fe20000000a00 */
[----:B------:R-:W-:-:S04]  /*24f40*/  LOP3.LUT R0, R0, 0xfffffff7, RZ, 0xc0, !PT ;  /* 0xfffffff700007812 */ /* 0x000fc800078ec0ff */
[----:B------:R-:W-:Y:S02]  /*24f50*/  @P2 LOP3.LUT R0, R0, 0x8, RZ, 0xfc, !PT ;  /* 0x0000000800002812 */ /* 0x000fe400078efcff */
[----:B------:R-:W-:Y:S02]  /*24f60*/  ISETP.GE.AND P2, PT, R171, UR45, PT ;  /* 0x0000002dab007c0c */ /* 0x000fe4000bf46270 */
[----:B------:R-:W-:Y:S01]  /*24f70*/  LOP3.LUT R0, R0, 0xfffffffb, RZ, 0xc0, !PT ;  /* 0xfffffffb00007812 */ /* 0x000fe200078ec0ff */
[----:B------:R-:W-:Y:S01]  /*24f80*/  IMAD.MOV.U32 R171, RZ, RZ, R67 ;  /* 0x000000ffffab7224 */ /* 0x000fe200078e0043 */
[----:B------:R-:W-:Y:S01]  /*24f90*/  ISETP.GE.AND P3, PT, R165, UR9, PT ;  /* 0x00000009a5007c0c */ /* 0x000fe2000bf66270 */
[----:B------:R-:W-:Y:S01]  /*24fa0*/  ULDC.64 UR44, c[0x0][0x228] ;  /* 0x00008a00002c7ab9 */ /* 0x000fe20000000a00 */
[----:B------:R-:W-:Y:S01]  /*24fb0*/  @P1 LOP3.LUT R0, R0, 0x4, RZ, 0xfc, !PT ;  /* 0x0000000400001812 */ /* 0x000fe200078efcff */
[----:B------:R-:W-:Y:S01]  /*24fc0*/  IMAD.MOV.U32 R67, RZ, RZ, R63 ;  /* 0x000000ffff437224 */ /* 0x000fe200078e003f */
[----:B------:R-:W-:-:S02]  /*24fd0*/  ULDC.64 UR8, c[0x0][0x228] ;  /* 0x00008a0000087ab9 */ /* 0x000fc40000000a00 */
[----:B------:R-:W-:-:S04]  /*24fe0*/  LOP3.LUT R0, R0, 0xfffffffd, RZ, 0xc0, !PT ;  /* 0xfffffffd00007812 */ /* 0x000fc800078ec0ff */
[----:B------:R-:W-:Y:S02]  /*24ff0*/  @P2 LOP3.LUT R0, R0, 0x2, RZ, 0xfc, !PT ;  /* 0x0000000200002812 */ /* 0x000fe400078efcff */
[----:B------:R-:W-:Y:S01]  /*25000*/  ISETP.GE.AND P2, PT, R252, UR47, PT ;  /* 0x0000002ffc007c0c */ /* 0x000fe2000bf46270 */
[----:B------:R-:W-:Y:S01]  /*25010*/  VIADD R63, R4, 0x3 ;  /* 0x00000003043f7836 */ /* 0x000fe20000000000 */
[----:B------:R-:W-:Y:S01]  /*25020*/  ISETP.GE.AND P1, PT, R173, UR49, PT ;  /* 0x00000031ad007c0c */ /* 0x000fe2000bf26270 */
[----:B------:R-:W-:Y:S01]  /*25030*/  ULDC.64 UR46, c[0x0][0x228] ;  /* 0x00008a00002e7ab9 */ /* 0x000fe20000000a00 */
[----:B------:R-:W-:Y:S01]  /*25040*/  LOP3.LUT R0, R0, 0xfffffffe, RZ, 0xc0, !PT ;  /* 0xfffffffe00007812 */ /* 0x000fe200078ec0ff */
[----:B------:R-:W-:-:S08]  /*25050*/  ULDC.64 UR48, c[0x0][0x228] ;  /* 0x00008a0000307ab9 */ /* 0x000fd00000000a00 */
[----:B------:R-:W-:Y:S02]  /*25060*/  @P2 LOP3.LUT R7, R7, 0x20000, RZ, 0xfc, !PT ;  /* 0x0002000007072812 */ /* 0x000fe400078efcff */
[----:B------:R-:W-:Y:S01]  /*25070*/  ISETP.GE.AND P2, PT, R4, UR15, PT ;  /* 0x0000000f04007c0c */ /* 0x000fe2000bf46270 */
[----:B------:R-:W-:-:S03]  /*25080*/  ULDC.64 UR14, c[0x0][0x228] ;  /* 0x00008a00000e7ab9 */ /* 0x000fc60000000a00 */
[----:B------:R-:W-:Y:S02]  /*25090*/  ISETP.LT.AND P2, PT, R6, UR40, !P2 ;  /* 0x0000002806007c0c */ /* 0x000fe4000d741270 */
[----:B------:R-:W-:Y:S01]  /*250a0*/  ISETP.GE.AND P4, PT, R63, UR11, PT ;  /* 0x0000000b3f007c0c */ /* 0x000fe2000bf86270 */
[----:B------:R-:W-:Y:S01]  /*250b0*/  VIADD R173, R4, 0x3d ;  /* 0x0000003d04ad7836 */ /* 0x000fe20000000000 */
[----:B------:R-:W-:Y:S01]  /*250c0*/  LOP3.LUT R7, R7, 0xfffbffff, RZ, 0xc0, !PT ;  /* 0xfffbffff07077812 */ /* 0x000fe200078ec0ff */
[----:B------:R-:W-:Y:S01]  /*250d0*/  IMAD.MOV.U32 R169, RZ, RZ, R60 ;  /* 0x000000ffffa97224 */ /* 0x000fe200078e003c */
[----:B------:R-:W-:Y:S01]  /*250e0*/  @P1 LOP3.LUT R0, R0, 0x1, RZ, 0xfc, !PT ;  /* 0x0000000100001812 */ /* 0x000fe200078efcff */
[----:B------:R-:W-:Y:S01]  /*250f0*/  IMAD.MOV.U32 R165, RZ, RZ, R163 ;  /* 0x000000ffffa57224 */ /* 0x000fe200078e00a3 */
[----:B------:R-:W-:-:S05]  /*25100*/  ULDC UR40, c[0x0][0x22c] ;  /* 0x00008b0000287ab9 */ /* 0x000fca0000000800 */
[----:B------:R-:W-:Y:S02]  /*25110*/  @P2 LOP3.LUT R3, R3, 0x200, RZ, 0xfc, !PT ;  /* 0x0000020003032812 */ /* 0x000fe400078efcff */
[----:B------:R-:W-:Y:S02]  /*25120*/  ISETP.LT.AND P2, PT, R6, UR44, !P0 ;  /* 0x0000002c06007c0c */ /* 0x000fe4000c741270 */
[----:B------:R-:W-:Y:S01]  /*25130*/  @P3 LOP3.LUT R7, R7, 0x40000, RZ, 0xfc, !PT ;  /* 0x0004000007073812 */ /* 0x000fe200078efcff */
[----:B------:R-:W-:Y:S01]  /*25140*/  VIADD R63, R4, 0x4d ;  /* 0x0000004d043f7836 */ /* 0x000fe20000000000 */
[----:B------:R-:W-:Y:S02]  /*25150*/  LOP3.LUT R3, R3, 0xfffffbff, RZ, 0xc0, !PT ;  /* 0xfffffbff03037812 */ /* 0x000fe400078ec0ff */
[----:B------:R-:W-:Y:S01]  /*25160*/  ISETP.GE.AND P1, PT, R175, UR17, PT ;  /* 0x00000011af007c0c */ /* 0x000fe2000bf26270 */
[----:B------:R-:W-:Y:S01]  /*25170*/  ULDC.64 UR16, c[0x0][0x228] ;  /* 0x00008a0000107ab9 */ /* 0x000fe20000000a00 */
[----:B------:R-:W-:-:S02]  /*25180*/  LOP3.LUT R7, R7, 0xfff7ffff, RZ, 0xc0, !PT ;  /* 0xfff7ffff07077812 */ /* 0x000fc400078ec0ff */
[----:B------:R-:W-:Y:S01]  /*25190*/  ISETP.GE.AND P6, PT, R173, UR5, PT ;  /* 0x00000005ad007c0c */ /* 0x000fe2000bfc6270 */
[----:B------:R-:W-:Y:S01]  /*251a0*/  IMAD.MOV.U32 R163, RZ, RZ, R62 ;  /* 0x000000ffffa37224 */ /* 0x000fe200078e003e */
[----:B------:R-:W-:Y:S01]  /*251b0*/  ULDC UR44, c[0x0][0x22c] ;  /* 0x00008b00002c7ab9 */ /* 0x000fe20000000800 */
[----:B------:R-:W-:Y:S02]  /*251c0*/  @P2 LOP3.LUT R3, R3, 0x400, RZ, 0xfc, !PT ;  /* 0x0000040003032812 */ /* 0x000fe400078efcff */
[----:B------:R-:W-:Y:S02]  /*251d0*/  @P4 LOP3.LUT R7, R7, 0x80000, RZ, 0xfc, !PT ;  /* 0x0008000007074812 */ /* 0x000fe400078efcff */
[----:B------:R-:W-:Y:S01]  /*251e0*/  ISETP.GE.AND P3, PT, R63, UR51, PT ;  /* 0x000000333f007c0c */ /* 0x000fe2000bf66270 */
[----:B------:R-:W-:Y:S01]  /*251f0*/  IMAD.MOV.U32 R175, RZ, RZ, R65 ;  /* 0x000000ffffaf7224 */ /* 0x000fe200078e0041 */
[----:B------:R-:W-:Y:S01]  /*25200*/  ISETP.LT.AND P2, PT, R5, UR42, !P0 ;  /* 0x0000002a05007c0c */ /* 0x000fe2000c741270 */
[----:B------:R-:W-:Y:S01]  /*25210*/  IMAD.MOV.U32 R173, RZ, RZ, R169 ;  /* 0x000000ffffad7224 */ /* 0x000fe200078e00a9 */
[----:B------:R-:W-:Y:S01]  /*25220*/  LOP3.LUT P4, RZ, R0, 0x40, RZ, 0xc0, !PT ;  /* 0x0000004000ff7812 */ /* 0x000fe2000788c0ff */
[C---:B------:R-:W-:Y:S01]  /*25230*/  VIADD R63, R4.reuse, 0x3c ;  /* 0x0000003c043f7836 */ /* 0x040fe20000000000 */
[----:B------:R-:W-:Y:S01]  /*25240*/  LOP3.LUT R3, R3, 0xffffff7f, RZ, 0xc0, !PT ;  /* 0xffffff7f03037812 */ /* 0x000fe200078ec0ff */
[----:B------:R-:W-:Y:S01]  /*25250*/  IMAD.MOV.U32 R167, RZ, RZ, R61 ;  /* 0x000000ffffa77224 */ /* 0x000fe200078e003d */
[----:B------:R-:W-:Y:S01]  /*25260*/  LOP3.LUT R7, R7, 0xffdfffff, RZ, 0xc0, !PT ;  /* 0xffdfffff07077812 */ /* 0x000fe200078ec0ff */
[C---:B------:R-:W-:Y:S01]  /*25270*/  VIADD R16, R4.reuse, 0x21 ;  /* 0x0000002104107836 */ /* 0x040fe20000000000 */
[----:B------:R-:W-:Y:S01]  /*25280*/  ISETP.GE.AND P5, PT, R63, UR10, PT ;  /* 0x0000000a3f007c0c */ /* 0x000fe2000bfa6270 */
[----:B------:R-:W-:Y:S01]  /*25290*/  ULDC.64 UR10, c[0x0][0x228] ;  /* 0x00008a00000a7ab9 */ /* 0x000fe20000000a00 */
[----:B------:R-:W-:Y:S01]  /*252a0*/  ULDC UR5, c[0x0][0x22c] ;  /* 0x00008b0000057ab9 */ /* 0x000fe20000000800 */
[C---:B------:R-:W-:Y:S01]  /*252b0*/  VIADD R235, R4.reuse, 0x5b ;  /* 0x0000005b04eb7836 */ /* 0x040fe20000000000 */
[----:B------:R-:W-:Y:S01]  /*252c0*/  ULDC UR51, c[0x0][0x22c] ;  /* 0x00008b0000337ab9 */ /* 0x000fe20000000800 */
[----:B------:R-:W-:Y:S01]  /*252d0*/  @P2 LOP3.LUT R3, R3, 0x80, RZ, 0xfc, !PT ;  /* 0x0000008003032812 */ /* 0x000fe200078efcff */
[----:B------:R-:W-:Y:S01]  /*252e0*/  VIADD R236, R4, 0x5c ;  /* 0x0000005c04ec7836 */ /* 0x000fe20000000000 */
[----:B------:R-:W-:Y:S01]  /*252f0*/  ISETP.LT.AND P2, PT, R6, UR10, !P1 ;  /* 0x0000000a06007c0c */ /* 0x000fe2000cf41270 */
[C---:B------:R-:W-:Y:S01]  /*25300*/  VIADD R237, R4.reuse, 0x5d ;  /* 0x0000005d04ed7836 */ /* 0x040fe20000000000 */
[----:B------:R-:W-:Y:S01]  /*25310*/  @P4 LOP3.LUT R7, R7, 0x200000, RZ, 0xfc, !PT ;  /* 0x0020000007074812 */ /* 0x000fe200078efcff */
[----:B------:R-:W-:Y:S01]  /*25320*/  VIADD R238, R4, 0x5e ;  /* 0x0000005e04ee7836 */ /* 0x000fe20000000000 */
[----:B------:R-:W-:Y:S01]  /*25330*/  LOP3.LUT P4, RZ, R0, 0x100, RZ, 0xc0, !PT ;  /* 0x0000010000ff7812 */ /* 0x000fe2000788c0ff */
[C---:B------:R-:W-:Y:S01]  /*25340*/  VIADD R239, R4.reuse, 0x5f ;  /* 0x0000005f04ef7836 */ /* 0x040fe20000000000 */
[----:B------:R-:W-:Y:S01]  /*25350*/  ISETP.LT.AND P1, PT, R5, UR8, !P1 ;  /* 0x0000000805007c0c */ /* 0x000fe2000cf21270 */
[C---:B------:R-:W-:Y:S01]  /*25360*/  VIADD R240, R4.reuse, 0x60 ;  /* 0x0000006004f07836 */ /* 0x040fe20000000000 */
[----:B------:R-:W-:Y:S01]  /*25370*/  LOP3.LUT R3, R3, 0xfffffeff, RZ, 0xc0, !PT ;  /* 0xfffffeff03037812 */ /* 0x000fe200078ec0ff */
[C---:B------:R-:W-:Y:S01]  /*25380*/  VIADD R241, R4.reuse, 0x61 ;  /* 0x0000006104f17836 */ /* 0x040fe20000000000 */
[----:B------:R-:W-:Y:S01]  /*25390*/  LOP3.LUT R7, R7, 0xffbfffff, RZ, 0xc0, !PT ;  /* 0xffbfffff07077812 */ /* 0x000fe200078ec0ff */
[----:B------:R-:W-:Y:S01]  /*253a0*/  VIADD R242, R4, 0x62 ;  /* 0x0000006204f27836 */ /* 0x000fe20000000000 */
[----:B------:R-:W-:Y:S01]  /*253b0*/  LOP3.LUT P0, RZ, R0, 0x2, RZ, 0xc0, !PT ;  /* 0x0000000200ff7812 */ /* 0x000fe2000780c0ff */
[----:B------:R-:W-:Y:S01]  /*253c0*/  IMAD.MOV.U32 R169, RZ, RZ, R163 ;  /* 0x000000ffffa97224 */ /* 0x000fe200078e00a3 */
[----:B------:R-:W-:Y:S01]  /*253d0*/  @P2 LOP3.LUT R3, R3, 0x100, RZ, 0xfc, !PT ;  /* 0x0000010003032812 */ /* 0x000fe200078efcff */
[----:B------:R-:W-:Y:S01]  /*253e0*/  ULDC UR8, c[0x0][0x22c] ;  /* 0x00008b0000087ab9 */ /* 0x000fe20000000800 */
[----:B------:R-:W-:Y:S01]  /*253f0*/  ULDC UR10, c[0x0][0x22c] ;  /* 0x00008b00000a7ab9 */ /* 0x000fe20000000800 */
[----:B------:R-:W-:Y:S01]  /*25400*/  @P4 LOP3.LUT R7, R7, 0x400000, RZ, 0xfc, !PT ;  /* 0x0040000007074812 */ /* 0x000fe200078efcff */
[C---:B------:R-:W-:Y:S01]  /*25410*/  VIADD R243, R4.reuse, 0x63 ;  /* 0x0000006304f37836 */ /* 0x040fe20000000000 */
[----:B------:R-:W-:Y:S01]  /*25420*/  LOP3.LUT R3, R3, 0xffffffdf, RZ, 0xc0, !PT ;  /* 0xffffffdf03037812 */ /* 0x000fe200078ec0ff */
[----:B------:R-:W-:Y:S01]  /*25430*/  VIADD R244, R4, 0x64 ;  /* 0x0000006404f47836 */ /* 0x000fe20000000000 */
[----:B------:R-:W-:Y:S01]  /*25440*/  LOP3.LUT P4, RZ, R0, 0x1, RZ, 0xc0, !PT ;  /* 0x0000000100ff7812 */ /* 0x000fe2000788c0ff */
[----:B------:R-:W-:Y:S01]  /*25450*/  VIADD R245, R4, 0x65 ;  /* 0x0000006504f57836 */ /* 0x000fe20000000000 */
[----:B------:R-:W-:Y:S01]  /*25460*/  @P1 LOP3.LUT R3, R3, 0x20, RZ, 0xfc, !PT ;  /* 0x0000002003031812 */ /* 0x000fe200078efcff */
[----:B------:R-:W-:Y:S01]  /*25470*/  ULDC UR42, c[0x0][0x22c] ;  /* 0x00008b00002a7ab9 */ /* 0x000fe20000000800 */
[----:B------:R-:W-:Y:S01]  /*25480*/  ISETP.LT.AND P1, PT, R6, UR16, !P4 ;  /* 0x0000001006007c0c */ /* 0x000fe2000e721270 */
[----:B------:R-:W-:Y:S01]  /*25490*/  IMAD.MOV.U32 R163, RZ, RZ, R67 ;  /* 0x000000ffffa37224 */ /* 0x000fe200078e0043 */
[----:B------:R-:W-:-:S02]  /*254a0*/  ISETP.LT.AND P4, PT, R5, UR14, !P4 ;  /* 0x0000000e05007c0c */ /* 0x000fc4000e781270 */
[----:B------:R-:W-:Y:S02]  /*254b0*/  LOP3.LUT R3, R3, 0xffffffbf, RZ, 0xc0, !PT ;  /* 0xffffffbf03037812 */ /* 0x000fe400078ec0ff */
[----:B------:R-:W-:Y:S02]  /*254c0*/  LOP3.LUT R7, R7, 0xffefffff, RZ, 0xc0, !PT ;  /* 0xffefffff07077812 */ /* 0x000fe400078ec0ff */
[----:B------:R-:W-:Y:S01]  /*254d0*/  LOP3.LUT P2, RZ, R0, 0x10, RZ, 0xc0, !PT ;  /* 0x0000001000ff7812 */ /* 0x000fe2000784c0ff */
[----:B------:R-:W-:Y:S01]  /*254e0*/  IMAD.MOV.U32 R67, RZ, RZ, R64 ;  /* 0x000000ffff437224 */ /* 0x000fe200078e0040 */
[----:B------:R-:W-:Y:S01]  /*254f0*/  ULDC UR16, c[0x0][0x22c] ;  /* 0x00008b0000107ab9 */ /* 0x000fe20000000800 */
[----:B------:R-:W-:Y:S02]  /*25500*/  ULDC UR14, c[0x0][0x22c] ;  /* 0x00008b00000e7ab9 */ /* 0x000fe40000000800 */
[----:B------:R-:W-:-:S04]  /*25510*/  @P1 LOP3.LUT R3, R3, 0x40, RZ, 0xfc, !PT ;  /* 0x0000004003031812 */ /* 0x000fc800078efcff */
[----:B------:R-:W-:-:S04]  /*25520*/  LOP3.LUT R3, R3, 0xfffffff7, RZ, 0xc0, !PT ;  /* 0xfffffff703037812 */ /* 0x000fc800078ec0ff */
[----:B------:R-:W-:Y:S02]  /*25530*/  @P4 LOP3.LUT R3, R3, 0x8, RZ, 0xfc, !PT ;  /* 0x0000000803034812 */ /* 0x000fe400078efcff */
[----:B------:R-:W-:Y:S01]  /*25540*/  ISETP.LT.AND P4, PT, R6, UR46, !P0 ;  /* 0x0000002e06007c0c */ /* 0x000fe2000c781270 */
[C---:B------:R-:W-:Y:S01]  /*25550*/  VIADD R246, R4.reuse, 0x66 ;  /* 0x0000006604f67836 */ /* 0x040fe20000000000 */
[----:B------:R-:W-:Y:S01]  /*25560*/  ISETP.LT.AND P0, PT, R5, UR48, !P0 ;  /* 0x0000003005007c0c */ /* 0x000fe2000c701270 */
[----:B------:R-:W-:Y:S01]  /*25570*/  ULDC UR48, c[0x0][0x22c] ;  /* 0x00008b0000307ab9 */ /* 0x000fe20000000800 */
[----:B------:R-:W-:Y:S01]  /*25580*/  LOP3.LUT R3, R3, 0xffffffef, RZ, 0xc0, !PT ;  /* 0xffffffef03037812 */ /* 0x000fe200078ec0ff */
[----:B------:R-:W-:Y:S01]  /*25590*/  VIADD R14, R4, 0x67 ;  /* 0x00000067040e7836 */ /* 0x000fe20000000000 */
[----:B------:R-:W-:Y:S01]  /*255a0*/  @P3 LOP3.LUT R7, R7, 0x100000, RZ, 0xfc, !PT ;  /* 0x0010000007073812 */ /* 0x000fe200078efcff */
[----:B------:R-:W-:-:S06]  /*255b0*/  ULDC UR46, c[0x0][0x22c] ;  /* 0x00008b00002e7ab9 */ /* 0x000fcc0000000800 */
[----:B------:R-:W-:Y:S02]  /*255c0*/  @P4 LOP3.LUT R3, R3, 0x10, RZ, 0xfc, !PT ;  /* 0x0000001003034812 */ /* 0x000fe400078efcff */
[----:B------:R-:W-:Y:S02]  /*255d0*/  LOP3.LUT P4, RZ, R7, 0x400000, RZ, 0xc0, !PT ;  /* 0x0040000007ff7812 */ /* 0x000fe4000788c0ff */
[----:B------:R-:W-:-:S04]  /*255e0*/  LOP3.LUT R3, R3, 0xfffffffd, RZ, 0xc0, !PT ;  /* 0xfffffffd03037812 */ /* 0x000fc800078ec0ff */
[----:B------:R-:W-:Y:S02]  /*255f0*/  @P0 LOP3.LUT R3, R3, 0x2, RZ, 0xfc, !PT ;  /* 0x0000000203030812 */ /* 0x000fe400078efcff */
[----:B------:R-:W-:Y:S01]  /*25600*/  ISETP.LT.AND P0, PT, R6, UR50, !P4 ;  /* 0x0000003206007c0c */ /* 0x000fe2000e701270 */
[----:B------:R-:W-:Y:S01]  /*25610*/  ULDC UR50, c[0x0][0x22c] ;  /* 0x00008b0000327ab9 */ /* 0x000fe20000000800 */
[----:B------:R-:W-:Y:S02]  /*25620*/  ISETP.LT.AND P4, PT, R5, UR24, !P4 ;  /* 0x0000001805007c0c */ /* 0x000fe4000e781270 */
[----:B------:R-:W-:Y:S02]  /*25630*/  LOP3.LUT R3, R3, 0xfffffffb, RZ, 0xc0, !PT ;  /* 0xfffffffb03037812 */ /* 0x000fe400078ec0ff */
[----:B------:R-:W-:-:S07]  /*25640*/  LOP3.LUT P3, RZ, R0, 0x80, RZ, 0xc0, !PT ;  /* 0x0000008000ff7812 */ /* 0x000fce000786c0ff */
[----:B------:R-:W-:-:S04]  /*25650*/  @P0 LOP3.LUT R3, R3, 0x4, RZ, 0xfc, !PT ;  /* 0x0000000403030812 */ /* 0x000fc800078efcff */
[----:B------:R-:W-:-:S04]  /*25660*/  LOP3.LUT R3, R3, 0xfffffffe, RZ, 0xc0, !PT ;  /* 0xfffffffe03037812 */ /* 0x000fc800078ec0ff */
[----:B------:R-:W-:Y:S02]  /*25670*/  @P4 LOP3.LUT R3, R3, 0x1, RZ, 0xfc, !PT ;  /* 0x0000000103034812 */ /* 0x000fe400078efcff */
[----:B------:R-:W-:Y:S01]  /*25680*/  ISETP.LT.AND P4, PT, R6, UR7, !P3 ;  /* 0x0000000706007c0c */ /* 0x000fe2000df81270 */
[----:B------:R-:W-:Y:S01]  /*25690*/  ULDC UR7, c[0x0][0x22c] ;  /* 0x00008b0000077ab9 */ /* 0x000fe20000000800 */
[----:B------:R-:W-:Y:S01]  /*256a0*/  ISETP.LT.AND P3, PT, R5, UR6, !P3 ;  /* 0x0000000605007c0c */ /* 0x000fe2000df61270 */
[----:B------:R-:W-:-:S10]  /*256b0*/  ULDC UR6, c[0x0][0x22c] ;  /* 0x00008b0000067ab9 */ /* 0x000fd40000000800 */
[----:B------:R-:W-:Y:S02]  /*256c0*/  @P4 LOP3.LUT R17, R17, 0x80000000, RZ, 0xfc, !PT ;  /* 0x8000000011114812 */ /* 0x000fe400078efcff */
[----:B------:R-:W-:Y:S02]  /*256d0*/  LOP3.LUT P4, RZ, R7, 0x200000, RZ, 0xc0, !PT ;  /* 0x0020000007ff7812 */ /* 0x000fe4000788c0ff */
[----:B------:R-:W-:-:S04]  /*256e0*/  LOP3.LUT R17, R17, 0xbfffffff, RZ, 0xc0, !PT ;  /* 0xbfffffff11117812 */ /* 0x000fc800078ec0ff */
[----:B------:R-:W-:Y:S02]  /*256f0*/  @P3 LOP3.LUT R17, R17, 0x40000000, RZ, 0xfc, !PT ;  /* 0x4000000011113812 */ /* 0x000fe400078efcff */
[----:B------:R-:W-:Y:S01]  /*25700*/  ISETP.LT.AND P3, PT, R6, UR60, !P4 ;  /* 0x0000003c06007c0c */ /* 0x000fe2000e761270 */
[----:B------:R-:W-:Y:S01]  /*25710*/  ULDC UR60, c[0x0][0x22c] ;  /* 0x00008b00003c7ab9 */ /* 0x000fe20000000800 */
[----:B------:R-:W-:Y:S01]  /*25720*/  ISETP.LT.AND P4, PT, R5, UR25, !P4 ;  /* 0x0000001905007c0c */ /* 0x000fe2000e781270 */
[----:B------:R-:W-:Y:S01]  /*25730*/  ULDC.64 UR24, c[0x0][0x228] ;  /* 0x00008a0000187ab9 */ /* 0x000fe20000000a00 */
[----:B------:R-:W-:-:S09]  /*25740*/  LOP3.LUT R17, R17, 0xdfffffff, RZ, 0xc0, !PT ;  /* 0xdfffffff11117812 */ /* 0x000fd200078ec0ff */
[----:B------:R-:W-:Y:S02]  /*25750*/  @P3 LOP3.LUT R17, R17, 0x20000000, RZ, 0xfc, !PT ;  /* 0x2000000011113812 */ /* 0x000fe400078efcff */
[----:B------:R-:W-:Y:S02]  /*25760*/  LOP3.LUT P3, RZ, R7, 0x100000, RZ, 0xc0, !PT ;  /* 0x0010000007ff7812 */ /* 0x000fe4000786c0ff */
[----:B------:R-:W-:-:S04]  /*25770*/  LOP3.LUT R17, R17, 0xefffffff, RZ, 0xc0, !PT ;  /* 0xefffffff11117812 */ /* 0x000fc800078ec0ff */
[----:B------:R-:W-:Y:S02]  /*25780*/  @P4 LOP3.LUT R17, R17, 0x10000000, RZ, 0xfc, !PT ;  /* 0x1000000011114812 */ /* 0x000fe400078efcff */
[----:B------:R-:W-:Y:S01]  /*25790*/  ISETP.LT.AND P4, PT, R6, UR26, !P3 ;  /* 0x0000001a06007c0c */ /* 0x000fe2000df81270 */
[----:B------:R-:W-:Y:S01]  /*257a0*/  ULDC UR26, c[0x0][0x228] ;  /* 0x00008a00001a7ab9 */ /* 0x000fe20000000800 */
[----:B------:R-:W-:Y:S01]  /*257b0*/  ISETP.LT.AND P3, PT, R5, UR18, !P3 ;  /* 0x0000001205007c0c */ /* 0x000fe2000df61270 */
[----:B------:R-:W-:Y:S01]  /*257c0*/  ULDC UR18, c[0x0][0x22c] ;  /* 0x00008b0000127ab9 */ /* 0x000fe20000000800 */
[----:B------:R-:W-:-:S09]  /*257d0*/  LOP3.LUT R17, R17, 0xf7ffffff, RZ, 0xc0, !PT ;  /* 0xf7ffffff11117812 */ /* 0x000fd200078ec0ff */
[----:B------:R-:W-:-:S04]  /*257e0*/  @P4 LOP3.LUT R17, R17, 0x8000000, RZ, 0xfc, !PT ;  /* 0x0800000011114812 */ /* 0x000fc800078efcff */
[----:B------:R-:W-:-:S04]  /*257f0*/  LOP3.LUT R17, R17, 0xfbffffff, RZ, 0xc0, !PT ;  /* 0xfbffffff11117812 */ /* 0x000fc800078ec0ff */
[----:B------:R-:W-:Y:S02]  /*25800*/  @P3 LOP3.LUT R17, R17, 0x4000000, RZ, 0xfc, !PT ;  /* 0x0400000011113812 */ /* 0x000fe400078efcff */
[----:B------:R-:W-:Y:S01]  /*25810*/  ISETP.LT.AND P3, PT, R6, UR12, !P2 ;  /* 0x0000000c06007c0c */ /* 0x000fe2000d761270 */
[----:B------:R-:W-:Y:S01]  /*25820*/  ULDC UR12, c[0x0][0x22c] ;  /* 0x00008b00000c7ab9 */ /* 0x000fe20000000800 */
[----:B------:R-:W-:Y:S01]  /*25830*/  ISETP.LT.AND P2, PT, R5, UR26, !P2 ;  /* 0x0000001a05007c0c */ /* 0x000fe2000d741270 */
[----:B------:R-:W-:Y:S01]  /*25840*/  ULDC UR26, c[0x0][0x22c] ;  /* 0x00008b00001a7ab9 */ /* 0x000fe20000000800 */
        /* <DEDUP_REMOVED lines=20> */
[----:B------:R-:W-:Y:S02]  /*25990*/  @P1 LOP3.LUT R17, R17, 0x200000, RZ, 0xfc, !PT ;  /* 0x0020000011111812 */ /* 0x000fe400078efcff */
[----:B------:R-:W-:Y:S01]  /*259a0*/  ISETP.LT.AND P1, PT, R5, UR24, !P4 ;  /* 0x0000001805007c0c */ /* 0x000fe2000e721270 */
[----:B------:R-:W-:Y:S01]  /*259b0*/  ULDC UR24, c[0x0][0x228] ;  /* 0x00008a0000187ab9 */ /* 0x000fe20000000800 */
[----:B------:R-:W-:-:S04]  /*259c0*/  LOP3.LUT R17, R17, 0xffefffff, RZ, 0xc0, !PT ;  /* 0xffefffff11117812 */ /* 0x000fc800078ec0ff */
        /* <DEDUP_REMOVED lines=11> */
[----:B------:R-:W-:Y:S02]  /*25a80*/  LOP3.LUT R17, R17, 0xfffbffff, RZ, 0xc0, !PT ;  /* 0xfffbffff11117812 */ /* 0x000fe400078ec0ff */
[----:B------:R-:W-:Y:S02]  /*25a90*/  LOP3.LUT P3, RZ, R7, 0x40000, RZ, 0xc0, !PT ;  /* 0x0004000007ff7812 */ /* 0x000fe4000786c0ff */
        /* <DEDUP_REMOVED lines=25> */
[----:B------:R-:W-:-:S04]  /*25c30*/  @P1 LOP3.LUT R17, R17, 0x1000, RZ, 0xfc, !PT ;  /* 0x0000100011111812 */ /* 0x000fc800078efcff */
[----:B------:R-:W-:-:S04]  /*25c40*/  LOP3.LUT R17, R17, 0xfffffdff, RZ, 0xc0, !PT ;  /* 0xfffffdff11117812 */ /* 0x000fc800078ec0ff */
[----:B------:R-:W-:Y:S02]  /*25c50*/  @P0 LOP3.LUT R17, R17, 0x200, RZ, 0xfc, !PT ;  /* 0x0000020011110812 */ /* 0x000fe400078efcff */
[----:B------:R-:W-:Y:S01]  /*25c60*/  ISETP.GE.AND P0, PT, R175, UR24, PT ;  /* 0x00000018af007c0c */ /* 0x000fe2000bf06270 */
[----:B------:R-:W-:-:S03]  /*25c70*/  ULDC UR24, c[0x0][0x22c] ;  /* 0x00008b0000187ab9 */ /* 0x000fc60000000800 */
        /* <DEDUP_REMOVED lines=8> */
[----:B------:R-:W-:Y:S01]  /*25d00*/  ISETP.GE.AND P0, PT, R173, UR47, PT ;  /* 0x0000002fad007c0c */ /* 0x000fe2000bf06270 */
[----:B------:R-:W-:Y:S01]  /*25d10*/  VIADD R247, R4, 0x68 ;  /* 0x0000006804f77836 */ /* 0x000fe20000000000 */
[----:B------:R-:W-:Y:S01]  /*25d20*/  LOP3.LUT R17, R17, 0xffffff7f, RZ, 0xc0, !PT ;  /* 0xffffff7f11117812 */ /* 0x000fe200078ec0ff */
[----:B------:R-:W-:Y:S01]  /*25d30*/  ULDC UR47, c[0x0][0x22c] ;  /* 0x00008b00002f7ab9 */ /* 0x000fe20000000800 */
[----:B------:R-:W-:Y:S01]  /*25d40*/  ISETP.LT.AND P1, PT, R5, UR32, !P0 ;  /* 0x0000002005007c0c */ /* 0x000fe2000c721270 */
[----:B------:R-:W-:Y:S01]  /*25d50*/  ULDC UR32, c[0x0][0x22c] ;  /* 0x00008b0000207ab9 */ /* 0x000fe20000000800 */
[----:B------:R-:W-:Y:S01]  /*25d60*/  ISETP.LT.AND P0, PT, R6, UR34, !P0 ;  /* 0x0000002206007c0c */ /* 0x000fe2000c701270 */
[----:B------:R-:W-:-:S10]  /*25d70*/  ULDC UR34, c[0x0][0x228] ;  /* 0x00008a0000227ab9 */ /* 0x000fd40000000800 */
        /* <DEDUP_REMOVED lines=63> */
[----:B------:R-:W-:Y:S01]  /*26170*/  ULDC UR15, c[0x0][0x22c] ;  /* 0x00008b00000f7ab9 */ /* 0x000fe20000000800 */
[----:B------:R-:W-:Y:S01]  /*26180*/  LOP3.LUT R18, R18, 0xfbffffff, RZ, 0xc0, !PT ;  /* 0xfbffffff12127812 */ /* 0x000fe200078ec0ff */
[----:B------:R-:W2:Y:S01]  /*26190*/  LDL.LU R36, [R1+0x156c] ;  /* 0x00156c0001247983 */ /* 0x000ea20000300800 */
        /* <DEDUP_REMOVED lines=21> */
[----:B------:R-:W3:Y:S01]  /*262f0*/  LDL.LU R38, [R1+0x1564] ;  /* 0x0015640001267983 */ /* 0x000ee20000300800 */
        /* <DEDUP_REMOVED lines=21> */
[----:B------:R-:W4:Y:S01]  /*26450*/  LDL.LU R40, [R1+0x155c] ;  /* 0x00155c0001287983 */ /* 0x000f220000300800 */
[----:B------:R-:W-:Y:S01]  /*26460*/  ISETP.LT.AND P1, PT, R6, UR36, !P0 ;  /* 0x0000002406007c0c */ /* 0x000fe2000c721270 */
[----:B------:R-:W-:Y:S01]  /*26470*/  ULDC UR36, c[0x0][0x228] ;  /* 0x00008a0000247ab9 */ /* 0x000fe20000000800 */
[----:B------:R-:W-:Y:S01]  /*26480*/  ISETP.LT.AND P0, PT, R5, UR38, !P0 ;  /* 0x0000002605007c0c */ /* 0x000fe2000c701270 */
[----:B------:R-:W-:Y:S01]  /*26490*/  VIADD R248, R4, 0x69 ;  /* 0x0000006904f87836 */ /* 0x000fe20000000000 */
[----:B------:R-:W-:-:S09]  /*264a0*/  ULDC UR38, c[0x0][0x22c] ;  /* 0x00008b0000267ab9 */ /* 0x000fd20000000800 */
        /* <DEDUP_REMOVED lines=60> */
[----:B------:R-:W-:Y:S01]  /*26870*/  VIADD R250, R4, 0x6b ;  /* 0x0000006b04fa7836 */ /* 0x000fe20000000000 */
[----:B------:R-:W-:Y:S01]  /*26880*/  LOP3.LUT R18, R18, 0xffffffdf, RZ, 0xc0, !PT ;  /* 0xffffffdf12127812 */ /* 0x000fe200078ec0ff */
[----:B------:R-:W4:Y:S01]  /*26890*/  LDL.LU R46, [R1+0x1544] ;  /* 0x00154400012e7983 */ /* 0x000f220000300800 */
[----:B------:R-:W-:Y:S01]  /*268a0*/  ISETP.LT.AND P1, PT, R6, UR9, !P0 ;  /* 0x0000000906007c0c */ /* 0x000fe2000c721270 */
[----:B------:R-:W-:Y:S01]  /*268b0*/  ULDC UR9, c[0x0][0x228] ;  /* 0x00008a0000097ab9 */ /* 0x000fe20000000800 */
[----:B------:R-:W-:Y:S01]  /*268c0*/  ISETP.LT.AND P0, PT, R5, UR11, !P0 ;  /* 0x0000000b05007c0c */ /* 0x000fe2000c701270 */
[----:B------:R-:W-:Y:S01]  /*268d0*/  ULDC UR11, c[0x0][0x228] ;  /* 0x00008a00000b7ab9 */ /* 0x000fe20000000800 */
[----:B------:R-:W-:Y:S01]  /*268e0*/  VIADD R251, R4, 0x6c ;  /* 0x0000006c04fb7836 */ /* 0x000fe20000000000 */
[----:B------:R-:W-:-:S08]  /*268f0*/  ULDC UR17, c[0x0][0x22c] ;  /* 0x00008b0000117ab9 */ /* 0x000fd00000000800 */
        /* <DEDUP_REMOVED lines=16> */
[----:B------:R-:W2:Y:S02]  /*26a00*/  LDL.LU R19, [R1+0x153c] ;  /* 0x00153c0001137983 */ /* 0x000ea40000300800 */
        /* <DEDUP_REMOVED lines=10> */
[----:B------:R-:W3:Y:S02]  /*26ab0*/  LDL.LU R202, [R1+0x1538] ;  /* 0x0015380001ca7983 */ /* 0x000ee40000300800 */
[----:B------:R-:W-:Y:S01]  /*26ac0*/  ISETP.LT.AND P1, PT, R5, UR9, !P0 ;  /* 0x0000000905007c0c */ /* 0x000fe2000c721270 */
[----:B------:R-:W-:Y:S01]  /*26ad0*/  ULDC UR9, c[0x0][0x228] ;  /* 0x00008a0000097ab9 */ /* 0x000fe20000000800 */
[----:B------:R-:W-:Y:S01]  /*26ae0*/  ISETP.LT.AND P0, PT, R6, UR11, !P0 ;  /* 0x0000000b06007c0c */ /* 0x000fe2000c701270 */
[----:B------:R-:W-:Y:S01]  /*26af0*/  ULDC UR11, c[0x0][0x228] ;  /* 0x00008a00000b7ab9 */ /* 0x000fe20000000800 */
[----:B--2---:R-:W-:-:S09]  /*26b00*/  LOP3.LUT R19, R19, 0x7fffffff, RZ, 0xc0, !PT ;  /* 0x7fffffff13137812 */ /* 0x004fd200078ec0ff */
        /* <DEDUP_REMOVED lines=28> */
[----:B------:R-:W2:Y:S01]  /*26cd0*/  LDL.LU R205, [R1+0x152c] ;  /* 0x00152c0001cd7983 */ /* 0x000ea20000300800 */
        /* <DEDUP_REMOVED lines=135> */
[----:B------:R-:W4:Y:S01]  /*27550*/  LDL.LU R190, [R1+0x14fc] ;  /* 0x0014fc0001be7983 */ /* 0x000f220000300800 */
        /* <DEDUP_REMOVED lines=16> */
[----:B----4-:R-:W-:-:S09]  /*27660*/  LOP3.LUT R190, R190, 0x7fffffff, RZ, 0xc0, !PT ;  /* 0x7fffffffbebe7812 */ /* 0x010fd200078ec0ff */
        /* <DEDUP_REMOVED lines=68> */
[----:B------:R-:W-:Y:S01]  /*27ab0*/  VIADD R186, R4, 0x78 ;  /* 0x0000007804ba7836 */ /* 0x000fe20000000000 */
[----:B------:R-:W-:Y:S01]  /*27ac0*/  ISETP.LT.AND P0, PT, R6, UR9, !P0 ;  /* 0x0000000906007c0c */ /* 0x000fe2000c701270 */
[----:B------:R-:W-:Y:S01]  /*27ad0*/  ULDC UR9, c[0x0][0x228] ;  /* 0x00008a0000097ab9 */ /* 0x000fe20000000800 */
[----:B------:R-:W-:-:S09]  /*27ae0*/  ULDC UR7, c[0x0][0x22c] ;  /* 0x00008b0000077ab9 */ /* 0x000fd20000000800 */
        /* <DEDUP_REMOVED lines=30> */
[----:B------:R-:W3:Y:S01]  /*27cd0*/  LDL.LU R226, [R1+0x14d4] ;  /* 0x0014d40001e27983 */ /* 0x000ee20000300800 */
        /* <DEDUP_REMOVED lines=70> */
[----:B------:R-:W3:Y:S01]  /*28140*/  LDL.LU R16, [R1+0x14bc] ;  /* 0x0014bc0001107983 */ /* 0x000ee20000300800 */
        /* <DEDUP_REMOVED lines=10> */
[C---:B------:R-:W-:Y:S01]  /*281f0*/  VIADD R166, R4.reuse, 0x82 ;  /* 0x0000008204a67836 */ /* 0x040fe20000000000 */
[----:B------:R-:W2:Y:S01]  /*28200*/  LDL.LU R232, [R1+0x14b8] ;  /* 0x0014b80001e87983 */ /* 0x000ea20000300800 */
[----:B------:R-:W-:Y:S01]  /*28210*/  VIADD R164, R4, 0x83 ;  /* 0x0000008304a47836 */ /* 0x000fe20000000000 */
[----:B------:R-:W-:Y:S01]  /*28220*/  ISETP.LT.AND P1, PT, R5, UR59, !P0 ;  /* 0x0000003b05007c0c */ /* 0x000fe2000c721270 */
[----:B------:R-:W-:Y:S01]  /*28230*/  ULDC UR59, c[0x0][0x228] ;  /* 0x00008a00003b7ab9 */ /* 0x000fe20000000800 */
[----:B------:R-:W-:Y:S01]  /*28240*/  ISETP.LT.AND P0, PT, R6, UR60, !P0 ;  /* 0x0000003c06007c0c */ /* 0x000fe2000c701270 */
[----:B------:R-:W-:Y:S01]  /*28250*/  ULDC UR60, c[0x0][0x228] ;  /* 0x00008a00003c7ab9 */ /* 0x000fe20000000800 */
[----:B------:R-:W-:Y:S01]  /*28260*/  VIADD R68, R4, 0x84 ;  /* 0x0000008404447836 */ /* 0x000fe20000000000 */
[----:B------:R-:W-:Y:S01]  /*28270*/  ULDC UR61, c[0x0][0x22c] ;  /* 0x00008b00003d7ab9 */ /* 0x000fe20000000800 */
[----:B---3--:R-:W-:-:S07]  /*28280*/  LOP3.LUT R16, R16, 0x7fffffff, RZ, 0xc0, !PT ;  /* 0x7fffffff10107812 */ /* 0x008fce00078ec0ff */
        /* <DEDUP_REMOVED lines=183> */
[----:B------:R-:W4:Y:S01]  /*28e00*/  LDL.LU R14, [R1+0x147c] ;  /* 0x00147c00010e7983 */ /* 0x000f220000300800 */
[----:B------:R-:W-:Y:S01]  /*28e10*/  LOP3.LUT R16, R16, 0xfffffffd, RZ, 0xc0, !PT ;  /* 0xfffffffd10107812 */ /* 0x000fe200078ec0ff */
[----:B------:R-:W-:Y:S01]  /*28e20*/  VIADD R82, R4, 0x92 ;  /* 0x0000009204527836 */ /* 0x000fe20000000000 */
        /* <DEDUP_REMOVED lines=10> */
[C---:B------:R-:W-:Y:S01]  /*28ed0*/  VIADD R84, R4.reuse, 0x94 ;  /* 0x0000009404547836 */ /* 0x040fe20000000000 */
[----:B------:R-:W3:Y:S01]  /*28ee0*/  LDL.LU R247, [R1+0x1478] ;  /* 0x0014780001f77983 */ /* 0x000ee20000300800 */
[----:B------:R-:W-:Y:S01]  /*28ef0*/  VIADD R85, R4, 0x95 ;  /* 0x0000009504557836 */ /* 0x000fe20000000000 */
[----:B------:R-:W-:Y:S01]  /*28f00*/  ISETP.LT.AND P1, PT, R5, UR48, !P0 ;  /* 0x0000003005007c0c */ /* 0x000fe2000c721270 */
[----:B------:R-:W-:Y:S01]  /*28f10*/  ULDC UR48, c[0x0][0x228] ;  /* 0x00008a0000307ab9 */ /* 0x000fe20000000800 */
[----:B------:R-:W-:Y:S01]  /*28f20*/  ISETP.LT.AND P0, PT, R6, UR49, !P0 ;  /* 0x0000003106007c0c */ /* 0x000fe2000c701270 */
[----:B------:R-:W-:Y:S01]  /*28f30*/  ULDC UR49, c[0x0][0x228] ;  /* 0x00008a0000317ab9 */ /* 0x000fe20000000800 */
[----:B------:R-:W-:Y:S01]  /*28f40*/  VIADD R86, R4, 0x96 ;  /* 0x0000009604567836 */ /* 0x000fe20000000000 */
[----:B------:R-:W-:Y:S01]  /*28f50*/  ULDC UR47, c[0x0][0x22c] ;  /* 0x00008b00002f7ab9 */ /* 0x000fe20000000800 */
[----:B----4-:R-:W-:-:S07]  /*28f60*/  LOP3.LUT R14, R14, 0x7fffffff, RZ, 0xc0, !PT ;  /* 0x7fffffff0e0e7812 */ /* 0x010fce00078ec0ff */
        /* <DEDUP_REMOVED lines=166> */
[----:B------:R-:W2:Y:S01]  /*299d0*/  LDL.LU R15, [R1+0x143c] ;  /* 0x00143c00010f7983 */ /* 0x000ea20000300800 */
        /* <DEDUP_REMOVED lines=21> */
[----:B--2---:R-:W-:-:S07]  /*29b30*/  LOP3.LUT R15, R15, 0x7fffffff, RZ, 0xc0, !PT ;  /* 0x7fffffff0f0f7812 */ /* 0x004fce00078ec0ff */
        /* <DEDUP_REMOVED lines=34> */
[----:B------:R-:W-:Y:S01]  /*29d60*/  ULDC UR11, c[0x0][0x228] ;  /* 0x00008a00000b7ab9 */ /* 0x000fe20000000800 */
[----:B------:R-:W-:Y:S01]  /*29d70*/  ISETP.LT.AND P0, PT, R6, UR12, !P0 ;  /* 0x0000000c06007c0c */ /* 0x000fe2000c701270 */
[----:B------:R-:W-:Y:S01]  /*29d80*/  ULDC UR12, c[0x0][0x228] ;  /* 0x00008a00000c7ab9 */ /* 0x000fe20000000800 */
[C---:B------:R-:W-:Y:S01]  /*29d90*/  VIADD R106, R4.reuse, 0xaa ;  /* 0x000000aa046a7836 */ /* 0x040fe20000000000 */
[----:B------:R-:W4:Y:S01]  /*29da0*/  LDL.LU R12, [R1+0x142c] ;  /* 0x00142c00010c7983 */ /* 0x000f220000300800 */
[----:B------:R-:W-:Y:S01]  /*29db0*/  VIADD R107, R4, 0xab ;  /* 0x000000ab046b7836 */ /* 0x000fe20000000000 */
[----:B------:R-:W-:-:S06]  /*29dc0*/  ULDC UR10, c[0x0][0x22c] ;  /* 0x00008b00000a7ab9 */ /* 0x000fcc0000000800 */
[----:B------:R-:W-:-:S04]  /*29dd0*/  @P1 LOP3.LUT R15, R15, 0x2000000, RZ, 0xfc, !PT ;  /* 0x020000000f0f1812 */ /* 0x000fc800078efcff */
[----:B------:R-:W-:-:S04]  /*29de0*/  LOP3.LUT R15, R15, 0xfeffffff, RZ, 0xc0, !PT ;  /* 0xfeffffff0f0f7812 */ /* 0x000fc800078ec0ff */
[----:B------:R-:W-:Y:S02]  /*29df0*/  @P0 LOP3.LUT R15, R15, 0x1000000, RZ, 0xfc, !PT ;  /* 0x010000000f0f0812 */ /* 0x000fe400078efcff */
[----:B------:R-:W-:Y:S01]  /*29e00*/  ISETP.GE.AND P0, PT, R13, UR40, PT ;  /* 0x000000280d007c0c */ /* 0x000fe2000bf06270 */
[----:B------:R-:W-:Y:S01]  /*29e10*/  ULDC UR40, c[0x0][0x22c] ;  /* 0x00008b0000287ab9 */ /* 0x000fe20000000800 */
[----:B------:R-:W-:Y:S01]  /*29e20*/  LOP3.LUT R15, R15, 0xff7fffff, RZ, 0xc0, !PT ;  /* 0xff7fffff0f0f7812 */ /* 0x000fe200078ec0ff */
[C---:B------:R-:W-:Y:S01]  /*29e30*/  VIADD R108, R4.reuse, 0xac ;  /* 0x000000ac046c7836 */ /* 0x040fe20000000000 */
[----:B------:R-:W-:Y:S01]  /*29e40*/  ISETP.LT.AND P1, PT, R5, UR11, !P0 ;  /* 0x0000000b05007c0c */ /* 0x000fe2000c721270 */
[----:B------:R-:W-:Y:S01]  /*29e50*/  VIADD R109, R4, 0xad ;  /* 0x000000ad046d7836 */ /* 0x000fe20000000000 */
[----:B------:R-:W-:Y:S01]  /*29e60*/  ISETP.LT.AND P0, PT, R6, UR12, !P0 ;  /* 0x0000000c06007c0c */ /* 0x000fe2000c701270 */
[----:B------:R-:W-:Y:S01]  /*29e70*/  ULDC UR12, c[0x0][0x228] ;  /* 0x00008a00000c7ab9 */ /* 0x000fe20000000800 */
[C---:B------:R-:W-:Y:S01]  /*29e80*/  VIADD R110, R4.reuse, 0xae ;  /* 0x000000ae046e7836 */ /* 0x040fe20000000000 */
[----:B------:R-:W3:Y:S01]  /*29e90*/  LDL.LU R13, [R1+0x1428] ;  /* 0x00142800010d7983 */ /* 0x000ee20000300800 */
[C---:B------:R-:W-:Y:S01]  /*29ea0*/  VIADD R111, R4.reuse, 0xaf ;  /* 0x000000af046f7836 */ /* 0x040fe20000000000 */
[----:B------:R-:W-:Y:S01]  /*29eb0*/  ULDC UR11, c[0x0][0x22c] ;  /* 0x00008b00000b7ab9 */ /* 0x000fe20000000800 */
[----:B------:R-:W-:-:S02]  /*29ec0*/  VIADD R112, R4, 0xb0 ;  /* 0x000000b004707836 */ /* 0x000fc40000000000 */
[C---:B------:R-:W-:Y:S02]  /*29ed0*/  VIADD R113, R4.reuse, 0xb1 ;  /* 0x000000b104717836 */ /* 0x040fe40000000000 */
[C---:B------:R-:W-:Y:S01]  /*29ee0*/  VIADD R114, R4.reuse, 0xb2 ;  /* 0x000000b204727836 */ /* 0x040fe20000000000 */
[----:B------:R-:W-:Y:S01]  /*29ef0*/  @P1 LOP3.LUT R15, R15, 0x800000, RZ, 0xfc, !PT ;  /* 0x008000000f0f1812 */ /* 0x000fe200078efcff */
[C---:B------:R-:W-:Y:S02]  /*29f00*/  VIADD R115, R4.reuse, 0xb3 ;  /* 0x000000b304737836 */ /* 0x040fe40000000000 */
[C---:B------:R-:W-:Y:S01]  /*29f10*/  VIADD R116, R4.reuse, 0xb4 ;  /* 0x000000b404747836 */ /* 0x040fe20000000000 */
[----:B------:R-:W-:Y:S01]  /*29f20*/  LOP3.LUT R15, R15, 0xffbfffff, RZ, 0xc0, !PT ;  /* 0xffbfffff0f0f7812 */ /* 0x000fe200078ec0ff */
[C---:B------:R-:W-:Y:S02]  /*29f30*/  VIADD R117, R4.reuse, 0xb5 ;  /* 0x000000b504757836 */ /* 0x040fe40000000000 */
[C---:B------:R-:W-:Y:S01]  /*29f40*/  VIADD R118, R4.reuse, 0xb6 ;  /* 0x000000b604767836 */ /* 0x040fe20000000000 */
[----:B------:R-:W-:Y:S01]  /*29f50*/  @P0 LOP3.LUT R15, R15, 0x400000, RZ, 0xfc, !PT ;  /* 0x004000000f0f0812 */ /* 0x000fe200078efcff */
[C---:B------:R-:W-:Y:S01]  /*29f60*/  VIADD R119, R4.reuse, 0xb7 ;  /* 0x000000b704777836 */ /* 0x040fe20000000000 */
[----:B------:R-:W-:Y:S01]  /*29f70*/  ISETP.GE.AND P0, PT, R191, UR40, PT ;  /* 0x00000028bf007c0c */ /* 0x000fe2000bf06270 */
[----:B------:R-:W-:Y:S01]  /*29f80*/  ULDC UR40, c[0x0][0x22c] ;  /* 0x00008b0000287ab9 */ /* 0x000fe20000000800 */
[----:B------:R-:W-:-:S02]  /*29f90*/  VIADD R120, R4, 0xb8 ;  /* 0x000000b804787836 */ /* 0x000fc40000000000 */
[C---:B------:R-:W-:Y:S01]  /*29fa0*/  VIADD R121, R4.reuse, 0xb9 ;  /* 0x000000b904797836 */ /* 0x040fe20000000000 */
[----:B------:R-:W-:Y:S01]  /*29fb0*/  ISETP.LT.AND P1, PT, R5, UR12, !P0 ;  /* 0x0000000c05007c0c */ /* 0x000fe2000c721270 */
[----:B------:R-:W-:Y:S01]  /*29fc0*/  VIADD R122, R4, 0xba ;  /* 0x000000ba047a7836 */ /* 0x000fe20000000000 */
[----:B------:R-:W-:Y:S01]  /*29fd0*/  ISETP.LT.AND P0, PT, R6, UR16, !P0 ;  /* 0x0000001006007c0c */ /* 0x000fe2000c701270 */
[----:B------:R-:W-:Y:S01]  /*29fe0*/  ULDC UR16, c[0x0][0x228] ;  /* 0x00008a0000107ab9 */ /* 0x000fe20000000800 */
[----:B------:R-:W-:Y:S01]  /*29ff0*/  LOP3.LUT R15, R15, 0xffdfffff, RZ, 0xc0, !PT ;  /* 0xffdfffff0f0f7812 */ /* 0x000fe200078ec0ff */
[C---:B------:R-:W-:Y:S01]  /*2a000*/  VIADD R123, R4.reuse, 0xbb ;  /* 0x000000bb047b7836 */ /* 0x040fe20000000000 */
[----:B------:R-:W-:Y:S01]  /*2a010*/  ULDC UR12, c[0x0][0x22c] ;  /* 0x00008b00000c7ab9 */ /* 0x000fe20000000800 */
[C---:B------:R-:W-:Y:S02]  /*2a020*/  VIADD R124, R4.reuse, 0xbc ;  /* 0x000000bc047c7836 */ /* 0x040fe40000000000 */
        /* <DEDUP_REMOVED lines=10> */
[----:B------:R-:W-:Y:S01]  /*2a0d0*/  VIADD R132, R4, 0xc4 ;  /* 0x000000c404847836 */ /* 0x000fe20000000000 */
        /* <DEDUP_REMOVED lines=9> */
[----:B------:R-:W-:Y:S01]  /*2a170*/  ULDC UR13, c[0x0][0x22c] ;  /* 0x00008b00000d7ab9 */ /* 0x000fe20000000800 */
[----:B------:R-:W-:-:S02]  /*2a180*/  VIADD R136, R4, 0xc8 ;  /* 0x000000c804887836 */ /* 0x000fc40000000000 */
[C---:B------:R-:W-:Y:S02]  /*2a190*/  VIADD R137, R4.reuse, 0xc9 ;  /* 0x000000c904897836 */ /* 0x040fe40000000000 */
[C---:B------:R-:W-:Y:S02]  /*2a1a0*/  VIADD R138, R4.reuse, 0xca ;  /* 0x000000ca048a7836 */ /* 0x040fe40000000000 */
[C---:B------:R-:W-:Y:S01]  /*2a1b0*/  VIADD R139, R4.reuse, 0xcb ;  /* 0x000000cb048b7836 */ /* 0x040fe20000000000 */
[----:B------:R-:W-:Y:S01]  /*2a1c0*/  @P1 LOP3.LUT R15, R15, 0x80000, RZ, 0xfc, !PT ;  /* 0x000800000f0f1812 */ /* 0x000fe200078efcff */
[C---:B------:R-:W-:Y:S02]  /*2a1d0*/  VIADD R140, R4.reuse, 0xcc ;  /* 0x000000cc048c7836 */ /* 0x040fe40000000000 */
[C---:B------:R-:W-:Y:S01]  /*2a1e0*/  VIADD R141, R4.reuse, 0xcd ;  /* 0x000000cd048d7836 */ /* 0x040fe20000000000 */
[----:B------:R-:W-:Y:S01]  /*2a1f0*/  LOP3.LUT R15, R15, 0xfffbffff, RZ, 0xc0, !PT ;  /* 0xfffbffff0f0f7812 */ /* 0x000fe200078ec0ff */
[----:B------:R-:W-:-:S02]  /*2a200*/  VIADD R142, R4, 0xce ;  /* 0x000000ce048e7836 */ /* 0x000fc40000000000 */
        /* <DEDUP_REMOVED lines=48> */
[----:B------:R-:W-:Y:S01]  /*2a510*/  ULDC UR5, c[0x0][0x228] ;  /* 0x00008a0000057ab9 */ /* 0x000fe20000000800 */
[C---:B------:R-:W-:Y:S02]  /*2a520*/  VIADD R55, R4.reuse, 0xe9 ;  /* 0x000000e904377836 */ /* 0x040fe40000000000 */
        /* <DEDUP_REMOVED lines=16> */
[----:B------:R-:W-:Y:S01]  /*2a630*/  VIADD R65, R4, 0xff ;  /* 0x000000ff04417836 */ /* 0x000fe20000000000 */
[----:B------:R-:W-:Y:S01]  /*2a640*/  LOP3.LUT R0, R0, 0xbfffffff, RZ, 0xc0, !PT ;  /* 0xbfffffff00007812 */ /* 0x000fe200078ec0ff */
[----:B------:R-:W3:Y:S01]  /*2a650*/  LDL.LU R171, [R1+0x1044] ;  /* 0x0010440001ab7983 */ /* 0x000ee20000300800 */
[----:B------:R-:W-:-:S02]  /*2a660*/  @P0 LOP3.LUT R15, R15, 0x1000, RZ, 0xfc, !PT ;  /* 0x000010000f0f0812 */ /* 0x000fc400078efcff */
[----:B------:R-:W-:Y:S01]  /*2a670*/  ISETP.GE.AND P0, PT, R166, UR40, PT ;  /* 0x00000028a6007c0c */ /* 0x000fe2000bf06270 */
[----:B------:R-:W-:Y:S01]  /*2a680*/  ULDC UR40, c[0x0][0x22c] ;  /* 0x00008b0000287ab9 */ /* 0x000fe20000000800 */
[----:B------:R-:W-:Y:S01]  /*2a690*/  LOP3.LUT R4, R4, 0x7fffffff, RZ, 0xc0, !PT ;  /* 0x7fffffff04047812 */ /* 0x000fe200078ec0ff */
[----:B------:R-:W3:Y:S01]  /*2a6a0*/  LDL.LU R169, [R1+0x102c] ;  /* 0x00102c0001a97983 */ /* 0x000ee20000300800 */
[----:B------:R-:W-:Y:S01]  /*2a6b0*/  ISETP.LT.AND P1, PT, R5, UR5, !P0 ;  /* 0x0000000505007c0c */ /* 0x000fe2000c721270 */
[----:B------:R-:W-:Y:S01]  /*2a6c0*/  ULDC UR5, c[0x0][0x228] ;  /* 0x00008a0000057ab9 */ /* 0x000fe20000000800 */
[----:B------:R-:W-:Y:S01]  /*2a6d0*/  ISETP.LT.AND P0, PT, R6, UR17, !P0 ;  /* 0x0000001106007c0c */ /* 0x000fe2000c701270 */
[----:B------:R-:W-:Y:S01]  /*2a6e0*/  ULDC UR17, c[0x0][0x22c] ;  /* 0x00008b0000117ab9 */ /* 0x000fe20000000800 */
[----:B------:R-:W-:Y:S01]  /*2a6f0*/  LOP3.LUT R15, R15, 0xfffff7ff, RZ, 0xc0, !PT ;  /* 0xfffff7ff0f0f7812 */ /* 0x000fe200078ec0ff */
[----:B------:R-:W3:Y:S01]  /*2a700*/  LDL.LU R167, [R1+0x1028] ;  /* 0x0010280001a77983 */ /* 0x000ee20000300800 */
[----:B------:R-:W-:Y:S01]  /*2a710*/  ISETP.GE.AND P4, PT, R188, UR19, PT ;  /* 0x00000013bc007c0c */ /* 0x000fe2000bf86270 */
[----:B------:R-:W-:Y:S01]  /*2a720*/  ULDC UR19, c[0x0][0x22c] ;  /* 0x00008b0000137ab9 */ /* 0x000fe20000000800 */
[----:B------:R-:W-:Y:S01]  /*2a730*/  LOP3.LUT R7, R7, 0xfffeffff, RZ, 0xc0, !PT ;  /* 0xfffeffff07077812 */ /* 0x000fe200078ec0ff */
[----:B------:R-:W3:Y:S04]  /*2a740*/  LDL.LU R165, [R1+0x101c] ;  /* 0x00101c0001a57983 */ /* 0x000ee80000300800 */
[----:B------:R-:W-:Y:S01]  /*2a750*/  @P1 LOP3.LUT R15, R15, 0x800, RZ, 0xfc, !PT ;  /* 0x000008000f0f1812 */ /* 0x000fe200078efcff */
[----:B------:R-:W3:Y:S03]  /*2a760*/  LDL.LU R163, [R1+0x1014] ;  /* 0x0010140001a37983 */ /* 0x000ee60000300800 */
[----:B------:R-:W-:Y:S01]  /*2a770*/  LOP3.LUT R15, R15, 0xfffffbff, RZ, 0xc0, !PT ;  /* 0xfffffbff0f0f7812 */ /* 0x000fe200078ec0ff */
[----:B------:R-:W3:Y:S03]  /*2a780*/  LDL.LU R67, [R1+0x1010] ;  /* 0x0010100001437983 */ /* 0x000ee60000300800 */
[----:B------:R-:W-:Y:S01]  /*2a790*/  @P0 LOP3.LUT R15, R15, 0x400, RZ, 0xfc, !PT ;  /* 0x000004000f0f0812 */ /* 0x000fe200078efcff */
[----:B------:R-:W3:Y:S01]  /*2a7a0*/  LDL.LU R188, [R1+0x1424] ;  /* 0x0014240001bc7983 */ /* 0x000ee20000300800 */
        /* <DEDUP_REMOVED lines=335> */
[----:B---3--:R-:W-:Y:S02]  /*2bca0*/  LOP3.LUT R13, R13, 0xbfffffff, RZ, 0xc0, !PT ;  /* 0xbfffffff0d0d7812 */ /* 0x008fe400078ec0ff */
[----:B------:R-:W-:-:S09]  /*2bcb0*/  LOP3.LUT R12, R12, 0xfffffffe, RZ, 0xc0, !PT ;  /* 0xfffffffe0c0c7812 */ /* 0x000fd200078ec0ff */
[----:B------:R-:W-:Y:S02]  /*2bcc0*/  @P0 LOP3.LUT R13, R13, 0x40000000, RZ, 0xfc, !PT ;  /* 0x400000000d0d0812 */ /* 0x000fe400078efcff */
[----:B------:R-:W-:Y:S01]  /*2bcd0*/  ISETP.GE.AND P0, PT, R101, UR10, PT ;  /* 0x0000000a65007c0c */ /* 0x000fe2000bf06270 */
[----:B------:R-:W-:Y:S01]  /*2bce0*/  ULDC UR10, c[0x0][0x22c] ;  /* 0x00008b00000a7ab9 */ /* 0x000fe20000000800 */
        /* <DEDUP_REMOVED lines=85> */
[----:B------:R-:W-:-:S11]  /*2c240*/  LOP3.LUT R13, R13, 0xfffffffe, RZ, 0xc0, !PT ;  /* 0xfffffffe0d0d7812 */ /* 0x000fd600078ec0ff */
        /* <DEDUP_REMOVED lines=28> */
[----:B------:R-:W-:-:S04]  /*2c410*/  LOP3.LUT R0, R0, 0xfffbffff, RZ, 0xc0, !PT ;  /* 0xfffbffff00007812 */ /* 0x000fc800078ec0ff */
[----:B------:R-:W-:-:S05]  /*2c420*/  LOP3.LUT R0, R0, 0xffefffff, RZ, 0xc0, !PT ;  /* 0xffefffff00007812 */ /* 0x000fca00078ec0ff */
[----:B------:R-:W-:-:S04]  /*2c430*/  @P1 LOP3.LUT R0, R0, 0x100000, RZ, 0xfc, !PT ;  /* 0x0010000000001812 */ /* 0x000fc800078efcff */
        /* <DEDUP_REMOVED lines=29> */
[----:B------:R-:W-:Y:S02]  /*2c610*/  LOP3.LUT R0, R0, 0xfffffeff, RZ, 0xc0, !PT ;  /* 0xfffffeff00007812 */ /* 0x000fe400078ec0ff */
[----:B------:R-:W-:Y:S02]  /*2c620*/  @P4 LOP3.LUT R7, R7, 0x10000, RZ, 0xfc, !PT ;  /* 0x0001000007074812 */ /* 0x000fe400078efcff */
[----:B------:R-:W-:Y:S02]  /*2c630*/  @P0 LOP3.LUT R0, R0, 0x100, RZ, 0xfc, !PT ;  /* 0x0000010000000812 */ /* 0x000fe400078efcff */
[----:B------:R-:W-:Y:S01]  /*2c640*/  ISETP.GE.AND P0, PT, R116, UR34, PT ;  /* 0x0000002274007c0c */ /* 0x000fe2000bf06270 */
[----:B------:R-:W-:Y:S01]  /*2c650*/  ULDC UR34, c[0x0][0x22c] ;  /* 0x00008b0000227ab9 */ /* 0x000fe20000000800 */
[----:B------:R-:W-:Y:S02]  /*2c660*/  ISETP.GE.AND P4, PT, R194, UR31, PT ;  /* 0x0000001fc2007c0c */ /* 0x000fe4000bf86270 */
[----:B------:R-:W-:Y:S01]  /*2c670*/  ISETP.LT.AND P1, PT, R5, UR36, !P0 ;  /* 0x0000002405007c0c */ /* 0x000fe2000c721270 */
[----:B------:R-:W-:Y:S01]  /*2c680*/  ULDC UR36, c[0x0][0x228] ;  /* 0x00008a0000247ab9 */ /* 0x000fe20000000800 */
[----:B------:R-:W-:-:S02]  /*2c690*/  ISETP.GE.AND P6, PT, R196, UR35, PT ;  /* 0x00000023c4007c0c */ /* 0x000fc4000bfc6270 */
[----:B------:R-:W-:Y:S02]  /*2c6a0*/  LOP3.LUT R4, R4, 0xffefffff, RZ, 0xc0, !PT ;  /* 0xffefffff04047812 */ /* 0x000fe400078ec0ff */
[----:B------:R-:W-:Y:S01]  /*2c6b0*/  ISETP.LT.AND P0, PT, R6, UR38, !P0 ;  /* 0x0000002606007c0c */ /* 0x000fe2000c701270 */
[----:B------:R-:W-:Y:S01]  /*2c6c0*/  ULDC UR38, c[0x0][0x228] ;  /* 0x00008a0000267ab9 */ /* 0x000fe20000000800 */
[----:B------:R-:W-:-:S03]  /*2c6d0*/  LOP3.LUT R0, R0, 0xffffff7f, RZ, 0xc0, !PT ;  /* 0xffffff7f00007812 */ /* 0x000fc600078ec0ff */
[----:B------:R-:W-:Y:S02]  /*2c6e0*/  @P4 LOP3.LUT R4, R4, 0x100000, RZ, 0xfc, !PT ;  /* 0x0010000004044812 */ /* 0x000fe400078efcff */
[----:B------:R-:W-:Y:S02]  /*2c6f0*/  ISETP.GE.AND P4, PT, R197, UR37, PT ;  /* 0x00000025c5007c0c */ /* 0x000fe4000bf86270 */
[----:B------:R-:W-:Y:S02]  /*2c700*/  @P1 LOP3.LUT R0, R0, 0x80, RZ, 0xfc, !PT ;  /* 0x0000008000001812 */ /* 0x000fe400078efcff */
[----:B------:R-:W-:Y:S02]  /*2c710*/  LOP3.LUT R4, R4, 0xfffeffff, RZ, 0xc0, !PT ;  /* 0xfffeffff04047812 */ /* 0x000fe400078ec0ff */
[----:B------:R-:W-:Y:S02]  /*2c720*/  LOP3.LUT R0, R0, 0xffffffbf, RZ, 0xc0, !PT ;  /* 0xffffffbf00007812 */ /* 0x000fe400078ec0ff */
[----:B------:R-:W-:-:S02]  /*2c730*/  @P6 LOP3.LUT R4, R4, 0x10000, RZ, 0xfc, !PT ;  /* 0x0001000004046812 */ /* 0x000fc400078efcff */
[----:B------:R-:W-:Y:S02]  /*2c740*/  ISETP.GE.AND P5, PT, R198, UR39, PT ;  /* 0x00000027c6007c0c */ /* 0x000fe4000bfa6270 */
[----:B------:R-:W-:Y:S02]  /*2c750*/  @P0 LOP3.LUT R0, R0, 0x40, RZ, 0xfc, !PT ;  /* 0x0000004000000812 */ /* 0x000fe400078efcff */
[----:B------:R-:W-:Y:S02]  /*2c760*/  LOP3.LUT R4, R4, 0xfff7ffff, RZ, 0xc0, !PT ;  /* 0xfff7ffff04047812 */ /* 0x000fe400078ec0ff */
[----:B------:R-:W-:Y:S01]  /*2c770*/  ISETP.GE.AND P0, PT, R117, UR5, PT ;  /* 0x0000000575007c0c */ /* 0x000fe2000bf06270 */
[----:B------:R-:W-:Y:S01]  /*2c780*/  ULDC UR5, c[0x0][0x228] ;  /* 0x00008a0000057ab9 */ /* 0x000fe20000000800 */
[----:B------:R-:W-:Y:S02]  /*2c790*/  @P4 LOP3.LUT R4, R4, 0x80000, RZ, 0xfc, !PT ;  /* 0x0008000004044812 */ /* 0x000fe400078efcff */
[----:B------:R-:W-:Y:S01]  /*2c7a0*/  ISETP.LT.AND P1, PT, R5, UR36, !P0 ;  /* 0x0000002405007c0c */ /* 0x000fe2000c721270 */
[----:B------:R-:W-:Y:S01]  /*2c7b0*/  ULDC UR36, c[0x0][0x22c] ;  /* 0x00008b0000247ab9 */ /* 0x000fe20000000800 */
[----:B------:R-:W-:-:S02]  /*2c7c0*/  ISETP.GE.AND P4, PT, R199, UR41, PT ;  /* 0x00000029c7007c0c */ /* 0x000fc4000bf86270 */
[----:B------:R-:W-:Y:S02]  /*2c7d0*/  LOP3.LUT R4, R4, 0xffffdfff, RZ, 0xc0, !PT ;  /* 0xffffdfff04047812 */ /* 0x000fe400078ec0ff */
[----:B------:R-:W-:Y:S01]  /*2c7e0*/  ISETP.LT.AND P0, PT, R6, UR38, !P0 ;  /* 0x0000002606007c0c */ /* 0x000fe2000c701270 */
[----:B------:R-:W-:Y:S01]  /*2c7f0*/  ULDC UR38, c[0x0][0x22c] ;  /* 0x00008b0000267ab9 */ /* 0x000fe20000000800 */
[----:B------:R-:W-:Y:S02]  /*2c800*/  @P5 LOP3.LUT R4, R4, 0x2000, RZ, 0xfc, !PT ;  /* 0x0000200004045812 */ /* 0x000fe400078efcff */
[----:B------:R-:W-:Y:S02]  /*2c810*/  LOP3.LUT R0, R0, 0xffffffef, RZ, 0xc0, !PT ;  /* 0xffffffef00007812 */ /* 0x000fe400078ec0ff */
[----:B------:R-:W-:Y:S02]  /*2c820*/  ISETP.GE.AND P6, PT, R200, UR43, PT ;  /* 0x0000002bc8007c0c */ /* 0x000fe4000bfc6270 */
[----:B------:R-:W-:-:S02]  /*2c830*/  LOP3.LUT R4, R4, 0xfffff7ff, RZ, 0xc0, !PT ;  /* 0xfffff7ff04047812 */ /* 0x000fc400078ec0ff */
[----:B------:R-:W-:Y:S02]  /*2c840*/  @P1 LOP3.LUT R0, R0, 0x10, RZ, 0xfc, !PT ;  /* 0x0000001000001812 */ /* 0x000fe400078efcff */
[----:B------:R-:W-:Y:S02]  /*2c850*/  @P4 LOP3.LUT R4, R4, 0x800, RZ, 0xfc, !PT ;  /* 0x0000080004044812 */ /* 0x000fe400078efcff */
[----:B------:R-:W-:Y:S01]  /*2c860*/  ISETP.GE.AND P4, PT, R118, UR19, PT ;  /* 0x0000001376007c0c */ /* 0x000fe2000bf86270 */
[----:B------:R-:W-:Y:S01]  /*2c870*/  ULDC UR19, c[0x0][0x22c] ;  /* 0x00008b0000137ab9 */ /* 0x000fe20000000800 */
[----:B------:R-:W-:Y:S02]  /*2c880*/  LOP3.LUT R0, R0, 0xfffffff7, RZ, 0xc0, !PT ;  /* 0xfffffff700007812 */ /* 0x000fe400078ec0ff */
[----:B------:R-:W-:Y:S02]  /*2c890*/  LOP3.LUT R4, R4, 0xfffffdff, RZ, 0xc0, !PT ;  /* 0xfffffdff04047812 */ /* 0x000fe400078ec0ff */
[----:B------:R-:W-:-:S02]  /*2c8a0*/  @P0 LOP3.LUT R0, R0, 0x8, RZ, 0xfc, !PT ;  /* 0x0000000800000812 */ /* 0x000fc400078efcff */
[----:B------:R-:W-:Y:S01]  /*2c8b0*/  ISETP.GE.AND P2, PT, R192, UR27, PT ;  /* 0x0000001bc0007c0c */ /* 0x000fe2000bf46270 */
[----:B------:R-:W-:Y:S01]  /*2c8c0*/  ULDC UR27, c[0x0][0x22c] ;  /* 0x00008b00001b7ab9 */ /* 0x000fe20000000800 */
[----:B------:R-:W-:Y:S02]  /*2c8d0*/  @P6 LOP3.LUT R4, R4, 0x200, RZ, 0xfc, !PT ;  /* 0x0000020004046812 */ /* 0x000fe400078efcff */
[----:B------:R-:W-:Y:S01]  /*2c8e0*/  ISETP.GE.AND P6, PT, R120, UR27, PT ;  /* 0x0000001b78007c0c */ /* 0x000fe2000bfc6270 */
[----:B------:R-:W-:Y:S01]  /*2c8f0*/  ULDC UR27, c[0x0][0x22c] ;  /* 0x00008b00001b7ab9 */ /* 0x000fe20000000800 */
[----:B------:R-:W-:-:S04]  /*2c900*/  LOP3.LUT R0, R0, 0xfffffffe, RZ, 0xc0, !PT ;  /* 0xfffffffe00007812 */ /* 0x000fc800078ec0ff */
[----:B------:R-:W-:Y:S02]  /*2c910*/  @P4 LOP3.LUT R0, R0, 0x1, RZ, 0xfc, !PT ;  /* 0x0000000100004812 */ /* 0x000fe400078efcff */
[----:B------:R-:W-:Y:S01]  /*2c920*/  ISETP.GE.AND P3, PT, R189, UR23, PT ;  /* 0x00000017bd007c0c */ /* 0x000fe2000bf66270 */
[----:B------:R-:W-:Y:S01]  /*2c930*/  ULDC UR23, c[0x0][0x22c] ;  /* 0x00008b0000177ab9 */ /* 0x000fe20000000800 */
[----:B------:R-:W-:Y:S01]  /*2c940*/  LOP3.LUT R0, R0, 0xfffffffd, RZ, 0xc0, !PT ;  /* 0xfffffffd00007812 */ /* 0x000fe200078ec0ff */
[----:B------:R-:W2:Y:S03]  /*2c950*/  LDL.LU R189, [R1+0x1420] ;  /* 0x0014200001bd7983 */ /* 0x000ea60000300800 */
[----:B------:R-:W-:Y:S01]  /*2c960*/  @P6 LOP3.LUT R0, R0, 0x2, RZ, 0xfc, !PT ;  /* 0x0000000200006812 */ /* 0x000fe200078efcff */
[----:B------:R-:W3:Y:S01]  /*2c970*/  LDL.LU R192, [R1+0x141c] ;  /* 0x00141c0001c07983 */ /* 0x000ee20000300800 */
[----:B------:R-:W-:Y:S01]  /*2c980*/  ISETP.GE.AND P6, PT, R121, UR23, PT ;  /* 0x0000001779007c0c */ /* 0x000fe2000bfc6270 */
[----:B------:R-:W-:Y:S01]  /*2c990*/  ULDC UR23, c[0x0][0x22c] ;  /* 0x00008b0000177ab9 */ /* 0x000fe20000000800 */
[----:B------:R-:W-:-:S02]  /*2c9a0*/  LOP3.LUT R0, R0, 0xffffffdf, RZ, 0xc0, !PT ;  /* 0xffffffdf00007812 */ /* 0x000fc400078ec0ff */
[----:B------:R-:W-:Y:S02]  /*2c9b0*/  ISETP.GE.AND P5, PT, R201, UR45, PT ;  /* 0x0000002dc9007c0c */ /* 0x000fe4000bfa6270 */
[----:B------:R-:W-:-:S07]  /*2c9c0*/  LOP3.LUT R4, R4, 0xffffff7f, RZ, 0xc0, !PT ;  /* 0xffffff7f04047812 */ /* 0x000fce00078ec0ff */
[----:B------:R-:W-:Y:S02]  /*2c9d0*/  @P6 LOP3.LUT R0, R0, 0x20, RZ, 0xfc, !PT ;  /* 0x0000002000006812 */ /* 0x000fe400078efcff */
[----:B------:R-:W-:Y:S01]  /*2c9e0*/  ISETP.GE.AND P6, PT, R122, UR19, PT ;  /* 0x000000137a007c0c */ /* 0x000fe2000bfc6270 */
[----:B------:R-:W-:Y:S01]  /*2c9f0*/  ULDC UR19, c[0x0][0x22c] ;  /* 0x00008b0000137ab9 */ /* 0x000fe20000000800 */
[----:B------:R-:W-:Y:S01]  /*2ca00*/  ISETP.GE.AND P1, PT, R193, UR29, PT ;  /* 0x0000001dc1007c0c */ /* 0x000fe2000bf26270 */
[----:B------:R-:W-:Y:S01]  /*2ca10*/  ULDC UR29, c[0x0][0x22c] ;  /* 0x00008b00001d7ab9 */ /* 0x000fe20000000800 */
[----:B------:R-:W-:Y:S01]  /*2ca20*/  LOP3.LUT R0, R0, 0xfffffdff, RZ, 0xc0, !PT ;  /* 0xfffffdff00007812 */ /* 0x000fe200078ec0ff */
[----:B------:R-:W3:Y:S01]  /*2ca30*/  LDL.LU R193, [R1+0x1418] ;  /* 0x0014180001c17983 */ /* 0x000ee20000300800 */
[----:B------:R-:W-:Y:S02]  /*2ca40*/  @P5 LOP3.LUT R4, R4, 0x80, RZ, 0xfc, !PT ;  /* 0x0000008004045812 */ /* 0x000fe400078efcff */
[----:B------:R-:W-:Y:S01]  /*2ca50*/  ISETP.GE.AND P5, PT, R119, UR29, PT ;  /* 0x0000001d77007c0c */ /* 0x000fe2000bfa6270 */
[----:B------:R-:W-:Y:S01]  /*2ca60*/  ULDC UR29, c[0x0][0x22c] ;  /* 0x00008b00001d7ab9 */ /* 0x000fe20000000800 */
[----:B------:R-:W-:Y:S01]  /*2ca70*/  LOP3.LUT R13, R13, 0xfffffffb, RZ, 0xc0, !PT ;  /* 0xfffffffb0d0d7812 */ /* 0x000fe200078ec0ff */
[----:B------:R-:W4:Y:S02]  /*2ca80*/  LDL.LU R194, [R1+0x1414] ;  /* 0x0014140001c27983 */ /* 0x000f240000300800 */
[----:B------:R-:W-:-:S02]  /*2ca90*/  @P6 LOP3.LUT R0, R0, 0x200, RZ, 0xfc, !PT ;  /* 0x0000020000006812 */ /* 0x000fc400078efcff */
[----:B------:R-:W-:Y:S01]  /*2caa0*/  ISETP.GE.AND P6, PT, R123, UR29, PT ;  /* 0x0000001d7b007c0c */ /* 0x000fe2000bfc6270 */
[----:B------:R-:W-:Y:S01]  /*2cab0*/  ULDC UR29, c[0x0][0x22c] ;  /* 0x00008b00001d7ab9 */ /* 0x000fe20000000800 */
[----:B------:R-:W-:-:S11]  /*2cac0*/  LOP3.LUT R0, R0, 0xffffefff, RZ, 0xc0, !PT ;  /* 0xffffefff00007812 */ /* 0x000fd600078ec0ff */
[----:B------:R-:W-:Y:S02]  /*2cad0*/  @P6 LOP3.LUT R0, R0, 0x1000, RZ, 0xfc, !PT ;  /* 0x0000100000006812 */ /* 0x000fe400078efcff */
        /* <DEDUP_REMOVED lines=37> */
[----:B------:R-:W-:-:S12]  /*2cd30*/  ULDC UR23, c[0x0][0x22c] ;  /* 0x00008b0000177ab9 */ /* 0x000fd80000000800 */
[----:B------:R-:W-:Y:S02]  /*2cd40*/  @P6 LOP3.LUT R13, R13, 0x4, RZ, 0xfc, !PT ;  /* 0x000000040d0d6812 */ /* 0x000fe400078efcff */
[----:B------:R-:W-:Y:S01]  /*2cd50*/  ISETP.GE.AND P6, PT, R134, UR19, PT ;  /* 0x0000001386007c0c */ /* 0x000fe2000bfc6270 */
[----:B------:R-:W-:Y:S01]  /*2cd60*/  ULDC UR19, c[0x0][0x22c] ;  /* 0x00008b0000137ab9 */ /* 0x000fe20000000800 */
[----:B------:R-:W-:-:S11]  /*2cd70*/  LOP3.LUT R13, R13, 0xffffffdf, RZ, 0xc0, !PT ;  /* 0xffffffdf0d0d7812 */ /* 0x000fd600078ec0ff */
[----:B------:R-:W-:Y:S02]  /*2cd80*/  @P6 LOP3.LUT R13, R13, 0x20, RZ, 0xfc, !PT ;  /* 0x000000200d0d6812 */ /* 0x000fe400078efcff */
[----:B------:R-:W-:Y:S02]  /*2cd90*/  ISETP.GE.AND P6, PT, R135, UR29, PT ;  /* 0x0000001d87007c0c */ /* 0x000fe4000bfc6270 */
        /* <DEDUP_REMOVED lines=63> */
[----:B------:R-:W-:Y:S02]  /*2d190*/  LOP3.LUT R12, R12, 0xffdfffff, RZ, 0xc0, !PT ;  /* 0xffdfffff0c0c7812 */ /* 0x000fe400078ec0ff */
[----:B------:R-:W-:Y:S02]  /*2d1a0*/  ISETP.GE.AND P0, PT, R195, UR33, PT ;  /* 0x00000021c3007c0c */ /* 0x000fe4000bf06270 */
[----:B------:R-:W4:Y:S04]  /*2d1b0*/  LDL.LU R195, [R1+0x1410] ;  /* 0x0014100001c37983 */ /* 0x000f280000300800 */
[----:B------:R-:W2:Y:S03]  /*2d1c0*/  LDL.LU R196, [R1+0x140c] ;  /* 0x00140c0001c47983 */ /* 0x000ea60000300800 */
[----:B------:R-:W-:Y:S01]  /*2d1d0*/  @P6 LOP3.LUT R12, R12, 0x200000, RZ, 0xfc, !PT ;  /* 0x002000000c0c6812 */ /* 0x000fe200078efcff */
[----:B------:R-:W2:Y:S01]  /*2d1e0*/  LDL.LU R197, [R1+0x1408] ;  /* 0x0014080001c57983 */ /* 0x000ea20000300800 */
[----:B------:R-:W-:-:S02]  /*2d1f0*/  ISETP.GE.AND P6, PT, R157, UR32, PT ;  /* 0x000000209d007c0c */ /* 0x000fc4000bfc6270 */
[----:B------:R-:W-:Y:S01]  /*2d200*/  LOP3.LUT R12, R12, 0xff7fffff, RZ, 0xc0, !PT ;  /* 0xff7fffff0c0c7812 */ /* 0x000fe200078ec0ff */
[----:B------:R-:W3:Y:S04]  /*2d210*/  LDL.LU R198, [R1+0x1404] ;  /* 0x0014040001c67983 */ /* 0x000ee80000300800 */
[----:B------:R-:W3:Y:S04]  /*2d220*/  LDL.LU R199, [R1+0x1400] ;  /* 0x0014000001c77983 */ /* 0x000ee80000300800 */
[----:B------:R-:W4:Y:S02]  /*2d230*/  LDL.LU R200, [R1+0x13fc] ;  /* 0x0013fc0001c87983 */ /* 0x000f240000300800 */
[----:B------:R-:W-:-:S02]  /*2d240*/  @P6 LOP3.LUT R12, R12, 0x800000, RZ, 0xfc, !PT ;  /* 0x008000000c0c6812 */ /* 0x000fc400078efcff */
[----:B------:R-:W4:Y:S01]  /*2d250*/  LDL.LU R201, [R1+0x13f8] ;  /* 0x0013f80001c97983 */ /* 0x000f220000300800 */
        /* <DEDUP_REMOVED lines=59> */
[----:B------:R-:W-:Y:S02]  /*2d610*/  ISETP.LT.AND P4, PT, R5, UR61, !P4 ;  /* 0x0000003d05007c0c */ /* 0x000fe4000e781270 */
[----:B------:R-:W-:Y:S02]  /*2d620*/  LOP3.LUT R72, R171, 0xffff, RZ, 0xc0, !PT ;  /* 0x0000ffffab487812 */ /* 0x000fe400078ec0ff */
[----:B------:R-:W-:-:S05]  /*2d630*/  LOP3.LUT R69, R165, 0xffff, RZ, 0xc0, !PT ;  /* 0x0000ffffa5457812 */ /* 0x000fca00078ec0ff */
[----:B------:R-:W-:Y:S02]  /*2d640*/  @P6 LOP3.LUT R4, R4, 0x8, RZ, 0xfc, !PT ;  /* 0x0000000804046812 */ /* 0x000fe400078efcff */
[----:B------:R-:W-:Y:S02]  /*2d650*/  ISETP.GE.AND P6, PT, R64, UR60, PT ;  /* 0x0000003c40007c0c */ /* 0x000fe4000bfc6270 */
[----:B------:R-:W-:Y:S02]  /*2d660*/  LOP3.LUT R71, R169, 0xffff, RZ, 0xc0, !PT ;  /* 0x0000ffffa9477812 */ /* 0x000fe400078ec0ff */
[----:B------:R-:W-:Y:S02]  /*2d670*/  LOP3.LUT R68, R163, 0xffff, RZ, 0xc0, !PT ;  /* 0x0000ffffa3447812 */ /* 0x000fe400078ec0ff */
[----:B------:R-:W-:Y:S02]  /*2d680*/  LOP3.LUT R70, R167, 0xffff, RZ, 0xc0, !PT ;  /* 0x0000ffffa7467812 */ /* 0x000fe400078ec0ff */
[----:B------:R-:W-:-:S02]  /*2d690*/  LOP3.LUT R67, R67, 0xffff, RZ, 0xc0, !PT ;  /* 0x0000ffff43437812 */ /* 0x000fc400078ec0ff */
[----:B------:R-:W-:Y:S02]  /*2d6a0*/  SHF.R.U32.HI R75, RZ, 0x8, R72 ;  /* 0x00000008ff4b7819 */ /* 0x000fe40000011648 */
[--C-:B------:R-:W-:Y:S02]  /*2d6b0*/  PRMT R76, R72, 0x3340, R69.reuse ;  /* 0x00003340484c7816 */ /* 0x100fe40000000045 */
[----:B------:R-:W-:Y:S02]  /*2d6c0*/  SHF.R.U32.HI R72, RZ, 0x8, R69 ;  /* 0x00000008ff487819 */ /* 0x000fe40000011645 */
[----:B------:R-:W-:Y:S02]  /*2d6d0*/  SHF.R.U32.HI R74, RZ, 0x8, R71 ;  /* 0x00000008ff4a7819 */ /* 0x000fe40000011647 */
[----:B------:R-:W-:Y:S02]  /*2d6e0*/  PRMT R77, R71, 0x3340, R68 ;  /* 0x00003340474d7816 */ /* 0x000fe40000000044 */
[----:B------:R-:W-:-:S02]  /*2d6f0*/  LOP3.LUT R4, R4, 0xffffffdf, RZ, 0xc0, !PT ;  /* 0xffffffdf04047812 */ /* 0x000fc400078ec0ff */
[----:B------:R-:W-:Y:S02]  /*2d700*/  LOP3.LUT R0, R0, 0xfffffffb, RZ, 0xc0, !PT ;  /* 0xfffffffb00007812 */ /* 0x000fe400078ec0ff */
[----:B------:R-:W-:Y:S02]  /*2d710*/  SHF.R.U32.HI R69, RZ, 0x8, R68 ;  /* 0x00000008ff457819 */ /* 0x000fe40000011644 */
[----:B------:R-:W-:Y:S02]  /*2d720*/  SHF.R.U32.HI R73, RZ, 0x8, R70 ;  /* 0x00000008ff497819 */ /* 0x000fe40000011646 */
[--C-:B------:R-:W-:Y:S02]  /*2d730*/  SHF.R.U32.HI R71, RZ, 0x8, R67.reuse ;  /* 0x00000008ff477819 */ /* 0x100fe40000011643 */
[----:B------:R-:W-:Y:S02]  /*2d740*/  PRMT R191, R70, 0x3340, R67 ;  /* 0x0000334046bf7816 */ /* 0x000fe40000000043 */
[----:B------:R-:W-:-:S02]  /*2d750*/  LOP3.LUT R67, R72, 0xffff, RZ, 0xc0, !PT ;  /* 0x0000ffff48437812 */ /* 0x000fc400078ec0ff */
[----:B------:R-:W-:Y:S02]  /*2d760*/  @P6 LOP3.LUT R4, R4, 0x20, RZ, 0xfc, !PT ;  /* 0x0000002004046812 */ /* 0x000fe400078efcff */
[----:B------:R-:W-:Y:S02]  /*2d770*/  @P4 LOP3.LUT R0, R0, 0x4, RZ, 0xfc, !PT ;  /* 0x0000000400004812 */ /* 0x000fe400078efcff */
[----:B------:R-:W-:Y:S02]  /*2d780*/  LOP3.LUT R68, R75, 0xffff, RZ, 0xc0, !PT ;  /* 0x0000ffff4b447812 */ /* 0x000fe400078ec0ff */
[----:B------:R-:W-:Y:S02]  /*2d790*/  LOP3.LUT R70, R74, 0xffff, RZ, 0xc0, !PT ;  /* 0x0000ffff4a467812 */ /* 0x000fe400078ec0ff */
[----:B------:R-:W-:Y:S02]  /*2d7a0*/  LOP3.LUT R69, R69, 0xffff, RZ, 0xc0, !PT ;  /* 0x0000ffff45457812 */ /* 0x000fe400078ec0ff */
[----:B------:R-:W-:-:S02]  /*2d7b0*/  LOP3.LUT R72, R73, 0xffff, RZ, 0xc0, !PT ;  /* 0x0000ffff49487812 */ /* 0x000fc400078ec0ff */
[----:B------:R-:W-:Y:S02]  /*2d7c0*/  LOP3.LUT R71, R71, 0xffff, RZ, 0xc0, !PT ;  /* 0x0000ffff47477812 */ /* 0x000fe400078ec0ff */
[----:B------:R-:W-:Y:S02]  /*2d7d0*/  ISETP.GE.AND P6, PT, R65, UR25, PT ;  /* 0x0000001941007c0c */ /* 0x000fe4000bfc6270 */
[----:B------:R-:W-:Y:S01]  /*2d7e0*/  LOP3.LUT P4, RZ, R7, 0x10000, RZ, 0xc0, !PT ;  /* 0x0001000007ff7812 */ /* 0x000fe2000788c0ff */
[----:B------:R-:W2:Y:S01]  /*2d7f0*/  LDL.LU R81, [R1+0x1160] ;  /* 0x0011600001517983 */ /* 0x000ea20000300800 */
[----:B------:R-:W0:Y:S01]  /*2d800*/  S2R R173, SR_TID.X ;  /* 0x0000000000ad7919 */ /* 0x000e220000002100 */
[----:B------:R-:W1:Y:S01]  /*2d810*/  S2R R82, SR_TID.X ;  /* 0x0000000000527919 */ /* 0x000e620000002100 */
[----:B------:R-:W3:Y:S01]  /*2d820*/  S2R R73, SR_TID.X ;  /* 0x0000000000497919 */ /* 0x000ee20000002100 */
[----:B------:R-:W-:Y:S01]  /*2d830*/  PRMT R49, R68, 0x3340, R67 ;  /* 0x0000334044317816 */ /* 0x000fe20000000043 */
[----:B------:R-:W-:Y:S01]  /*2d840*/  ULDC UR6, c[0x0][0x228] ;  /* 0x00008a0000067ab9 */ /* 0x000fe20000000800 */
[----:B------:R-:W2:Y:S04]  /*2d850*/  LDL.LU R80, [R1+0x1388] ;  /* 0x0013880001507983 */ /* 0x000ea80000300800 */
        /* <DEDUP_REMOVED lines=15> */
[----:B0-----:R-:W-:Y:S01]  /*2d950*/  IMAD.SHL.U32 R173, R173, 0x40, RZ ;  /* 0x00000040adad7824 */ /* 0x001fe200078e00ff */
[----:B------:R-:W-:Y:S01]  /*2d960*/  LOP3.LUT R2, R2, 0xffbfffff, RZ, 0xc0, !PT ;  /* 0xffbfffff02027812 */ /* 0x000fe200078ec0ff */
[----:B-1----:R-:W-:Y:S01]  /*2d970*/  IMAD.SHL.U32 R82, R82, 0x10, RZ ;  /* 0x0000001052527824 */ /* 0x002fe200078e00ff */
[----:B------:R-:W-:Y:S02]  /*2d980*/  STL.64 [R1+0x1438], R30 ;  /* 0x0014381e01007387 */ /* 0x000fe40000100a00 */
[----:B------:R-:W-:-:S02]  /*2d990*/  LOP3.LUT R173, R173, 0x400, RZ, 0xc0, !PT ;  /* 0x00000400adad7812 */ /* 0x000fc400078ec0ff */
[----:B------:R-:W-:Y:S01]  /*2d9a0*/  STL.64 [R1+0x1430], R28 ;  /* 0x0014301c01007387 */ /* 0x000fe20000100a00 */
[----:B------:R-:W-:Y:S02]  /*2d9b0*/  LOP3.LUT R82, R82, 0xf0, RZ, 0xc0, !PT ;  /* 0x000000f052527812 */ /* 0x000fe400078ec0ff */
[----:B---3--:R-:W-:Y:S01]  /*2d9c0*/  LOP3.LUT R73, R73, 0x60, RZ, 0xc0, !PT ;  /* 0x0000006049497812 */ /* 0x008fe200078ec0ff */
[----:B------:R-:W-:Y:S01]  /*2d9d0*/  STL.64 [R1+0x1428], R26 ;  /* 0x0014281a01007387 */ /* 0x000fe20000100a00 */
[----:B------:R-:W-:Y:S02]  /*2d9e0*/  IADD3 R10, R173, UR4, R82 ;  /* 0x00000004ad0a7c10 */ /* 0x000fe4000fffe052 */
[----:B------:R-:W-:Y:S01]  /*2d9f0*/  PRMT R50, R70, 0x3340, R69 ;  /* 0x0000334046327816 */ /* 0x000fe20000000045 */
[----:B------:R-:W-:Y:S01]  /*2da00*/  STL.64 [R1+0x1420], R24 ;  /* 0x0014201801007387 */ /* 0x000fe20000100a00 */
[----:B------:R-:W-:Y:S02]  /*2da10*/  PRMT R51, R72, 0x3340, R71 ;  /* 0x0000334048337816 */ /* 0x000fe40000000047 */
[----:B------:R-:W-:Y:S01]  /*2da20*/  @P5 LOP3.LUT R2, R2, 0x400000, RZ, 0xfc, !PT ;  /* 0x0040000002025812 */ /* 0x000fe200078efcff */
[----:B------:R-:W-:Y:S01]  /*2da30*/  STL.64 [R1+0x1418], R22 ;  /* 0x0014181601007387 */ /* 0x000fe20000100a00 */
[----:B------:R-:W-:Y:S01]  /*2da40*/  BAR.SYNC.DEFER_BLOCKING 0x0 ;  /* 0x0000000000007b1d */ /* 0x000fe20000010000 */
[----:B--2---:R-:W-:-:S05]  /*2da50*/  PRMT R57, R80, 0x5410, R81 ;  /* 0x0000541050397816 */ /* 0x004fca0000000051 */
[----:B------:R-:W-:Y:S01]  /*2da60*/  STL.64 [R1+0x1410], R20 ;  /* 0x0014101401007387 */ /* 0x000fe20000100a00 */
[----:B----4-:R-:W-:-:S03]  /*2da70*/  PRMT R58, R78, 0x5410, R79 ;  /* 0x000054104e3a7816 */ /* 0x010fc6000000004f */
[----:B------:R-:W-:Y:S01]  /*2da80*/  STL.64 [R1+0x1408], R8 ;  /* 0x0014080801007387 */ /* 0x000fe20000100a00 */
[----:B------:R-:W-:-:S03]  /*2da90*/  PRMT R56, R166, 0x5410, R164 ;  /* 0x00005410a6387816 */ /* 0x000fc600000000a4 */
[----:B------:R-:W-:Y:S01]  /*2daa0*/  STL.64 [R1+0x1400], R4 ;  /* 0x0014000401007387 */ /* 0x000fe20000100a00 */
[----:B------:R-:W-:-:S03]  /*2dab0*/  PRMT R60, R170, 0x5410, R168 ;  /* 0x00005410aa3c7816 */ /* 0x000fc600000000a8 */
[----:B------:R-:W-:Y:S01]  /*2dac0*/  STL.64 [R1+0x13f8], R12 ;  /* 0x0013f80c01007387 */ /* 0x000fe20000100a00 */
[----:B------:R-:W-:-:S03]  /*2dad0*/  PRMT R62, R175, 0x5410, R252 ;  /* 0x00005410af3e7816 */ /* 0x000fc600000000fc */
[----:B------:R-:W2:Y:S01]  /*2dae0*/  LDL.LU R173, [R1+0x1018] ;  /* 0x0010180001ad7983 */ /* 0x000ea20000300800 */
[----:B------:R-:W-:-:S03]  /*2daf0*/  LOP3.LUT R65, R171, 0xffff, RZ, 0xc0, !PT ;  /* 0x0000ffffab417812 */ /* 0x000fc600078ec0ff */
[----:B------:R-:W3:Y:S01]  /*2db00*/  LDL.LU R85, [R1+0x1114] ;  /* 0x0011140001557983 */ /* 0x000ee20000300800 */
[----:B------:R-:W-:-:S03]  /*2db10*/  LOP3.LUT R64, R169, 0xffff, RZ, 0xc0, !PT ;  /* 0x0000ffffa9407812 */ /* 0x000fc600078ec0ff */
[----:B------:R-:W3:Y:S01]  /*2db20*/  LDL.LU R84, [R1+0x12f0] ;  /* 0x0012f00001547983 */ /* 0x000ee20000300800 */
[----:B------:R-:W-:-:S03]  /*2db30*/  LOP3.LUT R63, R167, 0xffff, RZ, 0xc0, !PT ;  /* 0x0000ffffa73f7812 */ /* 0x000fc600078ec0ff */
[----:B------:R-:W4:Y:S01]  /*2db40*/  LDL.LU R83, [R1+0x10f4] ;  /* 0x0010f40001537983 */ /* 0x000f220000300800 */
[----:B------:R-:W-:-:S03]  /*2db50*/  LOP3.LUT R59, R165, 0xffff, RZ, 0xc0, !PT ;  /* 0x0000ffffa53b7812 */ /* 0x000fc600078ec0ff */
[----:B------:R-:W4:Y:S01]  /*2db60*/  LDL.LU R82, [R1+0x12dc] ;  /* 0x0012dc0001527983 */ /* 0x000f220000300800 */
[----:B------:R-:W-:-:S03]  /*2db70*/  LOP3.LUT R55, R163, 0xffff, RZ, 0xc0, !PT ;  /* 0x0000ffffa3377812 */ /* 0x000fc600078ec0ff */
[----:B------:R-:W3:Y:S01]  /*2db80*/  LDL.LU R81, [R1+0x10f8] ;  /* 0x0010f80001517983 */ /* 0x000ee20000300800 */
[----:B------:R-:W-:Y:S01]  /*2db90*/  IMAD R10, R73, 0x8, R10 ;  /* 0x00000008490a7824 */ /* 0x000fe200078e020a */
[----:B------:R-:W-:Y:S02]  /*2dba0*/  PRMT R61, R174, 0x5410, R172 ;  /* 0x00005410ae3d7816 */ /* 0x000fe400000000ac */
[----:B------:R-:W3:Y:S01]  /*2dbb0*/  LDL.LU R170, [R1+0x12e8] ;  /* 0x0012e80001aa7983 */ /* 0x000ee20000300800 */
[----:B------:R-:W-:Y:S02]  /*2dbc0*/  LOP3.LUT R2, R2, 0xffdfffff, RZ, 0xc0, !PT ;  /* 0xffdfffff02027812 */ /* 0x000fe400078ec0ff */
[----:B------:R-:W-:Y:S01]  /*2dbd0*/  LOP3.LUT P5, RZ, R3, 0x2000, RZ, 0xc0, !PT ;  /* 0x0000200003ff7812 */ /* 0x000fe200078ac0ff */
[----:B------:R-:W4:Y:S01]  /*2dbe0*/  LDL.LU R80, [R1+0x1104] ;  /* 0x0011040001507983 */ /* 0x000f220000300800 */
[----:B------:R-:W-:Y:S02]  /*2dbf0*/  SHF.R.U32.HI R67, RZ, 0x8, R65 ;  /* 0x00000008ff437819 */ /* 0x000fe40000011641 */
[----:B------:R-:W-:Y:S01]  /*2dc00*/  SHF.R.U32.HI R66, RZ, 0x8, R64 ;  /* 0x00000008ff427819 */ /* 0x000fe20000011640 */
[----:B------:R-:W4:Y:S01]  /*2dc10*/  LDL.LU R79, [R1+0x12ec] ;  /* 0x0012ec00014f7983 */ /* 0x000f220000300800 */
[----:B------:R-:W-:-:S02]  /*2dc20*/  PRMT R174, R64, 0x3340, R55 ;  /* 0x0000334040ae7816 */ /* 0x000fc40000000037 */
[----:B------:R-:W-:Y:S01]  /*2dc30*/  @P0 LOP3.LUT R2, R2, 0x200000, RZ, 0xfc, !PT ;  /* 0x0020000002020812 */ /* 0x000fe200078efcff */
[----:B------:R-:W3:Y:S01]  /*2dc40*/  LDL.LU R78, [R1+0x10e4] ;  /* 0x0010e400014e7983 */ /* 0x000ee20000300800 */
[----:B------:R-:W-:Y:S02]  /*2dc50*/  LOP3.LUT R64, R66, 0xffff, RZ, 0xc0, !PT ;  /* 0x0000ffff42407812 */ /* 0x000fe400078ec0ff */
[----:B------:R-:W-:Y:S01]  /*2dc60*/  SHF.R.U32.HI R55, RZ, 0x8, R55 ;  /* 0x00000008ff377819 */ /* 0x000fe20000011637 */
[----:B------:R-:W3:Y:S01]  /*2dc70*/  LDL.LU R164, [R1+0x12d8] ;  /* 0x0012d80001a47983 */ /* 0x000ee20000300800 */
[----:B------:R-:W-:Y:S02]  /*2dc80*/  LOP3.LUT R2, R2, 0xffefffff, RZ, 0xc0, !PT ;  /* 0xffefffff02027812 */ /* 0x000fe400078ec0ff */
[----:B------:R-:W-:Y:S01]  /*2dc90*/  LOP3.LUT P0, RZ, R3, 0x4000, RZ, 0xc0, !PT ;  /* 0x0000400003ff7812 */ /* 0x000fe2000780c0ff */
[----:B------:R-:W3:Y:S01]  /*2dca0*/  LDL.LU R166, [R1+0x10cc] ;  /* 0x0010cc0001a67983 */ /* 0x000ee20000300800 */
[----:B------:R-:W-:-:S02]  /*2dcb0*/  LOP3.LUT R55, R55, 0xffff, RZ, 0xc0, !PT ;  /* 0x0000ffff37377812 */ /* 0x000fc400078ec0ff */
[----:B------:R-:W-:Y:S01]  /*2dcc0*/  @P1 LOP3.LUT R2, R2, 0x100000, RZ, 0xfc, !PT ;  /* 0x0010000002021812 */ /* 0x000fe200078efcff */
[----:B------:R-:W3:Y:S01]  /*2dcd0*/  LDL.LU R168, [R1+0x12b0] ;  /* 0x0012b00001a87983 */ /* 0x000ee20000300800 */
[----:B------:R-:W-:Y:S02]  /*2dce0*/  PRMT R55, R64, 0x3340, R55 ;  /* 0x0000334040377816 */ /* 0x000fe40000000037 */
[----:B------:R-:W-:Y:S01]  /*2dcf0*/  LOP3.LUT R2, R2, 0xfff7ffff, RZ, 0xc0, !PT ;  /* 0xfff7ffff02027812 */ /* 0x000fe200078ec0ff */
[----:B------:R-:W3:Y:S01]  /*2dd00*/  LDL.LU R252, [R1+0x10d8] ;  /* 0x0010d80001fc7983 */ /* 0x000ee20000300800 */
[----:B------:R-:W-:Y:S02]  /*2dd10*/  LOP3.LUT P1, RZ, R3, 0x10000, RZ, 0xc0, !PT ;  /* 0x0001000003ff7812 */ /* 0x000fe4000782c0ff */
[----:B--2---:R-:W-:Y:S01]  /*2dd20*/  LOP3.LUT R52, R173, 0xffff, RZ, 0xc0, !PT ;  /* 0x0000ffffad347812 */ /* 0x004fe200078ec0ff */
[----:B------:R-:W2:Y:S01]  /*2dd30*/  LDL.LU R171, [R1+0x12c0] ;  /* 0x0012c00001ab7983 */ /* 0x000ea20000300800 */
[----:B----4-:R-:W-:-:S03]  /*2dd40*/  PRMT R66, R79, 0x5410, R80 ;  /* 0x000054104f427816 */ /* 0x010fc60000000050 */
[----:B------:R-:W4:Y:S01]  /*2dd50*/  LDL.LU R169, [R1+0x10e0] ;  /* 0x0010e00001a97983 */ /* 0x000f220000300800 */
[----:B------:R-:W-:Y:S02]  /*2dd60*/  PRMT R64, R82, 0x5410, R83 ;  /* 0x0000541052407816 */ /* 0x000fe40000000053 */
[----:B------:R-:W-:Y:S01]  /*2dd70*/  PRMT R55, R174, 0x5410, R55 ;  /* 0x00005410ae377816 */ /* 0x000fe20000000037 */
[----:B------:R-:W4:Y:S01]  /*2dd80*/  LDL.LU R167, [R1+0x12c8] ;  /* 0x0012c80001a77983 */ /* 0x000f220000300800 */
[----:B------:R-:W-:-:S03]  /*2dd90*/  @P2 LOP3.LUT R2, R2, 0x80000, RZ, 0xfc, !PT ;  /* 0x0008000002022812 */ /* 0x000fc600078efcff */
[----:B------:R-:W2:Y:S01]  /*2dda0*/  LDL.LU R165, [R1+0x10bc] ;  /* 0x0010bc0001a57983 */ /* 0x000ea20000300800 */
[----:B------:R-:W-:Y:S02]  /*2ddb0*/  PRMT R173, R65, 0x3340, R59 ;  /* 0x0000334041ad7816 */ /* 0x000fe4000000003b */
[--C-:B------:R-:W-:Y:S01]  /*2ddc0*/  PRMT R175, R63, 0x3340, R52.reuse ;  /* 0x000033403faf7816 */ /* 0x100fe20000000034 */
[----:B------:R-:W2:Y:S01]  /*2ddd0*/  LDL.LU R163, [R1+0x12a0] ;  /* 0x0012a00001a37983 */ /* 0x000ea20000300800 */
[----:B------:R-:W-:Y:S02]  /*2dde0*/  SHF.R.U32.HI R172, RZ, 0x8, R52 ;  /* 0x00000008ffac7819 */ /* 0x000fe40000011634 */
[----:B------:R-:W-:Y:S01]  /*2ddf0*/  LOP3.LUT P2, RZ, R2, 0x4000, RZ, 0xc0, !PT ;  /* 0x0000400002ff7812 */ /* 0x000fe2000784c0ff */
[----:B------:R-:W4:Y:S01]  /*2de00*/  LDL.LU R105, [R1+0x10c0] ;  /* 0x0010c00001697983 */ /* 0x000f220000300800 */
[----:B------:R-:W-:Y:S02]  /*2de10*/  SHF.R.U32.HI R65, RZ, 0x8, R63 ;  /* 0x00000008ff417819 */ /* 0x000fe4000001163f */
[----:B------:R-:W-:Y:S01]  /*2de20*/  LOP3.LUT R172, R172, 0xffff, RZ, 0xc0, !PT ;  /* 0x0000ffffacac7812 */ /* 0x000fe200078ec0ff */
[----:B------:R-:W4:Y:S01]  /*2de30*/  LDL.LU R104, [R1+0x12a4] ;  /* 0x0012a40001687983 */ /* 0x000f220000300800 */
[----:B------:R-:W-:-:S02]  /*2de40*/  LOP3.LUT R52, R67, 0xffff, RZ, 0xc0, !PT ;  /* 0x0000ffff43347812 */ /* 0x000fc400078ec0ff */
[----:B------:R-:W-:Y:S01]  /*2de50*/  SHF.R.U32.HI R59, RZ, 0x8, R59 ;  /* 0x00000008ff3b7819 */ /* 0x000fe2000001163b */
[----:B------:R-:W4:Y:S01]  /*2de60*/  LDL.LU R103, [R1+0x10c4] ;  /* 0x0010c40001677983 */ /* 0x000f220000300800 */
[----:B------:R-:W-:-:S03]  /*2de70*/  LOP3.LUT R2, R2, 0xfffbffff, RZ, 0xc0, !PT ;  /* 0xfffbffff02027812 */ /* 0x000fc600078ec0ff */
[----:B------:R-:W4:Y:S01]  /*2de80*/  LDL.LU R102, [R1+0x12a8] ;  /* 0x0012a80001667983 */ /* 0x000f220000300800 */
[----:B---3--:R-:W-:Y:S02]  /*2de90*/  PRMT R63, R84, 0x5410, R85 ;  /* 0x00005410543f7816 */ /* 0x008fe40000000055 */
[----:B------:R-:W-:Y:S01]  /*2dea0*/  LOP3.LUT R65, R65, 0xffff, RZ, 0xc0, !PT ;  /* 0x0000ffff41417812 */ /* 0x000fe200078ec0ff */
[----:B------:R-:W3:Y:S01]  /*2deb0*/  LDL.LU R101, [R1+0x10c8] ;  /* 0x0010c80001657983 */ /* 0x000ee20000300800 */
[----:B------:R-:W-:Y:S02]  /*2dec0*/  PRMT R67, R164, 0x5410, R78 ;  /* 0x00005410a4437816 */ /* 0x000fe4000000004e */
[----:B------:R-:W-:Y:S01]  /*2ded0*/  LOP3.LUT R59, R59, 0xffff, RZ, 0xc0, !PT ;  /* 0x0000ffff3b3b7812 */ /* 0x000fe200078ec0ff */
[----:B------:R-:W3:Y:S01]  /*2dee0*/  LDL.LU R100, [R1+0x12ac] ;  /* 0x0012ac0001647983 */ /* 0x000ee20000300800 */
[----:B------:R-:W-:-:S03]  /*2def0*/  @P6 LOP3.LUT R2, R2, 0x40000, RZ, 0xfc, !PT ;  /* 0x0004000002026812 */ /* 0x000fc600078efcff */
[----:B------:R0:W-:Y:S01]  /*2df00*/  STSM.16.M88.4 [R10], R60 ;  /* 0x0000003c0a007844 */ /* 0x0001e20000000200 */
[----:B------:R-:W-:-:S03]  /*2df10*/  PRMT R172, R65, 0x3340, R172 ;  /* 0x0000334041ac7816 */ /* 0x000fc600000000ac */
[----:B------:R-:W3:Y:S01]  /*2df20*/  LDL.LU R99, [R1+0x10b8] ;  /* 0x0010b80001637983 */ /* 0x000ee20000300800 */
[----:B------:R-:W-:Y:S02]  /*2df30*/  PRMT R59, R52, 0x3340, R59 ;  /* 0x00003340343b7816 */ /* 0x000fe4000000003b */
[----:B------:R-:W-:Y:S01]  /*2df40*/  LOP3.LUT R2, R2, 0xfffdffff, RZ, 0xc0, !PT ;  /* 0xfffdffff02027812 */ /* 0x000fe200078ec0ff */
[----:B------:R-:W3:Y:S01]  /*2df50*/  LDL.LU R98, [R1+0x129c] ;  /* 0x00129c0001627983 */ /* 0x000ee20000300800 */
[----:B------:R-:W-:Y:S02]  /*2df60*/  PRMT R65, R170, 0x5410, R81 ;  /* 0x00005410aa417816 */ /* 0x000fe40000000051 */
[----:B------:R-:W-:Y:S01]  /*2df70*/  LOP3.LUT P6, RZ, R3, 0x200, RZ, 0xc0, !PT ;  /* 0x0000020003ff7812 */ /* 0x000fe200078cc0ff */
[----:B------:R-:W3:Y:S01]  /*2df80*/  LDL.LU R97, [R1+0x10b0] ;  /* 0x0010b00001617983 */ /* 0x000ee20000300800 */
[----:B------:R-:W-:Y:S01]  /*2df90*/  BAR.SYNC.DEFER_BLOCKING 0x0 ;  /* 0x0000000000007b1d */ /* 0x000fe20000010000 */
[----:B0-----:R-:W-:-:S02]  /*2dfa0*/  PRMT R60, R168, 0x5410, R166 ;  /* 0x00005410a83c7816 */ /* 0x001fc400000000a6 */
[----:B--2---:R-:W-:-:S03]  /*2dfb0*/  PRMT R63, R163, 0x5410, R165 ;  /* 0x00005410a33f7816 */ /* 0x004fc600000000a5 */
[----:B------:R-:W2:Y:S01]  /*2dfc0*/  LDL.LU R96, [R1+0x1298] ;  /* 0x0012980001607983 */ /* 0x000ea20000300800 */
[----:B------:R-:W-:Y:S02]  /*2dfd0*/  PRMT R61, R171, 0x5410, R252 ;  /* 0x00005410ab3d7816 */ /* 0x000fe400000000fc */
[----:B----4-:R-:W-:Y:S01]  /*2dfe0*/  PRMT R62, R167, 0x5410, R169 ;  /* 0x00005410a73e7816 */ /* 0x010fe200000000a9 */
[----:B------:R-:W4:Y:S01]  /*2dff0*/  LDL.LU R95, [R1+0x10a4] ;  /* 0x0010a400015f7983 */ /* 0x000f220000300800 */
[----:B------:R-:W-:Y:S02]  /*2e000*/  PRMT R59, R173, 0x5410, R59 ;  /* 0x00005410ad3b7816 */ /* 0x000fe4000000003b */
[----:B------:R-:W-:Y:S01]  /*2e010*/  @P3 LOP3.LUT R2, R2, 0x20000, RZ, 0xfc, !PT ;  /* 0x0002000002023812 */ /* 0x000fe200078efcff */
[----:B------:R-:W4:Y:S03]  /*2e020*/  LDL.LU R94, [R1+0x128c] ;  /* 0x00128c00015e7983 */ /* 0x000f260000300800 */
[C---:B------:R-:W-:Y:S01]  /*2e030*/  LOP3.LUT P3, RZ, R2.reuse, 0x8000, RZ, 0xc0, !PT ;  /* 0x0000800002ff7812 */ /* 0x040fe2000786c0ff */
[----:B------:R-:W2:Y:S01]  /*2e040*/  LDL.LU R93, [R1+0x10a8] ;  /* 0x0010a800015d7983 */ /* 0x000ea20000300800 */
[----:B------:R-:W-:-:S03]  /*2e050*/  LOP3.LUT R2, R2, 0xfffeffff, RZ, 0xc0, !PT ;  /* 0xfffeffff02027812 */ /* 0x000fc600078ec0ff */
[----:B------:R-:W2:Y:S01]  /*2e060*/  LDL.LU R80, [R1+0x1294] ;  /* 0x0012940001507983 */ /* 0x000ea20000300800 */
[----:B------:R-:W-:-:S03]  /*2e070*/  @P4 LOP3.LUT R2, R2, 0x10000, RZ, 0xfc, !PT ;  /* 0x0001000002024812 */ /* 0x000fc600078efcff */
[----:B------:R-:W4:Y:S04]  /*2e080*/  LDL.LU R79, [R1+0x1098] ;  /* 0x00109800014f7983 */ /* 0x000f280000300800 */
[----:B------:R-:W4:Y:S04]  /*2e090*/  LDL.LU R163, [R1+0x1280] ;  /* 0x0012800001a37983 */ /* 0x000f280000300800 */
[----:B------:R-:W2:Y:S04]  /*2e0a0*/  LDL.LU R92, [R1+0x109c] ;  /* 0x00109c00015c7983 */ /* 0x000ea80000300800 */
        /* <DEDUP_REMOVED lines=12> */
[----:B------:R-:W2:Y:S01]  /*2e170*/  LDL.LU R252, [R1+0x1260] ;  /* 0x0012600001fc7983 */ /* 0x000ea20000300800 */
[----:B------:R-:W0:Y:S02]  /*2e180*/  S2R R170, SR_TID.X ;  /* 0x0000000000aa7919 */ /* 0x000e240000002100 */
[----:B0-----:R-:W-:-:S04]  /*2e190*/  LOP3.LUT R170, R170, 0x7f, RZ, 0xc0, !PT ;  /* 0x0000007faaaa7812 */ /* 0x001fc800078ec0ff */
[----:B------:R-:W-:Y:S01]  /*2e1a0*/  LEA R4, R170, UR4, 0x4 ;  /* 0x00000004aa047c11 */ /* 0x000fe2000f8e20ff */
[----:B------:R-:W-:-:S04]  /*2e1b0*/  ULDC UR4, c[0x0][0x228] ;  /* 0x00008a0000047ab9 */ /* 0x000fc80000000800 */
[----:B------:R-:W0:Y:S01]  /*2e1c0*/  LDS.128 R168, [R4] ;  /* 0x0000000004a87984 */ /* 0x000e220000000c00 */
[----:B------:R-:W-:Y:S06]  /*2e1d0*/  BAR.SYNC.DEFER_BLOCKING 0x0 ;  /* 0x0000000000007b1d */ /* 0x000fec0000010000 */
[----:B------:R1:W-:Y:S02]  /*2e1e0*/  STSM.16.M88.4 [R10], R64 ;  /* 0x000000400a007844 */ /* 0x0003e40000000200 */
[----:B------:R-:W-:Y:S06]  /*2e1f0*/  BAR.SYNC.DEFER_BLOCKING 0x0 ;  /* 0x0000000000007b1d */ /* 0x000fec0000010000 */
[----:B------:R-:W0:Y:S02]  /*2e200*/  LDS.128 R164, [R4] ;  /* 0x0000000004a47984 */ /* 0x000e240000000c00 */
[----:B------:R-:W-:Y:S06]  /*2e210*/  BAR.SYNC.DEFER_BLOCKING 0x0 ;  /* 0x0000000000007b1d */ /* 0x000fec0000010000 */
[----:B------:R4:W-:Y:S01]  /*2e220*/  STSM.16.M88.4 [R10], R60 ;  /* 0x0000003c0a007844 */ /* 0x0009e20000000200 */
[----:B-1----:R-:W-:-:S02]  /*2e230*/  PRMT R64, R104, 0x5410, R105 ;  /* 0x0000541068407816 */ /* 0x002fc40000000069 */
[----:B------:R-:W-:Y:S02]  /*2e240*/  PRMT R65, R102, 0x5410, R103 ;  /* 0x0000541066417816 */ /* 0x000fe40000000067 */
[----:B---3--:R-:W-:Y:S02]  /*2e250*/  PRMT R66, R100, 0x5410, R101 ;  /* 0x0000541064427816 */ /* 0x008fe40000000065 */
[----:B------:R-:W-:Y:S01]  /*2e260*/  PRMT R67, R98, 0x5410, R99 ;  /* 0x0000541062437816 */ /* 0x000fe20000000063 */
[----:B------:R-:W-:Y:S06]  /*2e270*/  BAR.SYNC.DEFER_BLOCKING 0x0 ;  /* 0x0000000000007b1d */ /* 0x000fec0000010000 */
[----:B------:R-:W-:Y:S01]  /*2e280*/  STL [R1+0x798], R4 ;  /* 0x0007980401007387 */ /* 0x000fe20000100800 */
[----:B----4-:R-:W-:-:S03]  /*2e290*/  PRMT R63, R163, 0x5410, R79 ;  /* 0x00005410a33f7816 */ /* 0x010fc6000000004f */
[----:B------:R-:W1:Y:S01]  /*2e2a0*/  LDS.128 R160, [R4] ;  /* 0x0000000004a07984 */ /* 0x000e620000000c00 */
[----:B------:R-:W-:Y:S06]  /*2e2b0*/  BAR.SYNC.DEFER_BLOCKING 0x0 ;  /* 0x0000000000007b1d */ /* 0x000fec0000010000 */
[----:B------:R-:W-:Y:S02]  /*2e2c0*/  STSM.16.M88.4 [R10], R64 ;  /* 0x000000400a007844 */ /* 0x000fe40000000200 */
[----:B------:R-:W-:Y:S01]  /*2e2d0*/  BAR.SYNC.DEFER_BLOCKING 0x0 ;  /* 0x0000000000007b1d */ /* 0x000fe20000010000 */
[----:B--2---:R-:W-:-:S05]  /*2e2e0*/  PRMT R62, R80, 0x5410, R93 ;  /* 0x00005410503e7816 */ /* 0x004fca000000005d */
[----:B------:R-:W2:Y:S04]  /*2e2f0*/  LDL.LU R80, [R1+0x1064] ;  /* 0x0010640001507983 */ /* 0x000ea80000300800 */
[----:B------:R-:W2:Y:S04]  /*2e300*/  LDL.LU R79, [R1+0x1258] ;  /* 0x00125800014f7983 */ /* 0x000ea80000300800 */
[----:B------:R-:W3:Y:S04]  /*2e310*/  LDL.LU R106, [R1+0x1068] ;  /* 0x00106800016a7983 */ /* 0x000ee80000300800 */
[----:B------:R-:W3:Y:S04]  /*2e320*/  LDL.LU R105, [R1+0x124c] ;  /* 0x00124c0001697983 */ /* 0x000ee80000300800 */
[----:B------:R-:W4:Y:S04]  /*2e330*/  LDS.128 R156, [R4] ;  /* 0x00000000049c7984 */ /* 0x000f280000000c00 */
[----:B------:R-:W4:Y:S04]  /*2e340*/  LDL.LU R104, [R1+0x106c] ;  /* 0x00106c0001687983 */ /* 0x000f280000300800 */
[----:B------:R-:W4:Y:S01]  /*2e350*/  LDL.LU R103, [R1+0x1248] ;  /* 0x0012480001677983 */ /* 0x000f220000300800 */
[----:B------:R-:W-:-:S03]  /*2e360*/  PRMT R60, R96, 0x5410, R97 ;  /* 0x00005410603c7816 */ /* 0x000fc60000000061 */
[----:B------:R-:W4:Y:S01]  /*2e370*/  LDL.LU R102, [R1+0x105c] ;  /* 0x00105c0001667983 */ /* 0x000f220000300800 */
[----:B------:R-:W-:Y:S01]  /*2e380*/  PRMT R61, R94, 0x5410, R95 ;  /* 0x000054105e3d7816 */ /* 0x000fe2000000005f */
[----:B------:R-:W-:Y:S06]  /*2e390*/  BAR.SYNC.DEFER_BLOCKING 0x0 ;  /* 0x0000000000007b1d */ /* 0x000fec0000010000 */
[----:B------:R-:W4:Y:S04]  /*2e3a0*/  LDL.LU R101, [R1+0x1244] ;  /* 0x0012440001657983 */ /* 0x000f280000300800 */
[----:B------:R-:W4:Y:S04]  /*2e3b0*/  LDL.LU R100, [R1+0x1060] ;  /* 0x0010600001647983 */ /* 0x000f280000300800 */
[----:B------:R-:W4:Y:S04]  /*2e3c0*/  LDL.LU R99, [R1+0x123c] ;  /* 0x00123c0001637983 */ /* 0x000f280000300800 */
[----:B------:R-:W4:Y:S04]  /*2e3d0*/  LDL.LU R98, [R1+0x1038] ;  /* 0x0010380001627983 */ /* 0x000f280000300800 */
[----:B------:R-:W4:Y:S04]  /*2e3e0*/  LDL.LU R97, [R1+0x121c] ;  /* 0x00121c0001617983 */ /* 0x000f280000300800 */
[----:B------:R-:W4:Y:S04]  /*2e3f0*/  LDL.LU R96, [R1+0x1040] ;  /* 0x0010400001607983 */ /* 0x000f280000300800 */
[----:B------:R-:W4:Y:S04]  /*2e400*/  LDL.LU R95, [R1+0x1218] ;  /* 0x00121800015f7983 */ /* 0x000f280000300800 */
[----:B------:R0:W-:Y:S04]  /*2e410*/  STSM.16.M88.4 [R10], R60 ;  /* 0x0000003c0a007844 */ /* 0x0001e80000000200 */
[----:B------:R-:W4:Y:S04]  /*2e420*/  LDL.LU R94, [R1+0x1030] ;  /* 0x00103000015e7983 */ /* 0x000f280000300800 */
[----:B------:R-:W4:Y:S01]  /*2e430*/  LDL.LU R93, [R1+0x1208] ;  /* 0x00120800015d7983 */ /* 0x000f220000300800 */
[----:B------:R-:W-:Y:S01]  /*2e440*/  BAR.SYNC.DEFER_BLOCKING 0x0 ;  /* 0x0000000000007b1d */ /* 0x000fe20000010000 */
[----:B0-----:R-:W-:-:S05]  /*2e450*/  PRMT R62, R252, 0x5410, R78 ;  /* 0x00005410fc3e7816 */ /* 0x001fca000000004e */
[----:B------:R-:W4:Y:S04]  /*2e460*/  LDL.LU R78, [R1+0x1034] ;  /* 0x00103400014e7983 */ /* 0x000f280000300800 */
[----:B------:R-:W4:Y:S04]  /*2e470*/  LDL.LU R252, [R1+0x11fc] ;  /* 0x0011fc0001fc7983 */ /* 0x000f280000300800 */
[----:B------:R-:W0:Y:S01]  /*2e480*/  LDS.128 R152, [R4] ;  /* 0x0000000004987984 */ /* 0x000e220000000c00 */
[----:B------:R-:W-:Y:S02]  /*2e490*/  PRMT R64, R91, 0x5410, R92 ;  /* 0x000054105b407816 */ /* 0x000fe4000000005c */
[----:B------:R-:W-:Y:S01]  /*2e4a0*/  PRMT R65, R89, 0x5410, R90 ;  /* 0x0000541059417816 */ /* 0x000fe2000000005a */
[----:B------:R-:W4:Y:S01]  /*2e4b0*/  LDL.LU R92, [R1+0x10ac] ;  /* 0x0010ac00015c7983 */ /* 0x000f220000300800 */
[----:B------:R-:W-:-:S02]  /*2e4c0*/  PRMT R66, R87, 0x5410, R88 ;  /* 0x0000541057427816 */ /* 0x000fc40000000058 */
[----:B------:R-:W-:Y:S01]  /*2e4d0*/  PRMT R67, R85, 0x5410, R86 ;  /* 0x0000541055437816 */ /* 0x000fe20000000056 */
[----:B------:R-:W-:Y:S01]  /*2e4e0*/  BAR.SYNC.DEFER_BLOCKING 0x0 ;  /* 0x0000000000007b1d */ /* 0x000fe20000010000 */
[----:B------:R-:W-:-:S05]  /*2e4f0*/  PRMT R60, R83, 0x5410, R84 ;  /* 0x00005410533c7816 */ /* 0x000fca0000000054 */
[----:B------:R-:W4:Y:S04]  /*2e500*/  LDL.LU R91, [R1+0x125c] ;  /* 0x00125c00015b7983 */ /* 0x000f280000300800 */
[----:B------:R-:W4:Y:S04]  /*2e510*/  LDL.LU R90, [R1+0x1084] ;  /* 0x00108400015a7983 */ /* 0x000f280000300800 */
[----:B------:R-:W4:Y:S04]  /*2e520*/  LDL.LU R89, [R1+0x1240] ;  /* 0x0012400001597983 */ /* 0x000f280000300800 */
[----:B------:R-:W4:Y:S04]  /*2e530*/  LDL.LU R88, [R1+0x1088] ;  /* 0x0010880001587983 */ /* 0x000f280000300800 */
[----:B------:R3:W-:Y:S01]  /*2e540*/  STSM.16.M88.4 [R10], R64 ;  /* 0x000000400a007844 */ /* 0x0007e20000000200 */
[----:B------:R-:W-:Y:S01]  /*2e550*/  BAR.SYNC.DEFER_BLOCKING 0x0 ;  /* 0x0000000000007b1d */ /* 0x000fe20000010000 */
[----:B------:R-:W-:-:S05]  /*2e560*/  PRMT R61, R81, 0x5410, R82 ;  /* 0x00005410513d7816 */ /* 0x000fca0000000052 */
[----:B------:R-:W4:Y:S04]  /*2e570*/  LDL.LU R87, [R1+0x1238] ;  /* 0x0012380001577983 */ /* 0x000f280000300800 */
[----:B------:R-:W4:Y:S04]  /*2e580*/  LDL.LU R86, [R1+0x107c] ;  /* 0x00107c0001567983 */ /* 0x000f280000300800 */
[----:B------:R-:W4:Y:S04]  /*2e590*/  LDL.LU R85, [R1+0x1230] ;  /* 0x0012300001557983 */ /* 0x000f280000300800 */
[----:B------:R-:W4:Y:S04]  /*2e5a0*/  LDL.LU R84, [R1+0x1080] ;  /* 0x0010800001547983 */ /* 0x000f280000300800 */
[----:B------:R-:W0:Y:S04]  /*2e5b0*/  LDS.128 R148, [R4] ;  /* 0x0000000004947984 */ /* 0x000e280000000c00 */
[----:B------:R-:W4:Y:S04]  /*2e5c0*/  LDL.LU R83, [R1+0x122c] ;  /* 0x00122c0001537983 */ /* 0x000f280000300800 */
[----:B------:R-:W4:Y:S04]  /*2e5d0*/  LDL.LU R82, [R1+0x1054] ;  /* 0x0010540001527983 */ /* 0x000f280000300800 */
[----:B------:R-:W4:Y:S01]  /*2e5e0*/  LDL.LU R81, [R1+0x1200] ;  /* 0x0012000001517983 */ /* 0x000f220000300800 */
[----:B--2---:R-:W-:Y:S01]  /*2e5f0*/  PRMT R63, R79, 0x5410, R80 ;  /* 0x000054104f3f7816 */ /* 0x004fe20000000050 */
[----:B------:R-:W-:Y:S06]  /*2e600*/  BAR.SYNC.DEFER_BLOCKING 0x0 ;  /* 0x0000000000007b1d */ /* 0x000fec0000010000 */
[----:B------:R-:W2:Y:S04]  /*2e610*/  LDL.LU R80, [R1+0x1058] ;  /* 0x0010580001507983 */ /* 0x000ea80000300800 */
[----:B------:R-:W2:Y:S04]  /*2e620*/  LDL.LU R79, [R1+0x11f4] ;  /* 0x0011f400014f7983 */ /* 0x000ea80000300800 */
[----:B------:R1:W-:Y:S01]  /*2e630*/  STSM.16.M88.4 [R10], R60 ;  /* 0x0000003c0a007844 */ /* 0x0003e20000000200 */
[----:B------:R-:W-:Y:S01]  /*2e640*/  BAR.SYNC.DEFER_BLOCKING 0x0 ;  /* 0x0000000000007b1d */ /* 0x000fe20000010000 */
[----:B---3--:R-:W-:-:S02]  /*2e650*/  PRMT R64, R105, 0x5410, R106 ;  /* 0x0000541069407816 */ /* 0x008fc4000000006a */
[----:B----4-:R-:W-:-:S03]  /*2e660*/  PRMT R65, R103, 0x5410, R104 ;  /* 0x0000541067417816 */ /* 0x010fc60000000068 */
[----:B------:R-:W3:Y:S01]  /*2e670*/  LDS.128 R144, [R4] ;  /* 0x0000000004907984 */ /* 0x000ee20000000c00 */
[----:B-1----:R-:W-:-:S03]  /*2e680*/  PRMT R63, R252, 0x5410, R78 ;  /* 0x00005410fc3f7816 */ /* 0x002fc6000000004e */
[----:B------:R-:W4:Y:S04]  /*2e690*/  LDL.LU R78, [R1+0x104c] ;  /* 0x00104c00014e7983 */ /* 0x000f280000300800 */
[----:B------:R-:W4:Y:S01]  /*2e6a0*/  LDL.LU R252, [R1+0x11f0] ;  /* 0x0011f00001fc7983 */ /* 0x000f220000300800 */
[----:B------:R-:W-:Y:S02]  /*2e6b0*/  PRMT R66, R101, 0x5410, R102 ;  /* 0x0000541065427816 */ /* 0x000fe40000000066 */
[----:B------:R-:W-:Y:S01]  /*2e6c0*/  PRMT R67, R99, 0x5410, R100 ;  /* 0x0000541063437816 */ /* 0x000fe20000000064 */
[----:B------:R-:W-:Y:S01]  /*2e6d0*/  BAR.SYNC.DEFER_BLOCKING 0x0 ;  /* 0x0000000000007b1d */ /* 0x000fe20000010000 */
[----:B------:R-:W-:-:S05]  /*2e6e0*/  PRMT R60, R97, 0x5410, R98 ;  /* 0x00005410613c7816 */ /* 0x000fca0000000062 */
[----:B------:R-:W3:Y:S04]  /*2e6f0*/  LDL.LU R106, [R1+0x1118] ;  /* 0x00111800016a7983 */ /* 0x000ee80000300800 */
[----:B------:R-:W3:Y:S04]  /*2e700*/  LDL.LU R105, [R1+0x12e4] ;  /* 0x0012e40001697983 */ /* 0x000ee80000300800 */
[----:B------:R-:W3:Y:S04]  /*2e710*/  LDL.LU R104, [R1+0x111c] ;  /* 0x00111c0001687983 */ /* 0x000ee80000300800 */
[----:B------:R-:W3:Y:S04]  /*2e720*/  LDL.LU R103, [R1+0x12e0] ;  /* 0x0012e00001677983 */ /* 0x000ee80000300800 */
[----:B------:R1:W-:Y:S01]  /*2e730*/  STSM.16.M88.4 [R10], R64 ;  /* 0x000000400a007844 */ /* 0x0003e20000000200 */
[----:B------:R-:W-:Y:S01]  /*2e740*/  BAR.SYNC.DEFER_BLOCKING 0x0 ;  /* 0x0000000000007b1d */ /* 0x000fe20000010000 */
[----:B------:R-:W-:-:S05]  /*2e750*/  PRMT R61, R95, 0x5410, R96 ;  /* 0x000054105f3d7816 */ /* 0x000fca0000000060 */
[----:B------:R-:W3:Y:S04]  /*2e760*/  LDL.LU R102, [R1+0x110c] ;  /* 0x00110c0001667983 */ /* 0x000ee80000300800 */
[----:B------:R-:W3:Y:S04]  /*2e770*/  LDL.LU R101, [R1+0x12d4] ;  /* 0x0012d40001657983 */ /* 0x000ee80000300800 */
[----:B------:R-:W3:Y:S04]  /*2e780*/  LDL.LU R100, [R1+0x1110] ;  /* 0x0011100001647983 */ /* 0x000ee80000300800 */
[----:B------:R-:W3:Y:S04]  /*2e790*/  LDL.LU R99, [R1+0x12d0] ;  /* 0x0012d00001637983 */ /* 0x000ee80000300800 */
[----:B------:R-:W0:Y:S01]  /*2e7a0*/  LDS.128 R140, [R4] ;  /* 0x00000000048c7984 */ /* 0x000e220000000c00 */
[----:B------:R-:W-:Y:S01]  /*2e7b0*/  PRMT R62, R93, 0x5410, R94 ;  /* 0x000054105d3e7816 */ /* 0x000fe2000000005e */
[----:B------:R-:W-:Y:S06]  /*2e7c0*/  BAR.SYNC.DEFER_BLOCKING 0x0 ;  /* 0x0000000000007b1d */ /* 0x000fec0000010000 */
[----:B------:R-:W3:Y:S04]  /*2e7d0*/  LDL.LU R98, [R1+0x1108] ;  /* 0x0011080001627983 */ /* 0x000ee80000300800 */
[----:B------:R-:W3:Y:S04]  /*2e7e0*/  LDL.LU R97, [R1+0x12b4] ;  /* 0x0012b40001617983 */ /* 0x000ee80000300800 */
[----:B------:R-:W3:Y:S04]  /*2e7f0*/  LDL.LU R96, [R1+0x10fc] ;  /* 0x0010fc0001607983 */ /* 0x000ee80000300800 */
[----:B------:R-:W3:Y:S04]  /*2e800*/  LDL.LU R95, [R1+0x1290] ;  /* 0x00129000015f7983 */ /* 0x000ee80000300800 */
[----:B------:R-:W3:Y:S04]  /*2e810*/  LDL.LU R94, [R1+0x10f0] ;  /* 0x0010f000015e7983 */ /* 0x000ee80000300800 */
[----:B------:R-:W3:Y:S04]  /*2e820*/  LDL.LU R93, [R1+0x1278] ;  /* 0x00127800015d7983 */ /* 0x000ee80000300800 */
[----:B------:R0:W-:Y:S01]  /*2e830*/  STSM.16.M88.4 [R10], R60 ;  /* 0x0000003c0a007844 */ /* 0x0001e20000000200 */
[----:B-1----:R-:W-:-:S02]  /*2e840*/  PRMT R64, R85, 0x5410, R86 ;  /* 0x0000541055407816 */ /* 0x002fc40000000056 */
[----:B------:R-:W-:Y:S01]  /*2e850*/  PRMT R65, R83, 0x5410, R84 ;  /* 0x0000541053417816 */ /* 0x000fe20000000054 */
[----:B------:R-:W-:Y:S01]  /*2e860*/  BAR.SYNC.DEFER_BLOCKING 0x0 ;  /* 0x0000000000007b1d */ /* 0x000fe20000010000 */
[----:B------:R-:W-:Y:S02]  /*2e870*/  PRMT R66, R81, 0x5410, R82 ;  /* 0x0000541051427816 */ /* 0x000fe40000000052 */
[----:B0-----:R-:W-:Y:S02]  /*2e880*/  PRMT R60, R91, 0x5410, R92 ;  /* 0x000054105b3c7816 */ /* 0x001fe4000000005c */
[----:B------:R-:W-:Y:S02]  /*2e890*/  PRMT R61, R89, 0x5410, R90 ;  /* 0x00005410593d7816 */ /* 0x000fe4000000005a */
[----:B------:R-:W-:Y:S01]  /*2e8a0*/  PRMT R62, R87, 0x5410, R88 ;  /* 0x00005410573e7816 */ /* 0x000fe20000000058 */
[----:B------:R-:W0:Y:S01]  /*2e8b0*/  LDS.128 R136, [R4] ;  /* 0x0000000004887984 */ /* 0x000e220000000c00 */
[----:B--2---:R-:W-:Y:S01]  /*2e8c0*/  PRMT R67, R79, 0x5410, R80 ;  /* 0x000054104f437816 */ /* 0x004fe20000000050 */
[----:B------:R-:W-:Y:S06]  /*2e8d0*/  BAR.SYNC.DEFER_BLOCKING 0x0 ;  /* 0x0000000000007b1d */ /* 0x000fec0000010000 */
        /* <DEDUP_REMOVED lines=14> */
[----:B----4-:R-:W-:-:S03]  /*2e9c0*/  PRMT R63, R252, 0x5410, R78 ;  /* 0x00005410fc3f7816 */ /* 0x010fc6000000004e */
[----:B------:R-:W4:Y:S04]  /*2e9d0*/  LDL.LU R78, [R1+0x1124] ;  /* 0x00112400014e7983 */ /* 0x000f280000300800 */
[----:B------:R-:W4:Y:S04]  /*2e9e0*/  LDL.LU R252, [R1+0x1300] ;  /* 0x0013000001fc7983 */ /* 0x000f280000300800 */
[----:B------:R3:W-:Y:S01]  /*2e9f0*/  STSM.16.M88.4 [R10], R64 ;  /* 0x000000400a007844 */ /* 0x0007e20000000200 */
[----:B------:R-:W-:Y:S06]  /*2ea00*/  BAR.SYNC.DEFER_BLOCKING 0x0 ;  /* 0x0000000000007b1d */ /* 0x000fec0000010000 */
[----:B------:R-:W1:Y:S02]  /*2ea10*/  LDS.128 R132, [R4] ;  /* 0x0000000004847984 */ /* 0x000e640000000c00 */
[----:B------:R-:W-:Y:S06]  /*2ea20*/  BAR.SYNC.DEFER_BLOCKING 0x0 ;  /* 0x0000000000007b1d */ /* 0x000fec0000010000 */
[----:B------:R0:W-:Y:S02]  /*2ea30*/  STSM.16.M88.4 [R10], R60 ;  /* 0x0000003c0a007844 */ /* 0x0001e40000000200 */
[----:B------:R-:W-:Y:S01]  /*2ea40*/  BAR.SYNC.DEFER_BLOCKING 0x0 ;  /* 0x0000000000007b1d */ /* 0x000fe20000010000 */
[----:B---3--:R-:W-:-:S02]  /*2ea50*/  PRMT R64, R99, 0x5410, R100 ;  /* 0x0000541063407816 */ /* 0x008fc40000000064 */
[----:B------:R-:W-:Y:S02]  /*2ea60*/  PRMT R65, R97, 0x5410, R98 ;  /* 0x0000541061417816 */ /* 0x000fe40000000062 */
[----:B0-----:R-:W-:Y:S01]  /*2ea70*/  PRMT R60, R105, 0x5410, R106 ;  /* 0x00005410693c7816 */ /* 0x001fe2000000006a */
[----:B------:R-:W0:Y:S01]  /*2ea80*/  LDS.128 R128, [R4] ;  /* 0x0000000004807984 */ /* 0x000e220000000c00 */
[----:B------:R-:W-:Y:S02]  /*2ea90*/  PRMT R61, R103, 0x5410, R104 ;  /* 0x00005410673d7816 */ /* 0x000fe40000000068 */
[----:B------:R-:W-:Y:S02]  /*2eaa0*/  PRMT R62, R101, 0x5410, R102 ;  /* 0x00005410653e7816 */ /* 0x000fe40000000066 */
[----:B------:R-:W-:Y:S02]  /*2eab0*/  PRMT R66, R95, 0x5410, R96 ;  /* 0x000054105f427816 */ /* 0x000fe40000000060 */
[----:B------:R-:W-:Y:S01]  /*2eac0*/  PRMT R67, R93, 0x5410, R94 ;  /* 0x000054105d437816 */ /* 0x000fe2000000005e */
[----:B------:R-:W-:Y:S06]  /*2ead0*/  BAR.SYNC.DEFER_BLOCKING 0x0 ;  /* 0x0000000000007b1d */ /* 0x000fec0000010000 */
[----:B------:R4:W-:Y:S02]  /*2eae0*/  STSM.16.M88.4 [R10], R64 ;  /* 0x000000400a007844 */ /* 0x0009e40000000200 */
[----:B------:R-:W-:Y:S06]  /*2eaf0*/  BAR.SYNC.DEFER_BLOCKING 0x0 ;  /* 0x0000000000007b1d */ /* 0x000fec0000010000 */
[----:B------:R-:W3:Y:S01]  /*2eb00*/  LDS.128 R124, [R4] ;  /* 0x00000000047c7984 */ /* 0x000ee20000000c00 */
[----:B--2---:R-:W-:Y:S01]  /*2eb10*/  PRMT R63, R79, 0x5410, R80 ;  /* 0x000054104f3f7816 */ /* 0x004fe20000000050 */
[----:B------:R-:W-:Y:S06]  /*2eb20*/  BAR.SYNC.DEFER_BLOCKING 0x0 ;  /* 0x0000000000007b1d */ /* 0x000fec0000010000 */
[----:B------:R-:W2:Y:S04]  /*2eb30*/  LDL.LU R80, [R1+0x10b4] ;  /* 0x0010b40001507983 */ /* 0x000ea80000300800 */
[----:B------:R-:W2:Y:S04]  /*2eb40*/  LDL.LU R79, [R1+0x120c] ;  /* 0x00120c00014f7983 */ /* 0x000ea80000300800 */
[----:B------:R-:W3:Y:S04]  /*2eb50*/  LDL.LU R106, [R1+0x1154] ;  /* 0x00115400016a7983 */ /* 0x000ee80000300800 */
        /* <DEDUP_REMOVED lines=12> */
[----:B------:R-:W3:Y:S01]  /*2ec20*/  LDL.LU R93, [R1+0x1318] ;  /* 0x00131800015d7983 */ /* 0x000ee20000300800 */
[----:B----4-:R-:W-:-:S03]  /*2ec30*/  PRMT R67, R252, 0x5410, R78 ;  /* 0x00005410fc437816 */ /* 0x010fc6000000004e */
[----:B------:R-:W4:Y:S04]  /*2ec40*/  LDL.LU R78, [R1+0x10e8] ;  /* 0x0010e800014e7983 */ /* 0x000f280000300800 */
[----:B------:R-:W4:Y:S04]  /*2ec50*/  LDL.LU R252, [R1+0x1220] ;  /* 0x0012200001fc7983 */ /* 0x000f280000300800 */
[----:B------:R1:W-:Y:S01]  /*2ec60*/  STSM.16.M88.4 [R10], R60 ;  /* 0x0000003c0a007844 */ /* 0x0003e20000000200 */
[----:B------:R-:W-:Y:S02]  /*2ec70*/  PRMT R64, R85, 0x5410, R86 ;  /* 0x0000541055407816 */ /* 0x000fe40000000056 */
[----:B------:R-:W-:Y:S01]  /*2ec80*/  PRMT R65, R83, 0x5410, R84 ;  /* 0x0000541053417816 */ /* 0x000fe20000000054 */
[----:B------:R-:W-:Y:S01]  /*2ec90*/  BAR.SYNC.DEFER_BLOCKING 0x0 ;  /* 0x0000000000007b1d */ /* 0x000fe20000010000 */
[----:B-1----:R-:W-:-:S05]  /*2eca0*/  PRMT R60, R91, 0x5410, R92 ;  /* 0x000054105b3c7816 */ /* 0x002fca000000005c */
[----:B------:R-:W4:Y:S01]  /*2ecb0*/  LDL.LU R92, [R1+0x117c] ;  /* 0x00117c00015c7983 */ /* 0x000f220000300800 */
[----:B------:R-:W-:-:S03]  /*2ecc0*/  PRMT R61, R89, 0x5410, R90 ;  /* 0x00005410593d7816 */ /* 0x000fc6000000005a */
[----:B------:R-:W4:Y:S01]  /*2ecd0*/  LDL.LU R91, [R1+0x134c] ;  /* 0x00134c00015b7983 */ /* 0x000f220000300800 */
[----:B------:R-:W-:-:S03]  /*2ece0*/  PRMT R62, R87, 0x5410, R88 ;  /* 0x00005410573e7816 */ /* 0x000fc60000000058 */
        /* <DEDUP_REMOVED lines=8> */
[----:B------:R-:W1:Y:S01]  /*2ed70*/  LDS.128 R120, [R4] ;  /* 0x0000000004787984 */ /* 0x000e620000000c00 */
[----:B------:R-:W-:Y:S01]  /*2ed80*/  PRMT R66, R81, 0x5410, R82 ;  /* 0x0000541051427816 */ /* 0x000fe20000000052 */
[----:B------:R-:W-:Y:S06]  /*2ed90*/  BAR.SYNC.DEFER_BLOCKING 0x0 ;  /* 0x0000000000007b1d */ /* 0x000fec0000010000 */
[----:B------:R-:W4:Y:S04]  /*2eda0*/  LDL.LU R82, [R1+0x1168] ;  /* 0x0011680001527983 */ /* 0x000f280000300800 */
[----:B------:R-:W4:Y:S04]  /*2edb0*/  LDL.LU R81, [R1+0x1338] ;  /* 0x0013380001517983 */ /* 0x000f280000300800 */
[----:B------:R3:W-:Y:S01]  /*2edc0*/  STSM.16.M88.4 [R10], R64 ;  /* 0x000000400a007844 */ /* 0x0007e20000000200 */
[----:B------:R-:W-:Y:S06]  /*2edd0*/  BAR.SYNC.DEFER_BLOCKING 0x0 ;  /* 0x0000000000007b1d */ /* 0x000fec0000010000 */
[----:B------:R-:W1:Y:S01]  /*2ede0*/  LDS.128 R116, [R4] ;  /* 0x0000000004747984 */ /* 0x000e620000000c00 */
[----:B--2---:R-:W-:Y:S01]  /*2edf0*/  PRMT R63, R79, 0x5410, R80 ;  /* 0x000054104f3f7816 */ /* 0x004fe20000000050 */
[----:B------:R-:W-:Y:S06]  /*2ee00*/  BAR.SYNC.DEFER_BLOCKING 0x0 ;  /* 0x0000000000007b1d */ /* 0x000fec0000010000 */
[----:B------:R-:W2:Y:S04]  /*2ee10*/  LDL.LU R80, [R1+0x1164] ;  /* 0x0011640001507983 */ /* 0x000ea80000300800 */
[----:B------:R-:W2:Y:S04]  /*2ee20*/  LDL.LU R79, [R1+0x1334] ;  /* 0x00133400014f7983 */ /* 0x000ea80000300800 */
[----:B------:R4:W-:Y:S01]  /*2ee30*/  STSM.16.M88.4 [R10], R60 ;  /* 0x0000003c0a007844 */ /* 0x0009e20000000200 */
[----:B------:R-:W-:Y:S01]  /*2ee40*/  BAR.SYNC.DEFER_BLOCKING 0x0 ;  /* 0x0000000000007b1d */ /* 0x000fe20000010000 */
[----:B---3--:R-:W-:-:S05]  /*2ee50*/  PRMT R64, R99, 0x5410, R100 ;  /* 0x0000541063407816 */ /* 0x008fca0000000064 */
[----:B------:R-:W3:Y:S01]  /*2ee60*/  LDS.128 R112, [R4] ;  /* 0x0000000004707984 */ /* 0x000ee20000000c00 */
[----:B----4-:R-:W-:-:S03]  /*2ee70*/  PRMT R63, R252, 0x5410, R78 ;  /* 0x00005410fc3f7816 */ /* 0x010fc6000000004e */
[----:B------:R-:W4:Y:S04]  /*2ee80*/  LDL.LU R78, [R1+0x10ec] ;  /* 0x0010ec00014e7983 */ /* 0x000f280000300800 */
[----:B------:R-:W4:Y:S01]  /*2ee90*/  LDL.LU R252, [R1+0x1224] ;  /* 0x0012240001fc7983 */ /* 0x000f220000300800 */
[----:B------:R-:W-:Y:S02]  /*2eea0*/  PRMT R65, R97, 0x5410, R98 ;  /* 0x0000541061417816 */ /* 0x000fe40000000062 */
[----:B------:R-:W-:Y:S01]  /*2eeb0*/  PRMT R66, R95, 0x5410, R96 ;  /* 0x000054105f427816 */ /* 0x000fe20000000060 */
[----:B------:R-:W3:Y:S01]  /*2eec0*/  LDL.LU R30, [R1+0x118c] ;  /* 0x00118c00011e7983 */ /* 0x000ee20000300800 */
[----:B------:R-:W-:Y:S01]  /*2eed0*/  PRMT R67, R93, 0x5410, R94 ;  /* 0x000054105d437816 */ /* 0x000fe2000000005e */
[----:B------:R-:W-:Y:S01]  /*2eee0*/  BAR.SYNC.DEFER_BLOCKING 0x0 ;  /* 0x0000000000007b1d */ /* 0x000fe20000010000 */
[----:B------:R-:W-:-:S05]  /*2eef0*/  PRMT R60, R105, 0x5410, R106 ;  /* 0x00005410693c7816 */ /* 0x000fca000000006a */
[----:B------:R-:W3:Y:S04]  /*2ef00*/  LDL.LU R31, [R1+0x1360] ;  /* 0x00136000011f7983 */ /* 0x000ee80000300800 */
[----:B------:R-:W3:Y:S04]  /*2ef10*/  LDL.LU R73, [R1+0x1190] ;  /* 0x0011900001497983 */ /* 0x000ee80000300800 */
[----:B------:R-:W3:Y:S01]  /*2ef20*/  LDL.LU R74, [R1+0x1364] ;  /* 0x00136400014a7983 */ /* 0x000ee20000300800 */
[----:B------:R-:W-:-:S03]  /*2ef30*/  PRMT R61, R103, 0x5410, R104 ;  /* 0x00005410673d7816 */ /* 0x000fc60000000068 */
[----:B------:R-:W3:Y:S04]  /*2ef40*/  LDL.LU R75, [R1+0x1194] ;  /* 0x00119400014b7983 */ /* 0x000ee80000300800 */
[----:B------:R0:W-:Y:S01]  /*2ef50*/  STSM.16.M88.4 [R10], R64 ;  /* 0x000000400a007844 */ /* 0x0001e20000000200 */
[----:B------:R-:W-:Y:S01]  /*2ef60*/  BAR.SYNC.DEFER_BLOCKING 0x0 ;  /* 0x0000000000007b1d */ /* 0x000fe20000010000 */
[----:B------:R-:W-:-:S05]  /*2ef70*/  PRMT R62, R101, 0x5410, R102 ;  /* 0x00005410653e7816 */ /* 0x000fca0000000066 */
[----:B------:R-:W3:Y:S04]  /*2ef80*/  LDL.LU R99, [R1+0x1368] ;  /* 0x0013680001637983 */ /* 0x000ee80000300800 */
[----:B------:R-:W3:Y:S01]  /*2ef90*/  LDL.LU R98, [R1+0x1198] ;  /* 0x0011980001627983 */ /* 0x000ee20000300800 */
[----:B0-----:R-:W-:-:S03]  /*2efa0*/  PRMT R64, R85, 0x5410, R86 ;  /* 0x0000541055407816 */ /* 0x001fc60000000056 */
[----:B------:R-:W3:Y:S01]  /*2efb0*/  LDL.LU R97, [R1+0x136c] ;  /* 0x00136c0001617983 */ /* 0x000ee20000300800 */
[----:B------:R-:W-:-:S03]  /*2efc0*/  PRMT R65, R83, 0x5410, R84 ;  /* 0x0000541053417816 */ /* 0x000fc60000000054 */
[----:B------:R-:W3:Y:S04]  /*2efd0*/  LDL.LU R96, [R1+0x1180] ;  /* 0x0011800001607983 */ /* 0x000ee80000300800 */
[----:B------:R-:W0:Y:S01]  /*2efe0*/  LDS.128 R108, [R4] ;  /* 0x00000000046c7984 */ /* 0x000e220000000c00 */
[----:B------:R-:W-:Y:S06]  /*2eff0*/  BAR.SYNC.DEFER_BLOCKING 0x0 ;  /* 0x0000000000007b1d */ /* 0x000fec0000010000 */
[----:B------:R-:W3:Y:S04]  /*2f000*/  LDL.LU R95, [R1+0x1350] ;  /* 0x00135000015f7983 */ /* 0x000ee80000300800 */
[----:B------:R-:W3:Y:S04]  /*2f010*/  LDL.LU R85, [R1+0x1184] ;  /* 0x0011840001557983 */ /* 0x000ee80000300800 */
[----:B------:R-:W3:Y:S04]  /*2f020*/  LDL.LU R84, [R1+0x1354] ;  /* 0x0013540001547983 */ /* 0x000ee80000300800 */
[----:B------:R-:W3:Y:S04]  /*2f030*/  LDL.LU R94, [R1+0x1188] ;  /* 0x00118800015e7983 */ /* 0x000ee80000300800 */
[----:B------:R1:W-:Y:S04]  /*2f040*/  STSM.16.M88.4 [R10], R60 ;  /* 0x0000003c0a007844 */ /* 0x0003e80000000200 */
[----:B------:R-:W3:Y:S01]  /*2f050*/  LDL.LU R93, [R1+0x135c] ;  /* 0x00135c00015d7983 */ /* 0x000ee20000300800 */
[----:B------:R-:W-:Y:S01]  /*2f060*/  PRMT R66, R81, 0x5410, R82 ;  /* 0x0000541051427816 */ /* 0x000fe20000000052 */
[----:B------:R-:W-:Y:S01]  /*2f070*/  BAR.SYNC.DEFER_BLOCKING 0x0 ;  /* 0x0000000000007b1d */ /* 0x000fe20000010000 */
[----:B-1----:R-:W-:-:S05]  /*2f080*/  PRMT R60, R91, 0x5410, R92 ;  /* 0x000054105b3c7816 */ /* 0x002fca000000005c */
[----:B------:R-:W3:Y:S04]  /*2f090*/  LDL.LU R92, [R1+0x1100] ;  /* 0x00110000015c7983 */ /* 0x000ee80000300800 */
[----:B------:R-:W3:Y:S01]  /*2f0a0*/  LDL.LU R91, [R1+0x1228] ;  /* 0x00122800015b7983 */ /* 0x000ee20000300800 */
[----:B------:R-:W-:Y:S02]  /*2f0b0*/  PRMT R61, R89, 0x5410, R90 ;  /* 0x00005410593d7816 */ /* 0x000fe4000000005a */
[----:B------:R-:W-:Y:S01]  /*2f0c0*/  PRMT R62, R87, 0x5410, R88 ;  /* 0x00005410573e7816 */ /* 0x000fe20000000058 */
        /* <DEDUP_REMOVED lines=8> */
[----:B------:R-:W1:Y:S01]  /*2f150*/  LDS.128 R104, [R4] ;  /* 0x0000000004687984 */ /* 0x000e620000000c00 */
[----:B--2---:R-:W-:Y:S01]  /*2f160*/  PRMT R67, R79, 0x5410, R80 ;  /* 0x000054104f437816 */ /* 0x004fe20000000050 */
[----:B------:R-:W-:Y:S06]  /*2f170*/  BAR.SYNC.DEFER_BLOCKING 0x0 ;  /* 0x0000000000007b1d */ /* 0x000fec0000010000 */
        /* <DEDUP_REMOVED lines=9> */
[----:B------:R0:W-:Y:S01]  /*2f210*/  STSM.16.M88.4 [R10], R60 ;  /* 0x0000003c0a007844 */ /* 0x0001e20000000200 */
[----:B---3--:R-:W-:-:S02]  /*2f220*/  PRMT R65, R95, 0x5410, R96 ;  /* 0x000054105f417816 */ /* 0x008fc40000000060 */
[----:B------:R-:W-:Y:S02]  /*2f230*/  PRMT R66, R84, 0x5410, R85 ;  /* 0x0000541054427816 */ /* 0x000fe40000000055 */
[----:B------:R-:W3:Y:S04]  /*2f240*/  LDL.LU R85, [R1+0x11a8] ;  /* 0x0011a80001557983 */ /* 0x000ee80000300800 */
[----:B------:R-:W3:Y:S01]  /*2f250*/  LDL.LU R84, [R1+0x137c] ;  /* 0x00137c0001547983 */ /* 0x000ee20000300800 */
[----:B------:R-:W-:-:S03]  /*2f260*/  PRMT R67, R93, 0x5410, R94 ;  /* 0x000054105d437816 */ /* 0x000fc6000000005e */
[----:B------:R-:W3:Y:S01]  /*2f270*/  LDL.LU R9, [R1+0x11cc] ;  /* 0x0011cc0001097983 */ /* 0x000ee20000300800 */
[----:B------:R-:W-:Y:S01]  /*2f280*/  PRMT R64, R97, 0x5410, R98 ;  /* 0x0000541061407816 */ /* 0x000fe20000000062 */
[----:B------:R-:W-:Y:S01]  /*2f290*/  BAR.SYNC.DEFER_BLOCKING 0x0 ;  /* 0x0000000000007b1d */ /* 0x000fe20000010000 */
[----:B0-----:R-:W-:Y:S02]  /*2f2a0*/  PRMT R62, R99, 0x5410, R75 ;  /* 0x00005410633e7816 */ /* 0x001fe4000000004b */
[----:B------:R-:W-:Y:S02]  /*2f2b0*/  PRMT R60, R31, 0x5410, R30 ;  /* 0x000054101f3c7816 */ /* 0x000fe4000000001e */
[----:B------:R-:W-:Y:S01]  /*2f2c0*/  PRMT R61, R74, 0x5410, R73 ;  /* 0x000054104a3d7816 */ /* 0x000fe20000000049 */
[----:B------:R-:W3:Y:S04]  /*2f2d0*/  LDL.LU R20, [R1+0x13a8] ;  /* 0x0013a80001147983 */ /* 0x000ee80000300800 */
[----:B------:R-:W3:Y:S01]  /*2f2e0*/  LDL.LU R21, [R1+0x11d0] ;  /* 0x0011d00001157983 */ /* 0x000ee20000300800 */
[----:B------:R-:W-:-:S03]  /*2f2f0*/  PRMT R63, R91, 0x5410, R92 ;  /* 0x000054105b3f7816 */ /* 0x000fc6000000005c */
[----:B------:R-:W3:Y:S04]  /*2f300*/  LDL.LU R22, [R1+0x13ac] ;  /* 0x0013ac0001167983 */ /* 0x000ee80000300800 */
[----:B------:R-:W3:Y:S04]  /*2f310*/  LDL.LU R23, [R1+0x11bc] ;  /* 0x0011bc0001177983 */ /* 0x000ee80000300800 */
[----:B------:R-:W0:Y:S01]  /*2f320*/  LDS.128 R92, [R4] ;  /* 0x00000000045c7984 */ /* 0x000e220000000c00 */
[----:B------:R-:W-:Y:S06]  /*2f330*/  BAR.SYNC.DEFER_BLOCKING 0x0 ;  /* 0x0000000000007b1d */ /* 0x000fec0000010000 */
[----:B------:R-:W3:Y:S04]  /*2f340*/  LDL.LU R24, [R1+0x1398] ;  /* 0x0013980001187983 */ /* 0x000ee80000300800 */
[----:B------:R-:W3:Y:S04]  /*2f350*/  LDL.LU R25, [R1+0x11c0] ;  /* 0x0011c00001197983 */ /* 0x000ee80000300800 */
[----:B------:R1:W-:Y:S01]  /*2f360*/  STSM.16.M88.4 [R10], R64 ;  /* 0x000000400a007844 */ /* 0x0003e20000000200 */
[----:B------:R-:W-:Y:S06]  /*2f370*/  BAR.SYNC.DEFER_BLOCKING 0x0 ;  /* 0x0000000000007b1d */ /* 0x000fec0000010000 */
[----:B------:R-:W0:Y:S02]  /*2f380*/  LDS.128 R96, [R4] ;  /* 0x0000000004607984 */ /* 0x000e240000000c00 */
[----:B------:R-:W-:Y:S01]  /*2f390*/  BAR.SYNC.DEFER_BLOCKING 0x0 ;  /* 0x0000000000007b1d */ /* 0x000fe20000010000 */
[----:B-1----:R-:W-:-:S05]  /*2f3a0*/  PRMT R64, R81, 0x5410, R82 ;  /* 0x0000541051407816 */ /* 0x002fca0000000052 */
[----:B------:R1:W-:Y:S02]  /*2f3b0*/  STSM.16.M88.4 [R10], R60 ;  /* 0x0000003c0a007844 */ /* 0x0003e40000000200 */
[----:B-1----:R-:W-:Y:S02]  /*2f3c0*/  PRMT R62, R83, 0x5410, R86 ;  /* 0x00005410533e7816 */ /* 0x002fe40000000056 */
[----:B------:R-:W3:Y:S04]  /*2f3d0*/  LDL.LU R83, [R1+0x13a4] ;  /* 0x0013a40001537983 */ /* 0x000ee80000300800 */
[----:B------:R-:W3:Y:S04]  /*2f3e0*/  LDL.LU R82, [R1+0x11c4] ;  /* 0x0011c40001527983 */ /* 0x000ee80000300800 */
[----:B------:R-:W3:Y:S01]  /*2f3f0*/  LDL.LU R81, [R1+0x13a0] ;  /* 0x0013a00001517983 */ /* 0x000ee20000300800 */
[----:B--2---:R-:W-:-:S03]  /*2f400*/  PRMT R65, R79, 0x5410, R80 ;  /* 0x000054104f417816 */ /* 0x004fc60000000050 */
[----:B------:R-:W2:Y:S04]  /*2f410*/  LDL.LU R80, [R1+0x11c8] ;  /* 0x0011c80001507983 */ /* 0x000ea80000300800 */
[----:B------:R-:W2:Y:S01]  /*2f420*/  LDL.LU R79, [R1+0x139c] ;  /* 0x00139c00014f7983 */ /* 0x000ea20000300800 */
[----:B----4-:R-:W-:-:S03]  /*2f430*/  PRMT R66, R252, 0x5410, R78 ;  /* 0x00005410fc427816 */ /* 0x010fc6000000004e */
        /* <DEDUP_REMOVED lines=14> */
[----:B------:R-:W-:-:S02]  /*2f520*/  PRMT R60, R89, 0x5410, R90 ;  /* 0x00005410593c7816 */ /* 0x000fc4000000005a */
[----:B------:R-:W-:Y:S01]  /*2f530*/  PRMT R61, R87, 0x5410, R88 ;  /* 0x00005410573d7816 */ /* 0x000fe20000000058 */
[----:B------:R-:W-:Y:S06]  /*2f540*/  BAR.SYNC.DEFER_BLOCKING 0x0 ;  /* 0x0000000000007b1d */ /* 0x000fec0000010000 */
[----:B------:R-:W4:Y:S04]  /*2f550*/  LDL.LU R74, [R1+0x11d8] ;  /* 0x0011d800014a7983 */ /* 0x000f280000300800 */
[----:B------:R-:W4:Y:S04]  /*2f560*/  LDL.LU R75, [R1+0x13b0] ;  /* 0x0013b000014b7983 */ /* 0x000f280000300800 */
[----:B------:R-:W1:Y:S01]  /*2f570*/  LDS.128 R88, [R4] ;  /* 0x0000000004587984 */ /* 0x000e620000000c00 */
[----:B---3--:R-:W-:Y:S01]  /*2f580*/  PRMT R67, R84, 0x5410, R85 ;  /* 0x0000541054437816 */ /* 0x008fe20000000055 */
[----:B------:R-:W-:Y:S06]  /*2f590*/  BAR.SYNC.DEFER_BLOCKING 0x0 ;  /* 0x0000000000007b1d */ /* 0x000fec0000010000 */
[----:B------:R-:W-:Y:S02]  /*2f5a0*/  STSM.16.M88.4 [R10], R64 ;  /* 0x000000400a007844 */ /* 0x000fe40000000200 */
[----:B------:R-:W-:Y:S01]  /*2f5b0*/  BAR.SYNC.DEFER_BLOCKING 0x0 ;  /* 0x0000000000007b1d */ /* 0x000fe20000010000 */
[----:B------:R-:W-:-:S05]  /*2f5c0*/  PRMT R63, R76, 0x5410, R49 ;  /* 0x000054104c3f7816 */ /* 0x000fca0000000031 */
[----:B------:R-:W3:Y:S02]  /*2f5d0*/  LDS.128 R84, [R4] ;  /* 0x0000000004547984 */ /* 0x000ee40000000c00 */
[----:B------:R-:W-:Y:S06]  /*2f5e0*/  BAR.SYNC.DEFER_BLOCKING 0x0 ;  /* 0x0000000000007b1d */ /* 0x000fec0000010000 */
[----:B------:R0:W-:Y:S02]  /*2f5f0*/  STSM.16.M88.4 [R10], R60 ;  /* 0x0000003c0a007844 */ /* 0x0001e40000000200 */
[----:B0-----:R-:W-:-:S02]  /*2f600*/  PRMT R60, R20, 0x5410, R9 ;  /* 0x00005410143c7816 */ /* 0x001fc40000000009 */
[----:B------:R-:W3:Y:S01]  /*2f610*/  LDL.LU R9, [R1+0x1234] ;  /* 0x0012340001097983 */ /* 0x000ee20000300800 */
[----:B------:R-:W-:-:S03]  /*2f620*/  PRMT R61, R22, 0x5410, R21 ;  /* 0x00005410163d7816 */ /* 0x000fc60000000015 */
[----:B------:R-:W3:Y:S01]  /*2f630*/  LDL.LU R20, [R1+0x13d8] ;  /* 0x0013d80001147983 */ /* 0x000ee20000300800 */
[----:B------:R-:W-:-:S03]  /*2f640*/  PRMT R64, R83, 0x5410, R25 ;  /* 0x0000541053407816 */ /* 0x000fc60000000019 */
[----:B------:R-:W3:Y:S01]  /*2f650*/  LDL.LU R21, [R1+0x1214] ;  /* 0x0012140001157983 */ /* 0x000ee20000300800 */
[----:B------:R-:W-:-:S03]  /*2f660*/  PRMT R65, R81, 0x5410, R82 ;  /* 0x0000541051417816 */ /* 0x000fc60000000052 */
[----:B------:R-:W3:Y:S01]  /*2f670*/  LDL.LU R22, [R1+0x13d4] ;  /* 0x0013d40001167983 */ /* 0x000ee20000300800 */
[----:B--2---:R-:W-:Y:S01]  /*2f680*/  PRMT R66, R79, 0x5410, R80 ;  /* 0x000054104f427816 */ /* 0x004fe20000000050 */
[----:B------:R-:W-:Y:S06]  /*2f690*/  BAR.SYNC.DEFER_BLOCKING 0x0 ;  /* 0x0000000000007b1d */ /* 0x000fec0000010000 */
[----:B------:R-:W0:Y:S01]  /*2f6a0*/  LDS.128 R80, [R4] ;  /* 0x0000000004507984 */ /* 0x000e220000000c00 */
[----:B------:R-:W-:-:S03]  /*2f6b0*/  PRMT R62, R24, 0x5410, R23 ;  /* 0x00005410183e7816 */ /* 0x000fc60000000017 */
[----:B------:R-:W2:Y:S04]  /*2f6c0*/  LDL.LU R23, [R1+0x1210] ;  /* 0x0012100001177983 */ /* 0x000ea80000300800 */
[----:B------:R-:W2:Y:S04]  /*2f6d0*/  LDL.LU R24, [R1+0x13d0] ;  /* 0x0013d00001187983 */ /* 0x000ea80000300800 */
[----:B------:R-:W2:Y:S01]  /*2f6e0*/  LDL.LU R25, [R1+0x11f8] ;  /* 0x0011f80001197983 */ /* 0x000ea20000300800 */
[----:B----4-:R-:W-:Y:S01]  /*2f6f0*/  PRMT R67, R252, 0x5410, R78 ;  /* 0x00005410fc437816 */ /* 0x010fe2000000004e */
[----:B------:R-:W-:Y:S06]  /*2f700*/  BAR.SYNC.DEFER_BLOCKING 0x0 ;  /* 0x0000000000007b1d */ /* 0x000fec0000010000 */
[----:B------:R-:W2:Y:S04]  /*2f710*/  LDL.LU R252, [R1+0x13cc] ;  /* 0x0013cc0001fc7983 */ /* 0x000ea80000300800 */
[----:B------:R4:W-:Y:S01]  /*2f720*/  STSM.16.M88.4 [R10], R64 ;  /* 0x000000400a007844 */ /* 0x0009e20000000200 */
[----:B------:R-:W-:Y:S01]  /*2f730*/  PRMT R63, R77, 0x5410, R50 ;  /* 0x000054104d3f7816 */ /* 0x000fe20000000032 */
[----:B------:R-:W-:Y:S06]  /*2f740*/  BAR.SYNC.DEFER_BLOCKING 0x0 ;  /* 0x0000000000007b1d */ /* 0x000fec0000010000 */
[----:B------:R-:W0:Y:S02]  /*2f750*/  LDS.128 R76, [R4] ;  /* 0x00000000044c7984 */ /* 0x000e240000000c00 */
[----:B------:R-:W-:Y:S01]  /*2f760*/  BAR.SYNC.DEFER_BLOCKING 0x0 ;  /* 0x0000000000007b1d */ /* 0x000fe20000010000 */
[----:B----4-:R-:W-:-:S02]  /*2f770*/  PRMT R64, R28, 0x5410, R27 ;  /* 0x000054101c407816 */ /* 0x010fc4000000001b */
[----:B------:R-:W-:Y:S02]  /*2f780*/  PRMT R65, R30, 0x5410, R29 ;  /* 0x000054101e417816 */ /* 0x000fe4000000001d */
[----:B------:R-:W-:Y:S01]  /*2f790*/  PRMT R66, R73, 0x5410, R31 ;  /* 0x0000541049427816 */ /* 0x000fe2000000001f */
[----:B------:R4:W-:Y:S02]  /*2f7a0*/  STSM.16.M88.4 [R10], R60 ;  /* 0x0000003c0a007844 */ /* 0x0009e40000000200 */
[----:B----4-:R-:W-:Y:S02]  /*2f7b0*/  PRMT R62, R26, 0x5410, R8 ;  /* 0x000054101a3e7816 */ /* 0x010fe40000000008 */
[----:B------:R-:W4:Y:S04]  /*2f7c0*/  LDL.LU R26, [R1+0x12cc] ;  /* 0x0012cc00011a7983 */ /* 0x000f280000300800 */
[----:B------:R-:W4:Y:S04]  /*2f7d0*/  LDL.LU R27, [R1+0x13ec] ;  /* 0x0013ec00011b7983 */ /* 0x000f280000300800 */
[----:B------:R-:W4:Y:S04]  /*2f7e0*/  LDL.LU R28, [R1+0x126c] ;  /* 0x00126c00011c7983 */ /* 0x000f280000300800 */
[----:B------:R-:W4:Y:S01]  /*2f7f0*/  LDL.LU R29, [R1+0x13e4] ;  /* 0x0013e400011d7983 */ /* 0x000f220000300800 */
[----:B------:R-:W-:-:S03]  /*2f800*/  PRMT R63, R191, 0x5410, R51 ;  /* 0x00005410bf3f7816 */ /* 0x000fc60000000033 */
[----:B------:R-:W4:Y:S04]  /*2f810*/  LDL.LU R52, [R1+0x13e0] ;  /* 0x0013e00001347983 */ /* 0x000f280000300800 */
[----:B------:R-:W4:Y:S04]  /*2f820*/  LDL.LU R30, [R1+0x1250] ;  /* 0x00125000011e7983 */ /* 0x000f280000300800 */
[----:B------:R-:W4:Y:S04]  /*2f830*/  LDL.LU R31, [R1+0x13dc] ;  /* 0x0013dc00011f7983 */ /* 0x000f280000300800 */
[----:B------:R-:W4:Y:S01]  /*2f840*/  LDL.LU R51, [R1+0x1254] ;  /* 0x0012540001337983 */ /* 0x000f220000300800 */
[----:B------:R-:W-:Y:S01]  /*2f850*/  PRMT R67, R75, 0x5410, R74 ;  /* 0x000054104b437816 */ /* 0x000fe2000000004a */
[----:B------:R-:W-:Y:S06]  /*2f860*/  BAR.SYNC.DEFER_BLOCKING 0x0 ;  /* 0x0000000000007b1d */ /* 0x000fec0000010000 */
[----:B------:R-:W0:Y:S02]  /*2f870*/  LDS.128 R72, [R4] ;  /* 0x0000000004487984 */ /* 0x000e240000000c00 */
[----:B------:R-:W-:Y:S06]  /*2f880*/  BAR.SYNC.DEFER_BLOCKING 0x0 ;  /* 0x0000000000007b1d */ /* 0x000fec0000010000 */
[----:B------:R-:W-:Y:S02]  /*2f890*/  STSM.16.M88.4 [R10], R64 ;  /* 0x000000400a007844 */ /* 0x000fe40000000200 */
[----:B------:R-:W-:Y:S01]  /*2f8a0*/  BAR.SYNC.DEFER_BLOCKING 0x0 ;  /* 0x0000000000007b1d */ /* 0x000fe20000010000 */
[----:B------:R-:W-:-:S02]  /*2f8b0*/  PRMT R60, R12, 0x5410, R68 ;  /* 0x000054100c3c7816 */ /* 0x000fc40000000044 */
[----:B------:R-:W-:-:S03]  /*2f8c0*/  PRMT R61, R5, 0x5410, R13 ;  /* 0x00005410053d7816 */ /* 0x000fc6000000000d */
[----:B------:R-:W4:Y:S04]  /*2f8d0*/  LDL.LU R12, [R1+0x12f8] ;  /* 0x0012f800010c7983 */ /* 0x000f280000300800 */
[----:B------:R-:W4:Y:S04]  /*2f8e0*/  LDL.LU R13, [R1+0x13f4] ;  /* 0x0013f400010d7983 */ /* 0x000f280000300800 */
[----:B------:R-:W4:Y:S04]  /*2f8f0*/  LDL.LU R5, [R1+0x12f4] ;  /* 0x0012f40001057983 */ /* 0x000f280000300800 */
[----:B------:R-:W4:Y:S04]  /*2f900*/  LDL.LU R8, [R1+0x13f0] ;  /* 0x0013f00001087983 */ /* 0x000f280000300800 */
[----:B------:R-:W0:Y:S01]  /*2f910*/  LDS.128 R68, [R4] ;  /* 0x0000000004447984 */ /* 0x000e220000000c00 */
[----:B------:R-:W-:Y:S06]  /*2f920*/  BAR.SYNC.DEFER_BLOCKING 0x0 ;  /* 0x0000000000007b1d */ /* 0x000fec0000010000 */
[----:B------:R3:W-:Y:S02]  /*2f930*/  STSM.16.M88.4 [R10], R60 ;  /* 0x0000003c0a007844 */ /* 0x0007e40000000200 */
[----:B------:R-:W-:Y:S01]  /*2f940*/  BAR.SYNC.DEFER_BLOCKING 0x0 ;  /* 0x0000000000007b1d */ /* 0x000fe20000010000 */
[----:B---3--:R-:W-:-:S05]  /*2f950*/  PRMT R60, R20, 0x5410, R9 ;  /* 0x00005410143c7816 */ /* 0x008fca0000000009 */
[----:B------:R-:W3:Y:S01]  /*2f960*/  LDL.LU R9, [R1+0x1274] ;  /* 0x0012740001097983 */ /* 0x000ee20000300800 */
[----:B------:R-:W-:-:S03]  /*2f970*/  PRMT R61, R22, 0x5410, R21 ;  /* 0x00005410163d7816 */ /* 0x000fc60000000015 */
[----:B------:R-:W0:Y:S01]  /*2f980*/  LDS.128 R64, [R4] ;  /* 0x0000000004407984 */ /* 0x000e220000000c00 */
[----:B--2---:R-:W-:-:S03]  /*2f990*/  PRMT R63, R252, 0x5410, R25 ;  /* 0x00005410fc3f7816 */ /* 0x004fc60000000019 */
[----:B------:R-:W3:Y:S01]  /*2f9a0*/  LDL.LU R252, [R1+0x13e8] ;  /* 0x0013e80001fc7983 */ /* 0x000ee20000300800 */
[----:B------:R-:W-:-:S03]  /*2f9b0*/  PRMT R62, R24, 0x5410, R23 ;  /* 0x00005410183e7816 */ /* 0x000fc60000000017 */
[----:B------:R-:W2:Y:S04]  /*2f9c0*/  LDL.LU.64 R20, [R1+0xe60] ;  /* 0x000e600001147983 */ /* 0x000ea80000300a00 */
[----:B------:R-:W2:Y:S04]  /*2f9d0*/  LDL.LU.64 R22, [R1+0xe48] ;  /* 0x000e480001167983 */ /* 0x000ea80000300a00 */
[----:B------:R-:W2:Y:S01]  /*2f9e0*/  LDL.LU.64 R24, [R1+0xe58] ;  /* 0x000e580001187983 */ /* 0x000ea20000300a00 */
[----:B------:R-:W-:Y:S01]  /*2f9f0*/  BAR.SYNC.DEFER_BLOCKING 0x0 ;  /* 0x0000000000007b1d */ /* 0x000fe20000010000 */
[----:B----4-:R-:W-:-:S05]  /*2fa00*/  PRMT R49, R27, 0x5410, R26 ;  /* 0x000054101b317816 */ /* 0x010fca000000001a */
[----:B------:R-:W4:Y:S01]  /*2fa10*/  LDL.LU.64 R26, [R1+0xe40] ;  /* 0x000e4000011a7983 */ /* 0x000f220000300a00 */
[----:B------:R-:W-:-:S03]  /*2fa20*/  PRMT R50, R29, 0x5410, R28 ;  /* 0x000054101d327816 */ /* 0x000fc6000000001c */
[----:B------:R-:W4:Y:S01]  /*2fa30*/  LDL.LU.64 R28, [R1+0xe50] ;  /* 0x000e5000011c7983 */ /* 0x000f220000300a00 */
[----:B------:R-:W-:Y:S02]  /*2fa40*/  PRMT R52, R52, 0x5410, R51 ;  /* 0x0000541034347816 */ /* 0x000fe40000000033 */
[----:B------:R-:W-:Y:S02]  /*2fa50*/  PRMT R51, R31, 0x5410, R30 ;  /* 0x000054101f337816 */ /* 0x000fe4000000001e */
[----:B------:R-:W4:Y:S04]  /*2fa60*/  LDL.LU.64 R30, [R1+0xe38] ;  /* 0x000e3800011e7983 */ /* 0x000f280000300a00 */
[----:B------:R-:W-:Y:S01]  /*2fa70*/  STSM.16.M88.4 [R10], R60 ;  /* 0x0000003c0a007844 */ /* 0x000fe20000000200 */
[----:B------:R-:W-:Y:S06]  /*2fa80*/  BAR.SYNC.DEFER_BLOCKING 0x0 ;  /* 0x0000000000007b1d */ /* 0x000fec0000010000 */
[----:B------:R-:W0:Y:S02]  /*2fa90*/  LDS.128 R60, [R4] ;  /* 0x00000000043c7984 */ /* 0x000e240000000c00 */
[----:B------:R-:W-:Y:S06]  /*2faa0*/  BAR.SYNC.DEFER_BLOCKING 0x0 ;  /* 0x0000000000007b1d */ /* 0x000fec0000010000 */
[----:B------:R-:W-:Y:S02]  /*2fab0*/  STSM.16.M88.4 [R10], R56 ;  /* 0x000000380a007844 */ /* 0x000fe40000000200 */
[----:B------:R-:W-:Y:S06]  /*2fac0*/  BAR.SYNC.DEFER_BLOCKING 0x0 ;  /* 0x0000000000007b1d */ /* 0x000fec0000010000 */
[----:B------:R-:W0:Y:S02]  /*2fad0*/  LDS.128 R56, [R4] ;  /* 0x0000000004387984 */ /* 0x000e240000000c00 */
[----:B------:R-:W-:Y:S06]  /*2fae0*/  BAR.SYNC.DEFER_BLOCKING 0x0 ;  /* 0x0000000000007b1d */ /* 0x000fec0000010000 */
[----:B------:R-:W-:Y:S02]  /*2faf0*/  STSM.16.M88.4 [R10], R48 ;  /* 0x000000300a007844 */ /* 0x000fe40000000200 */
[----:B------:R-:W-:Y:S06]  /*2fb00*/  BAR.SYNC.DEFER_BLOCKING 0x0 ;  /* 0x0000000000007b1d */ /* 0x000fec0000010000 */
[----:B------:R-:W0:Y:S02]  /*2fb10*/  LDS.128 R48, [R4] ;  /* 0x0000000004307984 */ /* 0x000e240000000c00 */
[----:B------:R-:W-:Y:S06]  /*2fb20*/  BAR.SYNC.DEFER_BLOCKING 0x0 ;  /* 0x0000000000007b1d */ /* 0x000fec0000010000 */
[----:B------:R1:W-:Y:S02]  /*2fb30*/  STSM.16.M88.4 [R10], R52 ;  /* 0x000000340a007844 */ /* 0x0003e40000000200 */
[----:B-1----:R-:W-:Y:S01]  /*2fb40*/  PRMT R55, R175, 0x5410, R172 ;  /* 0x00005410af377816 */ /* 0x002fe200000000ac */
[----:B------:R-:W-:Y:S01]  /*2fb50*/  BAR.SYNC.DEFER_BLOCKING 0x0 ;  /* 0x0000000000007b1d */ /* 0x000fe20000010000 */
[----:B------:R-:W-:-:S02]  /*2fb60*/  PRMT R53, R13, 0x5410, R12 ;  /* 0x000054100d357816 */ /* 0x000fc4000000000c */
[----:B------:R-:W-:-:S03]  /*2fb70*/  PRMT R54, R8, 0x5410, R5 ;  /* 0x0000541008367816 */ /* 0x000fc60000000005 */
[----:B------:R-:W1:Y:S01]  /*2fb80*/  LDS.128 R172, [R4] ;  /* 0x0000000004ac7984 */ /* 0x000e620000000c00 */
[----:B---3--:R-:W-:Y:S01]  /*2fb90*/  PRMT R52, R252, 0x5410, R9 ;  /* 0x00005410fc347816 */ /* 0x008fe20000000009 */
[----:B------:R-:W-:Y:S01]  /*2fba0*/  BAR.SYNC.DEFER_BLOCKING 0x0 ;  /* 0x0000000000007b1d */ /* 0x000fe20000010000 */
[----:B------:R-:W-:-:S05]  /*2fbb0*/  PRMT R252, R168, 0x7770, RZ ;  /* 0x00007770a8fc7816 */ /* 0x000fca00000000ff */
[----:B------:R3:W-:Y:S02]  /*2fbc0*/  STSM.16.M88.4 [R10], R52 ;  /* 0x000000340a007844 */ /* 0x0007e40000000200 */
[----:B------:R-:W-:Y:S01]  /*2fbd0*/  BAR.SYNC.DEFER_BLOCKING 0x0 ;  /* 0x0000000000007b1d */ /* 0x000fe20000010000 */
[----:B---3--:R-:W-:-:S05]  /*2fbe0*/  PRMT R10, R168, 0x7771, RZ ;  /* 0x00007771a80a7816 */ /* 0x008fca00000000ff */
[----:B--2---:R-:W-:Y:S04]  /*2fbf0*/  @P3 STG.E.U8 desc[UR20][R20.64], R252 ;  /* 0x000000fc14003986 */ /* 0x004fe8000c101114 */
[----:B------:R2:W-:Y:S02]  /*2fc00*/  @P6 STG.E.U8 desc[UR20][R22.64], R10 ;  /* 0x0000000a16006986 */ /* 0x0005e4000c101114 */
[C---:B--2---:R-:W-:Y:S02]  /*2fc10*/  PRMT R10, R168.reuse, 0x7772, RZ ;  /* 0x00007772a80a7816 */ /* 0x044fe400000000ff */
[----:B------:R-:W-:-:S03]  /*2fc20*/  PRMT R168, R168, 0x7773, RZ ;  /* 0x00007773a8a87816 */ /* 0x000fc600000000ff */
[----:B------:R2:W-:Y:S04]  /*2fc30*/  @P2 STG.E.U8 desc[UR20][R24.64], R10 ;  /* 0x0000000a18002986 */ /* 0x0005e8000c101114 */
[----:B----4-:R-:W-:Y:S01]  /*2fc40*/  @P1 STG.E.U8 desc[UR20][R26.64], R168 ;  /* 0x000000a81a001986 */ /* 0x010fe2000c101114 */
[----:B--2---:R-:W-:-:S05]  /*2fc50*/  PRMT R10, R169, 0x7770, RZ ;  /* 0x00007770a90a7816 */ /* 0x004fca00000000ff */
[----:B------:R2:W-:Y:S02]  /*2fc60*/  @P0 STG.E.U8 desc[UR20][R28.64], R10 ;  /* 0x0000000a1c000986 */ /* 0x0005e4000c101114 */
[----:B--2---:R-:W-:-:S05]  /*2fc70*/  PRMT R10, R169, 0x7771, RZ ;  /* 0x00007771a90a7816 */ /* 0x004fca00000000ff */
[----:B------:R2:W-:Y:S04]  /*2fc80*/  @P5 STG.E.U8 desc[UR20][R30.64], R10 ;  /* 0x0000000a1e005986 */ /* 0x0005e8000c101114 */
[----:B--2---:R-:W2:Y:S04]  /*2fc90*/  LDL.LU.64 R30, [R1+0xe30] ;  /* 0x000e3000011e7983 */ /* 0x004ea80000300a00 */
[----:B------:R-:W3:Y:S04]  /*2fca0*/  LDL.LU.64 R28, [R1+0xe28] ;  /* 0x000e2800011c7983 */ /* 0x000ee80000300a00 */
[----:B------:R-:W4:Y:S04]  /*2fcb0*/  LDL.LU.64 R4, [R1+0xe20] ;  /* 0x000e200001047983 */ /* 0x000f280000300a00 */
[----:B------:R-:W4:Y:S04]  /*2fcc0*/  LDL.LU.64 R8, [R1+0xe18] ;  /* 0x000e180001087983 */ /* 0x000f280000300a00 */
[----:B------:R-:W4:Y:S04]  /*2fcd0*/  LDL.LU.64 R20, [R1+0xe10] ;  /* 0x000e100001147983 */ /* 0x000f280000300a00 */
[----:B------:R-:W4:Y:S04]  /*2fce0*/  LDL.LU.64 R22, [R1+0xe08] ;  /* 0x000e080001167983 */ /* 0x000f280000300a00 */
[----:B------:R-:W4:Y:S01]  /*2fcf0*/  LDL.LU.64 R24, [R1+0xe00] ;  /* 0x000e000001187983 */ /* 0x000f220000300a00 */
[----:B------:R-:W-:-:S02]  /*2fd00*/  LOP3.LUT P4, RZ, R18, 0x10000000, RZ, 0xc0, !PT ;  /* 0x1000000012ff7812 */ /* 0x000fc4000788c0ff */
[----:B------:R-:W-:-:S11]  /*2fd10*/  LOP3.LUT R7, R7, 0xffffff7f, RZ, 0xc0, !PT ;  /* 0xffffff7f07077812 */ /* 0x000fd600078ec0ff */
[----:B------:R-:W-:Y:S02]  /*2fd20*/  @P4 LOP3.LUT R7, R7, 0x80, RZ, 0xfc, !PT ;  /* 0x0000008007074812 */ /* 0x000fe400078efcff */
[----:B------:R-:W-:Y:S02]  /*2fd30*/  LOP3.LUT P4, RZ, R18, 0x40000000, RZ, 0xc0, !PT ;  /* 0x4000000012ff7812 */ /* 0x000fe4000788c0ff */
[----:B------:R-:W-:-:S11]  /*2fd40*/  LOP3.LUT R7, R7, 0xfffffeff, RZ, 0xc0, !PT ;  /* 0xfffffeff07077812 */ /* 0x000fd600078ec0ff */
[----:B------:R-:W-:Y:S02]  /*2fd50*/  @P4 LOP3.LUT R7, R7, 0x100, RZ, 0xfc, !PT ;  /* 0x0000010007074812 */ /* 0x000fe400078efcff */
[----:B------:R-:W-:Y:S02]  /*2fd60*/  LOP3.LUT P4, RZ, R18, 0x80000000, RZ, 0xc0, !PT ;  /* 0x8000000012ff7812 */ /* 0x000fe4000788c0ff */
[----:B------:R-:W-:Y:S02]  /*2fd70*/  LOP3.LUT R7, R7, 0xfffffdff, RZ, 0xc0, !PT ;  /* 0xfffffdff07077812 */ /* 0x000fe400078ec0ff */
[----:B------:R-:W-:-:S09]  /*2fd80*/  LOP3.LUT P2, RZ, R17, 0x80000, RZ, 0xc0, !PT ;  /* 0x0008000011ff7812 */ /* 0x000fd2000784c0ff */
[----:B------:R-:W-:Y:S02]  /*2fd90*/  @P4 LOP3.LUT R7, R7, 0x200, RZ, 0xfc, !PT ;  /* 0x0000020007074812 */ /* 0x000fe400078efcff */
[----:B------:R-:W-:Y:S02]  /*2fda0*/  LOP3.LUT P4, RZ, R17, 0x2, RZ, 0xc0, !PT ;  /* 0x0000000211ff7812 */ /* 0x000fe4000788c0ff */
[----:B------:R-:W-:Y:S02]  /*2fdb0*/  LOP3.LUT R7, R7, 0xfffffbff, RZ, 0xc0, !PT ;  /* 0xfffffbff07077812 */ /* 0x000fe400078ec0ff */
[----:B------:R-:W-:Y:S02]  /*2fdc0*/  PRMT R10, R169, 0x7772, RZ ;  /* 0x00007772a90a7816 */ /* 0x000fe400000000ff */
[----:B------:R-:W-:-:S07]  /*2fdd0*/  LOP3.LUT P1, RZ, R17, 0x20000, RZ, 0xc0, !PT ;  /* 0x0002000011ff7812 */ /* 0x000fce000782c0ff */
[----:B------:R-:W-:Y:S02]  /*2fde0*/  @P4 LOP3.LUT R7, R7, 0x400, RZ, 0xfc, !PT ;  /* 0x0000040007074812 */ /* 0x000fe400078efcff */
[----:B------:R-:W-:Y:S02]  /*2fdf0*/  LOP3.LUT P4, RZ, R17, 0x10, RZ, 0xc0, !PT ;  /* 0x0000001011ff7812 */ /* 0x000fe4000788c0ff */
[----:B------:R-:W-:Y:S02]  /*2fe00*/  LOP3.LUT R7, R7, 0xfffff7ff, RZ, 0xc0, !PT ;  /* 0xfffff7ff07077812 */ /* 0x000fe400078ec0ff */
[----:B------:R-:W-:-:S09]  /*2fe10*/  PRMT R169, R169, 0x7773, RZ ;  /* 0x00007773a9a97816 */ /* 0x000fd200000000ff */
        /* <DEDUP_REMOVED lines=8> */
[C---:B------:R-:W-:Y:S02]  /*2fea0*/  LOP3.LUT P4, RZ, R17.reuse, 0x200, RZ, 0xc0, !PT ;  /* 0x0000020011ff7812 */ /* 0x040fe4000788c0ff */
[----:B------:R-:W-:Y:S02]  /*2feb0*/  LOP3.LUT P5, RZ, R17, 0x4000, RZ, 0xc0, !PT ;  /* 0x0000400011ff7812 */ /* 0x000fe400078ac0ff */
[----:B------:R-:W-:-:S09]  /*2fec0*/  LOP3.LUT R7, R7, 0xffffbfff, RZ, 0xc0, !PT ;  /* 0xffffbfff07077812 */ /* 0x000fd200078ec0ff */
[----:B------:R-:W-:Y:S02]  /*2fed0*/  @P4 LOP3.LUT R7, R7, 0x4000, RZ, 0xfc, !PT ;  /* 0x0000400007074812 */ /* 0x000fe400078efcff */
[----:B------:R-:W-:Y:S01]  /*2fee0*/  LOP3.LUT P4, RZ, R17, 0x1000, RZ, 0xc0, !PT ;  /* 0x0000100011ff7812 */ /* 0x000fe2000788c0ff */
[----:B--2---:R2:W-:Y:S04]  /*2fef0*/  @P2 STG.E.U8 desc[UR20][R30.64], R10 ;  /* 0x0000000a1e002986 */ /* 0x0045e8000c101114 */
[----:B--2---:R-:W2:Y:S04]  /*2ff00*/  LDL.LU.64 R30, [R1+0xdf8] ;  /* 0x000df800011e7983 */ /* 0x004ea80000300a00 */
[----:B---3--:R3:W-:Y:S04]  /*2ff10*/  @P1 STG.E.U8 desc[UR20][R28.64], R169 ;  /* 0x000000a91c001986 */ /* 0x0087e8000c101114 */
[----:B---3--:R-:W3:Y:S04]  /*2ff20*/  LDL.LU.64 R28, [R1+0xdf0] ;  /* 0x000df000011c7983 */ /* 0x008ee80000300a00 */
[----:B------:R-:W3:Y:S04]  /*2ff30*/  LDL.LU.64 R26, [R1+0xde8] ;  /* 0x000de800011a7983 */ /* 0x000ee80000300a00 */
[----:B------:R-:W3:Y:S01]  /*2ff40*/  LDL.LU.64 R168, [R1+0xde0] ;  /* 0x000de00001a87983 */ /* 0x000ee20000300a00 */
[----:B------:R-:W-:-:S03]  /*2ff50*/  PRMT R10, R170, 0x7770, RZ ;  /* 0x00007770aa0a7816 */ /* 0x000fc600000000ff */
[----:B------:R-:W3:Y:S04]  /*2ff60*/  LDL.LU.64 R52, [R1+0xdd8] ;  /* 0x000dd80001347983 */ /* 0x000ee80000300a00 */
[----:B----4-:R4:W-:Y:S04]  /*2ff70*/  @P0 STG.E.U8 desc[UR20][R4.64], R10 ;  /* 0x0000000a04000986 */ /* 0x0109e8000c101114 */
[----:B------:R-:W3:Y:S04]  /*2ff80*/  LDL.LU.64 R54, [R1+0xdd0] ;  /* 0x000dd00001367983 */ /* 0x000ee80000300a00 */
[----:B------:R-:W3:Y:S01]  /*2ff90*/  LDL.LU.64 R12, [R1+0xdc8] ;  /* 0x000dc800010c7983 */ /* 0x000ee20000300a00 */
[----:B----4-:R-:W-:-:S03]  /*2ffa0*/  PRMT R10, R170, 0x7771, RZ ;  /* 0x00007771aa0a7816 */ /* 0x010fc600000000ff */
[----:B------:R-:W4:Y:S04]  /*2ffb0*/  LDL.LU.64 R4, [R1+0xdc0] ;  /* 0x000dc00001047983 */ /* 0x000f280000300a00 */
[----:B------:R0:W-:Y:S02]  /*2ffc0*/  @P5 STG.E.U8 desc[UR20][R8.64], R10 ;  /* 0x0000000a08005986 */ /* 0x0001e4000c101114 */
[----:B0-----:R-:W-:Y:S02]  /*2ffd0*/  PRMT R10, R170, 0x7772, RZ ;  /* 0x00007772aa0a7816 */ /* 0x001fe400000000ff */
[----:B------:R-:W4:Y:S04]  /*2ffe0*/  LDL.LU.64 R8, [R1+0xdb8] ;  /* 0x000db80001087983 */ /* 0x000f280000300a00 */
[----:B------:R0:W-:Y:S01]  /*2fff0*/  @P4 STG.E.U8 desc[UR20][R20.64], R10 ;  /* 0x0000000a14004986 */ /* 0x0001e2000c101114 */
[----:B------:R-:W-:-:S02]  /*30000*/  LOP3.LUT P4, RZ, R7, 0x4000, RZ, 0xc0, !PT ;  /* 0x0000400007ff7812 */ /* 0x000fc4000788c0ff */
[----:B------:R-:W-:Y:S01]  /*30010*/  PRMT R170, R170, 0x7773, RZ ;  /* 0x00007773aaaa7816 */ /* 0x000fe200000000ff */
[----:B0-----:R-:W4:Y:S10]  /*30020*/  LDL.LU.64 R20, [R1+0xdb0] ;  /* 0x000db00001147983 */ /* 0x001f340000300a00 */
[----:B------:R0:W-:Y:S01]  /*30030*/  @P4 STG.E.U8 desc[UR20][R22.64], R170 ;  /* 0x000000aa16004986 */ /* 0x0001e2000c101114 */
[----:B------:R-:W-:-:S02]  /*30040*/  LOP3.LUT P4, RZ, R7, 0x2000, RZ, 0xc0, !PT ;  /* 0x0000200007ff7812 */ /* 0x000fc4000788c0ff */
[----:B------:R-:W-:Y:S01]  /*30050*/  PRMT R10, R171, 0x7770, RZ ;  /* 0x00007770ab0a7816 */ /* 0x000fe200000000ff */
[----:B0-----:R-:W4:Y:S10]  /*30060*/  LDL.LU.64 R22, [R1+0xda8] ;  /* 0x000da80001167983 */ /* 0x001f340000300a00 */
[----:B------:R0:W-:Y:S04]  /*30070*/  @P4 STG.E.U8 desc[UR20][R24.64], R10 ;  /* 0x0000000a18004986 */ /* 0x0001e8000c101114 */
[----:B0-----:R-:W4:Y:S01]  /*30080*/  LDL.LU.64 R24, [R1+0xda0] ;  /* 0x000da00001187983 */ /* 0x001f220000300a00 */
[----:B------:R-:W-:-:S02]  /*30090*/  LOP3.LUT P4, RZ, R7, 0x1000, RZ, 0xc0, !PT ;  /* 0x0000100007ff7812 */ /* 0x000fc4000788c0ff */
[----:B------:R-:W-:Y:S02]  /*300a0*/  PRMT R10, R171, 0x7771, RZ ;  /* 0x00007771ab0a7816 */ /* 0x000fe400000000ff */
[C---:B------:R-:W-:Y:S02]  /*300b0*/  LOP3.LUT P3, RZ, R18.reuse, 0x2000000, RZ, 0xc0, !PT ;  /* 0x0200000012ff7812 */ /* 0x040fe4000786c0ff */
[C---:B------:R-:W-:Y:S02]  /*300c0*/  LOP3.LUT P6, RZ, R18.reuse, 0x800000, RZ, 0xc0, !PT ;  /* 0x0080000012ff7812 */ /* 0x040fe400078cc0ff */
[C---:B------:R-:W-:Y:S02]  /*300d0*/  LOP3.LUT P2, RZ, R18.reuse, 0x400000, RZ, 0xc0, !PT ;  /* 0x0040000012ff7812 */ /* 0x040fe4000784c0ff */
[C---:B------:R-:W-:Y:S02]  /*300e0*/  LOP3.LUT P1, RZ, R18.reuse, 0x100000, RZ, 0xc0, !PT ;  /* 0x0010000012ff7812 */ /* 0x040fe4000782c0ff */
[----:B------:R-:W-:-:S02]  /*300f0*/  LOP3.LUT P0, RZ, R18, 0x20000, RZ, 0xc0, !PT ;  /* 0x0002000012ff7812 */ /* 0x000fc4000780c0ff */
[----:B------:R-:W-:Y:S01]  /*30100*/  LOP3.LUT P5, RZ, R18, 0x8000, RZ, 0xc0, !PT ;  /* 0x0000800012ff7812 */ /* 0x000fe200078ac0ff */
[----:B--2---:R0:W-:Y:S01]  /*30110*/  @P4 STG.E.U8 desc[UR20][R30.64], R10 ;  /* 0x0000000a1e004986 */ /* 0x0041e2000c101114 */
[----:B------:R-:W-:Y:S02]  /*30120*/  LOP3.LUT P4, RZ, R7, 0x800, RZ, 0xc0, !PT ;  /* 0x0000080007ff7812 */ /* 0x000fe4000788c0ff */
[----:B0-----:R-:W-:Y:S01]  /*30130*/  PRMT R10, R171, 0x7772, RZ ;  /* 0x00007772ab0a7816 */ /* 0x001fe200000000ff */
[----:B------:R-:W2:Y:S10]  /*30140*/  LDL.LU.64 R30, [R1+0x1438] ;  /* 0x00143800011e7983 */ /* 0x000eb40000300a00 */
[----:B---3--:R0:W-:Y:S01]  /*30150*/  @P4 STG.E.U8 desc[UR20][R28.64], R10 ;  /* 0x0000000a1c004986 */ /* 0x0081e2000c101114 */
[----:B------:R-:W-:-:S02]  /*30160*/  LOP3.LUT P4, RZ, R7, 0x400, RZ, 0xc0, !PT ;  /* 0x0000040007ff7812 */ /* 0x000fc4000788c0ff */
[----:B------:R-:W-:Y:S02]  /*30170*/  PRMT R171, R171, 0x7773, RZ ;  /* 0x00007773abab7816 */ /* 0x000fe400000000ff */
[----:B0-----:R-:W-:Y:S01]  /*30180*/  PRMT R10, R164, 0x7770, RZ ;  /* 0x00007770a40a7816 */ /* 0x001fe200000000ff */
[----:B------:R-:W3:Y:S08]  /*30190*/  LDL.LU.64 R28, [R1+0x1430] ;  /* 0x00143000011c7983 */ /* 0x000ef00000300a00 */
[----:B------:R0:W-:Y:S01]  /*301a0*/  @P4 STG.E.U8 desc[UR20][R26.64], R171 ;  /* 0x000000ab1a004986 */ /* 0x0001e2000c101114 */
[----:B------:R-:W-:-:S03]  /*301b0*/  LOP3.LUT P4, RZ, R7, 0x200, RZ, 0xc0, !PT ;  /* 0x0000020007ff7812 */ /* 0x000fc6000788c0ff */
[----:B0-----:R-:W3:Y:S10]  /*301c0*/  LDL.LU.64 R26, [R1+0x1428] ;  /* 0x00142800011a7983 */ /* 0x001ef40000300a00 */
[----:B------:R0:W-:Y:S01]  /*301d0*/  @P4 STG.E.U8 desc[UR20][R168.64], R10 ;  /* 0x0000000aa8004986 */ /* 0x0001e2000c101114 */
[----:B------:R-:W-:-:S02]  /*301e0*/  LOP3.LUT P4, RZ, R7, 0x100, RZ, 0xc0, !PT ;  /* 0x0000010007ff7812 */ /* 0x000fc4000788c0ff */
[----:B0-----:R-:W-:-:S11]  /*301f0*/  PRMT R10, R164, 0x7771, RZ ;  /* 0x00007771a40a7816 */ /* 0x001fd600000000ff */
[----:B------:R0:W-:Y:S01]  /*30200*/  @P4 STG.E.U8 desc[UR20][R52.64], R10 ;  /* 0x0000000a34004986 */ /* 0x0001e2000c101114 */
[----:B------:R-:W-:Y:S02]  /*30210*/  LOP3.LUT P4, RZ, R7, 0x80, RZ, 0xc0, !PT ;  /* 0x0000008007ff7812 */ /* 0x000fe4000788c0ff */
[C---:B0-----:R-:W-:Y:S02]  /*30220*/  PRMT R10, R164.reuse, 0x7772, RZ ;  /* 0x00007772a40a7816 */ /* 0x041fe400000000ff */
[----:B------:R-:W-:-:S09]  /*30230*/  PRMT R164, R164, 0x7773, RZ ;  /* 0x00007773a4a47816 */ /* 0x000fd200000000ff */
[----:B------:R0:W-:Y:S04]  /*30240*/  @P4 STG.E.U8 desc[UR20][R54.64], R10 ;  /* 0x0000000a36004986 */ /* 0x0001e8000c101114 */
[----:B------:R-:W-:Y:S01]  /*30250*/  @P3 STG.E.U8 desc[UR20][R12.64], R164 ;  /* 0x000000a40c003986 */ /* 0x000fe2000c101114 */
[----:B0-----:R-:W-:-:S05]  /*30260*/  PRMT R10, R165, 0x7770, RZ ;  /* 0x00007770a50a7816 */ /* 0x001fca00000000ff */
[----:B----4-:R0:W-:Y:S02]  /*30270*/  @P6 STG.E.U8 desc[UR20][R4.64], R10 ;  /* 0x0000000a04006986 */ /* 0x0101e4000c101114 */
[----:B0-----:R-:W-:-:S05]  /*30280*/  PRMT R10, R165, 0x7771, RZ ;  /* 0x00007771a50a7816 */ /* 0x001fca00000000ff */
[----:B------:R0:W-:Y:S02]  /*30290*/  @P2 STG.E.U8 desc[UR20][R8.64], R10 ;  /* 0x0000000a08002986 */ /* 0x0001e4000c101114 */
[C---:B0-----:R-:W-:Y:S02]  /*302a0*/  PRMT R10, R165.reuse, 0x7772, RZ ;  /* 0x00007772a50a7816 */ /* 0x041fe400000000ff */
[----:B------:R-:W-:-:S03]  /*302b0*/  PRMT R165, R165, 0x7773, RZ ;  /* 0x00007773a5a57816 */ /* 0x000fc600000000ff */
[----:B------:R0:W-:Y:S04]  /*302c0*/  @P1 STG.E.U8 desc[UR20][R20.64], R10 ;  /* 0x0000000a14001986 */ /* 0x0001e8000c101114 */
[----:B------:R-:W-:Y:S01]  /*302d0*/  @P0 STG.E.U8 desc[UR20][R22.64], R165 ;  /* 0x000000a516000986 */ /* 0x000fe2000c101114 */
[----:B0-----:R-:W-:-:S05]  /*302e0*/  PRMT R10, R166, 0x7770, RZ ;  /* 0x00007770a60a7816 */ /* 0x001fca00000000ff */
[----:B------:R0:W-:Y:S04]  /*302f0*/  @P5 STG.E.U8 desc[UR20][R24.64], R10 ;  /* 0x0000000a18005986 */ /* 0x0001e8000c101114 */
[----:B0-----:R-:W4:Y:S04]  /*30300*/  LDL.LU.64 R24, [R1+0xd98] ;  /* 0x000d980001187983 */ /* 0x001f280000300a00 */
[----:B------:R-:W2:Y:S04]  /*30310*/  LDL.LU.64 R22, [R1+0xd90] ;  /* 0x000d900001167983 */ /* 0x000ea80000300a00 */
[----:B------:R-:W3:Y:S04]  /*30320*/  LDL.LU.64 R54, [R1+0xd88] ;  /* 0x000d880001367983 */ /* 0x000ee80000300a00 */
[----:B------:R-:W3:Y:S04]  /*30330*/  LDL.LU.64 R12, [R1+0xd80] ;  /* 0x000d8000010c7983 */ /* 0x000ee80000300a00 */
[----:B------:R-:W3:Y:S04]  /*30340*/  LDL.LU.64 R4, [R1+0xd78] ;  /* 0x000d780001047983 */ /* 0x000ee80000300a00 */
[----:B------:R-:W3:Y:S04]  /*30350*/  LDL.LU.64 R8, [R1+0xd70] ;  /* 0x000d700001087983 */ /* 0x000ee80000300a00 */
[----:B------:R-:W3:Y:S01]  /*30360*/  LDL.LU.64 R20, [R1+0xd68] ;  /* 0x000d680001147983 */ /* 0x000ee20000300a00 */
[----:B------:R-:W-:-:S02]  /*30370*/  LOP3.LUT P4, RZ, R19, 0x400000, RZ, 0xc0, !PT ;  /* 0x0040000013ff7812 */ /* 0x000fc4000788c0ff */
[----:B------:R-:W-:-:S11]  /*30380*/  LOP3.LUT R191, R191, 0x7fffffff, RZ, 0xc0, !PT ;  /* 0x7fffffffbfbf7812 */ /* 0x000fd600078ec0ff */
[----:B------:R-:W-:Y:S02]  /*30390*/  @P4 LOP3.LUT R191, R191, 0x80000000, RZ, 0xfc, !PT ;  /* 0x80000000bfbf4812 */ /* 0x000fe400078efcff */
[----:B------:R-:W-:Y:S02]  /*303a0*/  LOP3.LUT P4, RZ, R19, 0x800000, RZ, 0xc0, !PT ;  /* 0x0080000013ff7812 */ /* 0x000fe4000788c0ff */
        /* <DEDUP_REMOVED lines=14> */
[C---:B------:R-:W-:Y:S02]  /*30490*/  LOP3.LUT P4, RZ, R18.reuse, 0x2, RZ, 0xc0, !PT ;  /* 0x0000000212ff7812 */ /* 0x040fe4000788c0ff */
[----:B------:R-:W-:Y:S02]  /*304a0*/  LOP3.LUT R7, R7, 0xffffffdf, RZ, 0xc0, !PT ;  /* 0xffffffdf07077812 */ /* 0x000fe400078ec0ff */
[C---:B------:R-:W-:Y:S02]  /*304b0*/  LOP3.LUT P2, RZ, R18.reuse, 0x4000, RZ, 0xc0, !PT ;  /* 0x0000400012ff7812 */ /* 0x040fe4000784c0ff */
[----:B------:R-:W-:Y:S02]  /*304c0*/  LOP3.LUT P1, RZ, R18, 0x1000, RZ, 0xc0, !PT ;  /* 0x0000100012ff7812 */ /* 0x000fe4000782c0ff */
[----:B------:R-:W-:-:S05]  /*304d0*/  PRMT R10, R166, 0x7771, RZ ;  /* 0x00007771a60a7816 */ /* 0x000fca00000000ff */
[----:B------:R-:W-:Y:S02]  /*304e0*/  @P4 LOP3.LUT R7, R7, 0x20, RZ, 0xfc, !PT ;  /* 0x0000002007074812 */ /* 0x000fe400078efcff */
[C---:B------:R-:W-:Y:S02]  /*304f0*/  LOP3.LUT P4, RZ, R18.reuse, 0x10, RZ, 0xc0, !PT ;  /* 0x0000001012ff7812 */ /* 0x040fe4000788c0ff */
[C---:B------:R-:W-:Y:S02]  /*30500*/  LOP3.LUT P0, RZ, R18.reuse, 0x200, RZ, 0xc0, !PT ;  /* 0x0000020012ff7812 */ /* 0x040fe4000780c0ff */
[----:B------:R-:W-:Y:S02]  /*30510*/  LOP3.LUT P5, RZ, R18, 0x80, RZ, 0xc0, !PT ;  /* 0x0000008012ff7812 */ /* 0x000fe400078ac0ff */
[----:B------:R-:W-:-:S07]  /*30520*/  LOP3.LUT R7, R7, 0xffffffbf, RZ, 0xc0, !PT ;  /* 0xffffffbf07077812 */ /* 0x000fce00078ec0ff */
[----:B------:R-:W-:Y:S02]  /*30530*/  @P4 LOP3.LUT R7, R7, 0x40, RZ, 0xfc, !PT ;  /* 0x0000004007074812 */ /* 0x000fe400078efcff */
[----:B------:R-:W-:Y:S01]  /*30540*/  LOP3.LUT P4, RZ, R18, 0x40, RZ, 0xc0, !PT ;  /* 0x0000004012ff7812 */ /* 0x000fe2000788c0ff */
[----:B----4-:R0:W-:Y:S02]  /*30550*/  @P2 STG.E.U8 desc[UR20][R24.64], R10 ;  /* 0x0000000a18002986 */ /* 0x0101e4000c101114 */
[C---:B0-----:R-:W-:Y:S02]  /*30560*/  PRMT R10, R166.reuse, 0x7772, RZ ;  /* 0x00007772a60a7816 */ /* 0x041fe400000000ff */
[----:B------:R-:W4:Y:S01]  /*30570*/  LDL.LU.64 R24, [R1+0xd60] ;  /* 0x000d600001187983 */ /* 0x000f220000300a00 */
[----:B------:R-:W-:-:S03]  /*30580*/  PRMT R166, R166, 0x7773, RZ ;  /* 0x00007773a6a67816 */ /* 0x000fc600000000ff */
[----:B--2---:R0:W-:Y:S04]  /*30590*/  @P1 STG.E.U8 desc[UR20][R22.64], R10 ;  /* 0x0000000a16001986 */ /* 0x0041e8000c101114 */
[----:B---3--:R-:W-:Y:S01]  /*305a0*/  @P0 STG.E.U8 desc[UR20][R54.64], R166 ;  /* 0x000000a636000986 */ /* 0x008fe2000c101114 */
[----:B0-----:R-:W-:-:S03]  /*305b0*/  PRMT R10, R167, 0x7770, RZ ;  /* 0x00007770a70a7816 */ /* 0x001fc600000000ff */
[----:B------:R-:W2:Y:S04]  /*305c0*/  LDL.LU.64 R22, [R1+0xd58] ;  /* 0x000d580001167983 */ /* 0x000ea80000300a00 */
[----:B------:R0:W-:Y:S04]  /*305d0*/  @P5 STG.E.U8 desc[UR20][R12.64], R10 ;  /* 0x0000000a0c005986 */ /* 0x0001e8000c101114 */
[----:B------:R-:W3:Y:S04]  /*305e0*/  LDL.LU.64 R164, [R1+0xd48] ;  /* 0x000d480001a47983 */ /* 0x000ee80000300a00 */
[----:B------:R-:W3:Y:S01]  /*305f0*/  LDL.LU.64 R170, [R1+0xd40] ;  /* 0x000d400001aa7983 */ /* 0x000ee20000300a00 */
[----:B0-----:R-:W-:-:S03]  /*30600*/  PRMT R10, R167, 0x7771, RZ ;  /* 0x00007771a70a7816 */ /* 0x001fc600000000ff */
[----:B------:R-:W3:Y:S04]  /*30610*/  LDL.LU.64 R168, [R1+0xd38] ;  /* 0x000d380001a87983 */ /* 0x000ee80000300a00 */
[----:B------:R0:W-:Y:S01]  /*30620*/  @P4 STG.E.U8 desc[UR20][R4.64], R10 ;  /* 0x0000000a04004986 */ /* 0x0001e2000c101114 */
[----:B------:R-:W-:-:S03]  /*30630*/  LOP3.LUT P4, RZ, R7, 0x40, RZ, 0xc0, !PT ;  /* 0x0000004007ff7812 */ /* 0x000fc6000788c0ff */
[----:B------:R-:W3:Y:S04]  /*30640*/  LDL.LU.64 R52, [R1+0xd30] ;  /* 0x000d300001347983 */ /* 0x000ee80000300a00 */
[----:B------:R-:W3:Y:S01]  /*30650*/  LDL.LU.64 R54, [R1+0xd28] ;  /* 0x000d280001367983 */ /* 0x000ee20000300a00 */
[----:B0-----:R-:W-:-:S03]  /*30660*/  PRMT R10, R167, 0x7772, RZ ;  /* 0x00007772a70a7816 */ /* 0x001fc600000000ff */
[----:B------:R-:W3:Y:S04]  /*30670*/  LDL.LU.64 R12, [R1+0xd20] ;  /* 0x000d2000010c7983 */ /* 0x000ee80000300a00 */
[----:B------:R0:W-:Y:S01]  /*30680*/  @P4 STG.E.U8 desc[UR20][R8.64], R10 ;  /* 0x0000000a08004986 */ /* 0x0001e2000c101114 */
[----:B------:R-:W-:Y:S02]  /*30690*/  LOP3.LUT P4, RZ, R7, 0x20, RZ, 0xc0, !PT ;  /* 0x0000002007ff7812 */ /* 0x000fe4000788c0ff */
[----:B------:R-:W-:Y:S01]  /*306a0*/  PRMT R167, R167, 0x7773, RZ ;  /* 0x00007773a7a77816 */ /* 0x000fe200000000ff */
[----:B------:R-:W3:Y:S04]  /*306b0*/  LDL.LU.64 R4, [R1+0xd18] ;  /* 0x000d180001047983 */ /* 0x000ee80000300a00 */
[----:B0-----:R-:W3:Y:S06]  /*306c0*/  LDL.LU.64 R8, [R1+0xd10] ;  /* 0x000d100001087983 */ /* 0x001eec0000300a00 */
[----:B------:R0:W-:Y:S04]  /*306d0*/  @P4 STG.E.U8 desc[UR20][R20.64], R167 ;  /* 0x000000a714004986 */ /* 0x0001e8000c101114 */
[----:B0-----:R-:W3:Y:S04]  /*306e0*/  LDL.LU.64 R166, [R1+0xd50] ;  /* 0x000d500001a67983 */ /* 0x001ee80000300a00 */
[----:B------:R-:W3:Y:S01]  /*306f0*/  LDL.LU.64 R20, [R1+0xd08] ;  /* 0x000d080001147983 */ /* 0x000ee20000300a00 */
        /* <DEDUP_REMOVED lines=8> */
[----:B----4-:R0:W-:Y:S01]  /*30780*/  @P4 STG.E.U8 desc[UR20][R24.64], R10 ;  /* 0x0000000a18004986 */ /* 0x0101e2000c101114 */
[C---:B------:R-:W-:Y:S02]  /*30790*/  LOP3.LUT P4, RZ, R7.reuse, 0x8, RZ, 0xc0, !PT ;  /* 0x0000000807ff7812 */ /* 0x040fe4000788c0ff */
[----:B0-----:R-:W-:Y:S01]  /*307a0*/  PRMT R10, R160, 0x7771, RZ ;  /* 0x00007771a00a7816 */ /* 0x001fe200000000ff */
[----:B------:R-:W4:Y:S10]  /*307b0*/  LDL.LU.64 R24, [R1+0x1420] ;  /* 0x0014200001187983 */ /* 0x000f340000300a00 */
[----:B--2---:R0:W-:Y:S01]  /*307c0*/  @P4 STG.E.U8 desc[UR20][R22.64], R10 ;  /* 0x0000000a16004986 */ /* 0x0041e2000c101114 */
[----:B------:R-:W-:-:S02]  /*307d0*/  LOP3.LUT P4, RZ, R7, 0x4, RZ, 0xc0, !PT ;  /* 0x0000000407ff7812 */ /* 0x000fc4000788c0ff */
[C---:B0-----:R-:W-:Y:S01]  /*307e0*/  PRMT R10, R160.reuse, 0x7772, RZ ;  /* 0x00007772a00a7816 */ /* 0x041fe200000000ff */
[----:B------:R-:W2:Y:S01]  /*307f0*/  LDL.LU.64 R22, [R1+0x1418] ;  /* 0x0014180001167983 */ /* 0x000ea20000300a00 */
[----:B------:R-:W-:-:S09]  /*30800*/  PRMT R160, R160, 0x7773, RZ ;  /* 0x00007773a0a07816 */ /* 0x000fd200000000ff */
[----:B---3--:R-:W-:Y:S01]  /*30810*/  @P4 STG.E.U8 desc[UR20][R166.64], R10 ;  /* 0x0000000aa6004986 */ /* 0x008fe2000c101114 */
[----:B------:R-:W-:-:S13]  /*30820*/  LOP3.LUT P4, RZ, R7, 0x2, RZ, 0xc0, !PT ;  /* 0x0000000207ff7812 */ /* 0x000fda000788c0ff */
[----:B------:R-:W-:Y:S01]  /*30830*/  @P4 STG.E.U8 desc[UR20][R164.64], R160 ;  /* 0x000000a0a4004986 */ /* 0x000fe2000c101114 */
[----:B------:R-:W-:Y:S02]  /*30840*/  LOP3.LUT P4, RZ, R7, 0x1, RZ, 0xc0, !PT ;  /* 0x0000000107ff7812 */ /* 0x000fe4000788c0ff */
[----:B------:R-:W-:-:S11]  /*30850*/  PRMT R7, R161, 0x7770, RZ ;  /* 0x00007770a1077816 */ /* 0x000fd600000000ff */
[----:B------:R0:W-:Y:S01]  /*30860*/  @P4 STG.E.U8 desc[UR20][R170.64], R7 ;  /* 0x00000007aa004986 */ /* 0x0001e2000c101114 */
[----:B------:R-:W-:Y:S02]  /*30870*/  LOP3.LUT P4, RZ, R191, 0x80000000, RZ, 0xc0, !PT ;  /* 0x80000000bfff7812 */ /* 0x000fe4000788c0ff */
[----:B0-----:R-:W-:-:S11]  /*30880*/  PRMT R7, R161, 0x7771, RZ ;  /* 0x00007771a1077816 */ /* 0x001fd600000000ff */
[----:B------:R0:W-:Y:S02]  /*30890*/  @P4 STG.E.U8 desc[UR20][R168.64], R7 ;  /* 0x00000007a8004986 */ /* 0x0001e4000c101114 */
[C---:B0-----:R-:W-:Y:S02]  /*308a0*/  PRMT R7, R161.reuse, 0x7772, RZ ;  /* 0x00007772a1077816 */ /* 0x041fe400000000ff */
[----:B------:R-:W-:-:S03]  /*308b0*/  PRMT R161, R161, 0x7773, RZ ;  /* 0x00007773a1a17816 */ /* 0x000fc600000000ff */
[----:B------:R0:W-:Y:S04]  /*308c0*/  @P3 STG.E.U8 desc[UR20][R52.64], R7 ;  /* 0x0000000734003986 */ /* 0x0001e8000c101114 */
[----:B------:R-:W-:Y:S01]  /*308d0*/  @P6 STG.E.U8 desc[UR20][R54.64], R161 ;  /* 0x000000a136006986 */ /* 0x000fe2000c101114 */
[----:B0-----:R-:W-:-:S05]  /*308e0*/  PRMT R7, R162, 0x7770, RZ ;  /* 0x00007770a2077816 */ /* 0x001fca00000000ff */
[----:B------:R0:W-:Y:S02]  /*308f0*/  @P2 STG.E.U8 desc[UR20][R12.64], R7 ;  /* 0x000000070c002986 */ /* 0x0001e4000c101114 */
[----:B0-----:R-:W-:-:S05]  /*30900*/  PRMT R7, R162, 0x7771, RZ ;  /* 0x00007771a2077816 */ /* 0x001fca00000000ff */
[----:B------:R0:W-:Y:S02]  /*30910*/  @P1 STG.E.U8 desc[UR20][R4.64], R7 ;  /* 0x0000000704001986 */ /* 0x0001e4000c101114 */
[C---:B0-----:R-:W-:Y:S02]  /*30920*/  PRMT R7, R162.reuse, 0x7772, RZ ;  /* 0x00007772a2077816 */ /* 0x041fe400000000ff */
[----:B------:R-:W-:-:S03]  /*30930*/  PRMT R162, R162, 0x7773, RZ ;  /* 0x00007773a2a27816 */ /* 0x000fc600000000ff */
[----:B------:R-:W-:Y:S04]  /*30940*/  @P0 STG.E.U8 desc[UR20][R8.64], R7 ;  /* 0x0000000708000986 */ /* 0x000fe8000c101114 */
[----:B------:R0:W-:Y:S04]  /*30950*/  @P5 STG.E.U8 desc[UR20][R20.64], R162 ;  /* 0x000000a214005986 */ /* 0x0001e8000c101114 */
[----:B0-----:R-:W3:Y:S04]  /*30960*/  LDL.LU.64 R20, [R1+0xd00] ;  /* 0x000d000001147983 */ /* 0x001ee80000300a00 */
[----:B------:R-:W4:Y:S04]  /*30970*/  LDL.LU.64 R8, [R1+0xcf8] ;  /* 0x000cf80001087983 */ /* 0x000f280000300a00 */
[----:B------:R-:W2:Y:S04]  /*30980*/  LDL.LU.64 R168, [R1+0xcf0] ;  /* 0x000cf00001a87983 */ /* 0x000ea80000300a00 */
[----:B------:R-:W2:Y:S04]  /*30990*/  LDL.LU.64 R52, [R1+0xce8] ;  /* 0x000ce80001347983 */ /* 0x000ea80000300a00 */
[----:B------:R-:W2:Y:S04]  /*309a0*/  LDL.LU.64 R54, [R1+0xce0] ;  /* 0x000ce00001367983 */ /* 0x000ea80000300a00 */
[----:B------:R-:W2:Y:S04]  /*309b0*/  LDL.LU.64 R12, [R1+0xcd8] ;  /* 0x000cd800010c7983 */ /* 0x000ea80000300a00 */
[----:B------:R-:W2:Y:S01]  /*309c0*/  LDL.LU.64 R4, [R1+0xcd0] ;  /* 0x000cd00001047983 */ /* 0x000ea20000300a00 */
        /* <DEDUP_REMOVED lines=8> */
[----:B------:R-:W-:Y:S02]  /*30a50*/  LOP3.LUT P2, RZ, R19, 0x80, RZ, 0xc0, !PT ;  /* 0x0000008013ff7812 */ /* 0x000fe4000784c0ff */
[----:B------:R-:W-:-:S07]  /*30a60*/  PRMT R7, R163, 0x7770, RZ ;  /* 0x00007770a3077816 */ /* 0x000fce00000000ff */
[----:B------:R-:W-:Y:S02]  /*30a70*/  @P4 LOP3.LUT R191, R191, 0x2000000, RZ, 0xfc, !PT ;  /* 0x02000000bfbf4812 */ /* 0x000fe400078efcff */
[----:B------:R-:W-:Y:S02]  /*30a80*/  LOP3.LUT P4, RZ, R190, 0x400000, RZ, 0xc0, !PT ;  /* 0x00400000beff7812 */ /* 0x000fe4000788c0ff */
[----:B------:R-:W-:Y:S02]  /*30a90*/  LOP3.LUT R191, R191, 0xfbffffff, RZ, 0xc0, !PT ;  /* 0xfbffffffbfbf7812 */ /* 0x000fe400078ec0ff */
[----:B------:R-:W-:-:S09]  /*30aa0*/  LOP3.LUT P1, RZ, R19, 0x40, RZ, 0xc0, !PT ;  /* 0x0000004013ff7812 */ /* 0x000fd2000782c0ff */
[----:B------:R-:W-:Y:S02]  /*30ab0*/  @P4 LOP3.LUT R191, R191, 0x4000000, RZ, 0xfc, !PT ;  /* 0x04000000bfbf4812 */ /* 0x000fe400078efcff */
[----:B------:R-:W-:Y:S02]  /*30ac0*/  LOP3.LUT P4, RZ, R190, 0x800000, RZ, 0xc0, !PT ;  /* 0x00800000beff7812 */ /* 0x000fe4000788c0ff */
[----:B------:R-:W-:Y:S02]  /*30ad0*/  LOP3.LUT R191, R191, 0xf7ffffff, RZ, 0xc0, !PT ;  /* 0xf7ffffffbfbf7812 */ /* 0x000fe400078ec0ff */
[C---:B------:R-:W-:Y:S02]  /*30ae0*/  LOP3.LUT P0, RZ, R19.reuse, 0x10, RZ, 0xc0, !PT ;  /* 0x0000001013ff7812 */ /* 0x040fe4000780c0ff */
[----:B------:R-:W-:-:S07]  /*30af0*/  LOP3.LUT P5, RZ, R19, 0x2, RZ, 0xc0, !PT ;  /* 0x0000000213ff7812 */ /* 0x000fce00078ac0ff */
        /* <DEDUP_REMOVED lines=10> */
[----:B------:R-:W-:Y:S01]  /*30ba0*/  LOP3.LUT P4, RZ, R190, 0x80000000, RZ, 0xc0, !PT ;  /* 0x80000000beff7812 */ /* 0x000fe2000788c0ff */
[----:B---3--:R0:W-:Y:S04]  /*30bb0*/  @P2 STG.E.U8 desc[UR20][R20.64], R7 ;  /* 0x0000000714002986 */ /* 0x0081e8000c101114 */
[----:B0-----:R-:W3:Y:S01]  /*30bc0*/  LDL.LU.64 R20, [R1+0xcc8] ;  /* 0x000cc80001147983 */ /* 0x001ee20000300a00 */
[----:B------:R-:W-:-:S05]  /*30bd0*/  PRMT R7, R163, 0x7771, RZ ;  /* 0x00007771a3077816 */ /* 0x000fca00000000ff */
[----:B----4-:R0:W-:Y:S04]  /*30be0*/  @P1 STG.E.U8 desc[UR20][R8.64], R7 ;  /* 0x0000000708001986 */ /* 0x0101e8000c101114 */
[----:B0-----:R-:W4:Y:S01]  /*30bf0*/  LDL.LU.64 R8, [R1+0xcc0] ;  /* 0x000cc00001087983 */ /* 0x001f220000300a00 */
[C---:B------:R-:W-:Y:S02]  /*30c00*/  PRMT R7, R163.reuse, 0x7772, RZ ;  /* 0x00007772a3077816 */ /* 0x040fe400000000ff */
[----:B------:R-:W-:Y:S01]  /*30c10*/  PRMT R163, R163, 0x7773, RZ ;  /* 0x00007773a3a37816 */ /* 0x000fe200000000ff */
[----:B------:R-:W4:Y:S04]  /*30c20*/  LDL.LU.64 R160, [R1+0xcb0] ;  /* 0x000cb00001a07983 */ /* 0x000f280000300a00 */
[----:B--2---:R-:W-:Y:S04]  /*30c30*/  @P0 STG.E.U8 desc[UR20][R168.64], R7 ;  /* 0x00000007a8000986 */ /* 0x004fe8000c101114 */
[----:B------:R0:W-:Y:S04]  /*30c40*/  @P5 STG.E.U8 desc[UR20][R52.64], R163 ;  /* 0x000000a334005986 */ /* 0x0001e8000c101114 */
[----:B0-----:R-:W2:Y:S04]  /*30c50*/  LDL.LU.64 R162, [R1+0xcb8] ;  /* 0x000cb80001a27983 */ /* 0x001ea80000300a00 */
[----:B------:R-:W2:Y:S01]  /*30c60*/  LDL.LU.64 R166, [R1+0xca8] ;  /* 0x000ca80001a67983 */ /* 0x000ea20000300a00 */
[----:B------:R-:W-:-:S03]  /*30c70*/  PRMT R7, R156, 0x7770, RZ ;  /* 0x000077709c077816 */ /* 0x000fc600000000ff */
[----:B------:R-:W2:Y:S04]  /*30c80*/  LDL.LU.64 R164, [R1+0xca0] ;  /* 0x000ca00001a47983 */ /* 0x000ea80000300a00 */
[----:B------:R0:W-:Y:S01]  /*30c90*/  @P4 STG.E.U8 desc[UR20][R54.64], R7 ;  /* 0x0000000736004986 */ /* 0x0001e2000c101114 */
[----:B------:R-:W-:-:S03]  /*30ca0*/  LOP3.LUT P4, RZ, R191, 0x40000000, RZ, 0xc0, !PT ;  /* 0x40000000bfff7812 */ /* 0x000fc6000788c0ff */
[----:B------:R-:W2:Y:S04]  /*30cb0*/  LDL.LU.64 R170, [R1+0xc98] ;  /* 0x000c980001aa7983 */ /* 0x000ea80000300a00 */
[----:B------:R-:W2:Y:S01]  /*30cc0*/  LDL.LU.64 R168, [R1+0xc90] ;  /* 0x000c900001a87983 */ /* 0x000ea20000300a00 */
[----:B0-----:R-:W-:-:S03]  /*30cd0*/  PRMT R7, R156, 0x7771, RZ ;  /* 0x000077719c077816 */ /* 0x001fc600000000ff */
[----:B------:R-:W2:Y:S04]  /*30ce0*/  LDL.LU.64 R52, [R1+0xc88] ;  /* 0x000c880001347983 */ /* 0x000ea80000300a00 */
[----:B------:R0:W-:Y:S01]  /*30cf0*/  @P4 STG.E.U8 desc[UR20][R12.64], R7 ;  /* 0x000000070c004986 */ /* 0x0001e2000c101114 */
[----:B------:R-:W-:-:S03]  /*30d00*/  LOP3.LUT P4, RZ, R191, 0x20000000, RZ, 0xc0, !PT ;  /* 0x20000000bfff7812 */ /* 0x000fc6000788c0ff */
[----:B------:R-:W2:Y:S04]  /*30d10*/  LDL.LU.64 R54, [R1+0xc80] ;  /* 0x000c800001367983 */ /* 0x000ea80000300a00 */
[----:B0-----:R-:W2:Y:S01]  /*30d20*/  LDL.LU.64 R12, [R1+0xc78] ;  /* 0x000c7800010c7983 */ /* 0x001ea20000300a00 */
[----:B------:R-:W-:-:S05]  /*30d30*/  PRMT R7, R156, 0x7772, RZ ;  /* 0x000077729c077816 */ /* 0x000fca00000000ff */
[----:B------:R0:W-:Y:S04]  /*30d40*/  @P4 STG.E.U8 desc[UR20][R4.64], R7 ;  /* 0x0000000704004986 */ /* 0x0001e8000c101114 */
[----:B0-----:R-:W2:Y:S01]  /*30d50*/  LDL.LU.64 R4, [R1+0xc70] ;  /* 0x000c700001047983 */ /* 0x001ea20000300a00 */
[----:B------:R-:W-:Y:S02]  /*30d60*/  LOP3.LUT P4, RZ, R191, 0x10000000, RZ, 0xc0, !PT ;  /* 0x10000000bfff7812 */ /* 0x000fe4000788c0ff */
[----:B------:R-:W-:Y:S02]  /*30d70*/  PRMT R156, R156, 0x7773, RZ ;  /* 0x000077739c9c7816 */ /* 0x000fe400000000ff */
[----:B------:R-:W-:Y:S02]  /*30d80*/  PRMT R7, R157, 0x7770, RZ ;  /* 0x000077709d077816 */ /* 0x000fe400000000ff */
[----:B------:R-:W-:-:S02]  /*30d90*/  LOP3.LUT P3, RZ, R190, 0x4000, RZ, 0xc0, !PT ;  /* 0x00004000beff7812 */ /* 0x000fc4000786c0ff */
[C---:B------:R-:W-:Y:S02]  /*30da0*/  LOP3.LUT P6, RZ, R190.reuse, 0x1000, RZ, 0xc0, !PT ;  /* 0x00001000beff7812 */ /* 0x040fe400078cc0ff */
[C---:B------:R-:W-:Y:S02]  /*30db0*/  LOP3.LUT P2, RZ, R190.reuse, 0x200, RZ, 0xc0, !PT ;  /* 0x00000200beff7812 */ /* 0x040fe4000784c0ff */
[C---:B------:R-:W-:Y:S02]  /*30dc0*/  LOP3.LUT P1, RZ, R190.reuse, 0x80, RZ, 0xc0, !PT ;  /* 0x00000080beff7812 */ /* 0x040fe4000782c0ff */
[C---:B------:R-:W-:Y:S02]  /*30dd0*/  LOP3.LUT P0, RZ, R190.reuse, 0x40, RZ, 0xc0, !PT ;  /* 0x00000040beff7812 */ /* 0x040fe4000780c0ff */
[----:B------:R-:W-:Y:S01]  /*30de0*/  LOP3.LUT P5, RZ, R190, 0x10, RZ, 0xc0, !PT ;  /* 0x00000010beff7812 */ /* 0x000fe200078ac0ff */
[----:B---3--:R0:W-:Y:S01]  /*30df0*/  @P4 STG.E.U8 desc[UR20][R20.64], R156 ;  /* 0x0000009c14004986 */ /* 0x0081e2000c101114 */
[----:B------:R-:W-:-:S03]  /*30e00*/  LOP3.LUT P4, RZ, R191, 0x8000000, RZ, 0xc0, !PT ;  /* 0x08000000bfff7812 */ /* 0x000fc6000788c0ff */
[----:B0-----:R-:W3:Y:S10]  /*30e10*/  LDL.LU.64 R20, [R1+0x1410] ;  /* 0x0014100001147983 */ /* 0x001ef40000300a00 */
[----:B----4-:R0:W-:Y:S01]  /*30e20*/  @P4 STG.E.U8 desc[UR20][R8.64], R7 ;  /* 0x0000000708004986 */ /* 0x0101e2000c101114 */
[----:B------:R-:W-:-:S02]  /*30e30*/  LOP3.LUT P4, RZ, R191, 0x4000000, RZ, 0xc0, !PT ;  /* 0x04000000bfff7812 */ /* 0x000fc4000788c0ff */
[----:B0-----:R-:W-:Y:S01]  /*30e40*/  PRMT R7, R157, 0x7771, RZ ;  /* 0x000077719d077816 */ /* 0x001fe200000000ff */
[----:B------:R-:W4:Y:S10]  /*30e50*/  LDL.LU.64 R8, [R1+0x1408] ;  /* 0x0014080001087983 */ /* 0x000f340000300a00 */
[----:B--2---:R0:W-:Y:S01]  /*30e60*/  @P4 STG.E.U8 desc[UR20][R162.64], R7 ;  /* 0x00000007a2004986 */ /* 0x0041e2000c101114 */
[----:B------:R-:W-:-:S02]  /*30e70*/  LOP3.LUT P4, RZ, R191, 0x2000000, RZ, 0xc0, !PT ;  /* 0x02000000bfff7812 */ /* 0x000fc4000788c0ff */
[----:B0-----:R-:W-:-:S11]  /*30e80*/  PRMT R7, R157, 0x7772, RZ ;  /* 0x000077729d077816 */ /* 0x001fd600000000ff */
[----:B------:R0:W-:Y:S01]  /*30e90*/  @P4 STG.E.U8 desc[UR20][R160.64], R7 ;  /* 0x00000007a0004986 */ /* 0x0001e2000c101114 */
[----:B------:R-:W-:Y:S02]  /*30ea0*/  LOP3.LUT P4, RZ, R191, 0x1000000, RZ, 0xc0, !PT ;  /* 0x01000000bfff7812 */ /* 0x000fe4000788c0ff */
[----:B------:R-:W-:-:S11]  /*30eb0*/  PRMT R157, R157, 0x7773, RZ ;  /* 0x000077739d9d7816 */ /* 0x000fd600000000ff */
[----:B------:R-:W-:Y:S01]  /*30ec0*/  @P4 STG.E.U8 desc[UR20][R166.64], R157 ;  /* 0x0000009da6004986 */ /* 0x000fe2000c101114 */
[----:B------:R-:W-:Y:S02]  /*30ed0*/  LOP3.LUT P4, RZ, R191, 0x800000, RZ, 0xc0, !PT ;  /* 0x00800000bfff7812 */ /* 0x000fe4000788c0ff */
[----:B0-----:R-:W-:-:S11]  /*30ee0*/  PRMT R7, R158, 0x7770, RZ ;  /* 0x000077709e077816 */ /* 0x001fd600000000ff */
[----:B------:R0:W-:Y:S02]  /*30ef0*/  @P4 STG.E.U8 desc[UR20][R164.64], R7 ;  /* 0x00000007a4004986 */ /* 0x0001e4000c101114 */
[----:B0-----:R-:W-:-:S05]  /*30f00*/  PRMT R7, R158, 0x7771, RZ ;  /* 0x000077719e077816 */ /* 0x001fca00000000ff */
        /* <DEDUP_REMOVED lines=9> */
[----:B0-----:R-:W-:-:S05]  /*30fa0*/  PRMT R7, R159, 0x7772, RZ ;  /* 0x000077729f077816 */ /* 0x001fca00000000ff */
[----:B------:R0:W-:Y:S04]  /*30fb0*/  @P5 STG.E.U8 desc[UR20][R4.64], R7 ;  /* 0x0000000704005986 */ /* 0x0001e8000c101114 */
[----:B0-----:R-:W2:Y:S04]  /*30fc0*/  LDL.LU.64 R4, [R1+0xc68] ;  /* 0x000c680001047983 */ /* 0x001ea80000300a00 */
        /* <DEDUP_REMOVED lines=12> */
[C---:B------:R-:W-:Y:S02]  /*31090*/  LOP3.LUT P4, RZ, R190.reuse, 0x2000, RZ, 0xc0, !PT ;  /* 0x00002000beff7812 */ /* 0x040fe4000788c0ff */
        /* <DEDUP_REMOVED lines=20> */
[----:B------:R-:W-:Y:S02]  /*311e0*/  LOP3.LUT R191, R191, 0xffbfffff, RZ, 0xc0, !PT ;  /* 0xffbfffffbfbf7812 */ /* 0x000fe400078ec0ff */
[----:B------:R-:W-:-:S09]  /*311f0*/  LOP3.LUT P5, RZ, R190, 0x1, RZ, 0xc0, !PT ;  /* 0x00000001beff7812 */ /* 0x000fd200078ac0ff */
[----:B------:R-:W-:Y:S02]  /*31200*/  @P4 LOP3.LUT R191, R191, 0x400000, RZ, 0xfc, !PT ;  /* 0x00400000bfbf4812 */ /* 0x000fe400078efcff */
[----:B------:R-:W-:Y:S01]  /*31210*/  LOP3.LUT P4, RZ, R190, 0x4, RZ, 0xc0, !PT ;  /* 0x00000004beff7812 */ /* 0x000fe2000788c0ff */
[----:B--2---:R0:W-:Y:S04]  /*31220*/  @P2 STG.E.U8 desc[UR20][R4.64], R159 ;  /* 0x0000009f04002986 */ /* 0x0041e8000c101114 */
[----:B0-----:R-:W2:Y:S04]  /*31230*/  LDL.LU.64 R4, [R1+0xc30] ;  /* 0x000c300001047983 */ /* 0x001ea80000300a00 */
[----:B---3--:R0:W-:Y:S04]  /*31240*/  @P1 STG.E.U8 desc[UR20][R12.64], R7 ;  /* 0x000000070c001986 */ /* 0x0081e8000c101114 */
[----:B0-----:R-:W3:Y:S04]  /*31250*/  LDL.LU.64 R12, [R1+0xc28] ;  /* 0x000c2800010c7983 */ /* 0x001ee80000300a00 */
[----:B------:R-:W3:Y:S04]  /*31260*/  LDL.LU.64 R158, [R1+0xc20] ;  /* 0x000c2000019e7983 */ /* 0x000ee80000300a00 */
[----:B------:R-:W3:Y:S01]  /*31270*/  LDL.LU.64 R156, [R1+0xc18] ;  /* 0x000c1800019c7983 */ /* 0x000ee20000300a00 */
[----:B------:R-:W-:-:S03]  /*31280*/  PRMT R7, R152, 0x7771, RZ ;  /* 0x0000777198077816 */ /* 0x000fc600000000ff */
[----:B------:R-:W3:Y:S04]  /*31290*/  LDL.LU.64 R162, [R1+0xc10] ;  /* 0x000c100001a27983 */ /* 0x000ee80000300a00 */
[----:B----4-:R0:W-:Y:S04]  /*312a0*/  @P0 STG.E.U8 desc[UR20][R164.64], R7 ;  /* 0x00000007a4000986 */ /* 0x0101e8000c101114 */
[----:B------:R-:W4:Y:S04]  /*312b0*/  LDL.LU.64 R160, [R1+0xc08] ;  /* 0x000c080001a07983 */ /* 0x000f280000300a00 */
[----:B------:R-:W4:Y:S01]  /*312c0*/  LDL.LU.64 R166, [R1+0xc00] ;  /* 0x000c000001a67983 */ /* 0x000f220000300a00 */
[----:B0-----:R-:W-:-:S03]  /*312d0*/  PRMT R7, R152, 0x7772, RZ ;  /* 0x0000777298077816 */ /* 0x001fc600000000ff */
[----:B------:R-:W4:Y:S01]  /*312e0*/  LDL.LU.64 R164, [R1+0xbf8] ;  /* 0x000bf80001a47983 */ /* 0x000f220000300a00 */
[----:B------:R-:W-:-:S03]  /*312f0*/  PRMT R152, R152, 0x7773, RZ ;  /* 0x0000777398987816 */ /* 0x000fc600000000ff */
[----:B------:R0:W-:Y:S04]  /*31300*/  @P5 STG.E.U8 desc[UR20][R170.64], R7 ;  /* 0x00000007aa005986 */ /* 0x0001e8000c101114 */
[----:B------:R1:W-:Y:S01]  /*31310*/  @P4 STG.E.U8 desc[UR20][R168.64], R152 ;  /* 0x00000098a8004986 */ /* 0x0003e2000c101114 */
[----:B------:R-:W-:Y:S02]  /*31320*/  LOP3.LUT P4, RZ, R191, 0x400000, RZ, 0xc0, !PT ;  /* 0x00400000bfff7812 */ /* 0x000fe4000788c0ff */
[----:B0-----:R-:W-:Y:S01]  /*31330*/  PRMT R7, R153, 0x7770, RZ ;  /* 0x0000777099077816 */ /* 0x001fe200000000ff */
[----:B------:R-:W4:Y:S04]  /*31340*/  LDL.LU.64 R170, [R1+0xbf0] ;  /* 0x000bf00001aa7983 */ /* 0x000f280000300a00 */
[----:B-1----:R-:W4:Y:S06]  /*31350*/  LDL.LU.64 R168, [R1+0xbe8] ;  /* 0x000be80001a87983 */ /* 0x002f2c0000300a00 */
[----:B------:R0:W-:Y:S01]  /*31360*/  @P4 STG.E.U8 desc[UR20][R52.64], R7 ;  /* 0x0000000734004986 */ /* 0x0001e2000c101114 */
[----:B------:R-:W-:-:S03]  /*31370*/  LOP3.LUT P4, RZ, R191, 0x200000, RZ, 0xc0, !PT ;  /* 0x00200000bfff7812 */ /* 0x000fc6000788c0ff */
[----:B0-----:R-:W4:Y:S01]  /*31380*/  LDL.LU.64 R52, [R1+0xbe0] ;  /* 0x000be00001347983 */ /* 0x001f220000300a00 */
[----:B------:R-:W-:-:S09]  /*31390*/  PRMT R7, R153, 0x7771, RZ ;  /* 0x0000777199077816 */ /* 0x000fd200000000ff */
[----:B------:R0:W-:Y:S04]  /*313a0*/  @P4 STG.E.U8 desc[UR20][R54.64], R7 ;  /* 0x0000000736004986 */ /* 0x0001e8000c101114 */
[----:B0-----:R-:W4:Y:S01]  /*313b0*/  LDL.LU.64 R54, [R1+0xbd8] ;  /* 0x000bd80001367983 */ /* 0x001f220000300a00 */
[----:B------:R-:W-:Y:S02]  /*313c0*/  LOP3.LUT P4, RZ, R191, 0x100000, RZ, 0xc0, !PT ;  /* 0x00100000bfff7812 */ /* 0x000fe4000788c0ff */
[C---:B------:R-:W-:Y:S02]  /*313d0*/  PRMT R7, R153.reuse, 0x7772, RZ ;  /* 0x0000777299077816 */ /* 0x040fe400000000ff */
[----:B------:R-:W-:Y:S02]  /*313e0*/  PRMT R153, R153, 0x7773, RZ ;  /* 0x0000777399997816 */ /* 0x000fe400000000ff */
[----:B------:R-:W-:-:S02]  /*313f0*/  LOP3.LUT P3, RZ, R190, 0x80000, RZ, 0xc0, !PT ;  /* 0x00080000beff7812 */ /* 0x000fc4000786c0ff */
[C---:B------:R-:W-:Y:S02]  /*31400*/  LOP3.LUT P6, RZ, R190.reuse, 0x200000, RZ, 0xc0, !PT ;  /* 0x00200000beff7812 */ /* 0x040fe400078cc0ff */
[C---:B------:R-:W-:Y:S02]  /*31410*/  LOP3.LUT P2, RZ, R190.reuse, 0x1000000, RZ, 0xc0, !PT ;  /* 0x01000000beff7812 */ /* 0x040fe4000784c0ff */
[C---:B------:R-:W-:Y:S02]  /*31420*/  LOP3.LUT P1, RZ, R190.reuse, 0x4000000, RZ, 0xc0, !PT ;  /* 0x04000000beff7812 */ /* 0x040fe4000782c0ff */
[C---:B------:R-:W-:Y:S02]  /*31430*/  LOP3.LUT P0, RZ, R190.reuse, 0x8000000, RZ, 0xc0, !PT ;  /* 0x08000000beff7812 */ /* 0x040fe4000780c0ff */
[----:B------:R-:W-:Y:S01]  /*31440*/  LOP3.LUT P5, RZ, R190, 0x20000000, RZ, 0xc0, !PT ;  /* 0x20000000beff7812 */ /* 0x000fe200078ac0ff */
[----:B--2---:R0:W-:Y:S01]  /*31450*/  @P4 STG.E.U8 desc[UR20][R4.64], R7 ;  /* 0x0000000704004986 */ /* 0x0041e2000c101114 */
[----:B------:R-:W-:-:S02]  /*31460*/  LOP3.LUT P4, RZ, R191, 0x80000, RZ, 0xc0, !PT ;  /* 0x00080000bfff7812 */ /* 0x000fc4000788c0ff */
[----:B0-----:R-:W-:Y:S01]  /*31470*/  PRMT R7, R154, 0x7770, RZ ;  /* 0x000077709a077816 */ /* 0x001fe200000000ff */
[----:B------:R-:W2:Y:S10]  /*31480*/  LDL.LU.64 R4, [R1+0x1400] ;  /* 0x0014000001047983 */ /* 0x000eb40000300a00 */
[----:B---3--:R0:W-:Y:S01]  /*31490*/  @P4 STG.E.U8 desc[UR20][R12.64], R153 ;  /* 0x000000990c004986 */ /* 0x0081e2000c101114 */
[----:B------:R-:W-:-:S03]  /*314a0*/  LOP3.LUT P4, RZ, R191, 0x40000, RZ, 0xc0, !PT ;  /* 0x00040000bfff7812 */ /* 0x000fc6000788c0ff */
[----:B0-----:R-:W3:Y:S10]  /*314b0*/  LDL.LU.64 R12, [R1+0x13f8] ;  /* 0x0013f800010c7983 */ /* 0x001ef40000300a00 */
[----:B------:R0:W-:Y:S01]  /*314c0*/  @P4 STG.E.U8 desc[UR20][R158.64], R7 ;  /* 0x000000079e004986 */ /* 0x0001e2000c101114 */
[----:B------:R-:W-:-:S02]  /*314d0*/  LOP3.LUT P4, RZ, R191, 0x20000, RZ, 0xc0, !PT ;  /* 0x00020000bfff7812 */ /* 0x000fc4000788c0ff */
[----:B0-----:R-:W-:-:S11]  /*314e0*/  PRMT R7, R154, 0x7771, RZ ;  /* 0x000077719a077816 */ /* 0x001fd600000000ff */
[----:B------:R0:W-:Y:S01]  /*314f0*/  @P4 STG.E.U8 desc[UR20][R156.64], R7 ;  /* 0x000000079c004986 */ /* 0x0001e2000c101114 */
[----:B------:R-:W-:Y:S02]  /*31500*/  LOP3.LUT P4, RZ, R191, 0x10000, RZ, 0xc0, !PT ;  /* 0x00010000bfff7812 */ /* 0x000fe4000788c0ff */
[----:B0-----:R-:W-:-:S11]  /*31510*/  PRMT R7, R154, 0x7772, RZ ;  /* 0x000077729a077816 */ /* 0x001fd600000000ff */
[----:B------:R0:W-:Y:S01]  /*31520*/  @P4 STG.E.U8 desc[UR20][R162.64], R7 ;  /* 0x00000007a2004986 */ /* 0x0001e2000c101114 */
[----:B------:R-:W-:Y:S02]  /*31530*/  LOP3.LUT P4, RZ, R191, 0x8000, RZ, 0xc0, !PT ;  /* 0x00008000bfff7812 */ /* 0x000fe4000788c0ff */
[----:B------:R-:W-:Y:S02]  /*31540*/  PRMT R154, R154, 0x7773, RZ ;  /* 0x000077739a9a7816 */ /* 0x000fe400000000ff */
[----:B0-----:R-:W-:-:S09]  /*31550*/  PRMT R7, R155, 0x7770, RZ ;  /* 0x000077709b077816 */ /* 0x001fd200000000ff */
[----:B----4-:R-:W-:Y:S04]  /*31560*/  @P4 STG.E.U8 desc[UR20][R160.64], R154 ;  /* 0x0000009aa0004986 */ /* 0x010fe8000c101114 */
        /* <DEDUP_REMOVED lines=10> */
[----:B------:R0:W-:Y:S04]  /*31610*/  @P5 STG.E.U8 desc[UR20][R54.64], R7 ;  /* 0x0000000736005986 */ /* 0x0001e8000c101114 */
[----:B0-----:R-:W4:Y:S04]  /*31620*/  LDL.LU.64 R54, [R1+0xbd0] ;  /* 0x000bd00001367983 */ /* 0x001f280000300a00 */
[----:B------:R-:W2:Y:S04]  /*31630*/  LDL.LU.64 R166, [R1+0xbc8] ;  /* 0x000bc80001a67983 */ /* 0x000ea80000300a00 */
[----:B------:R-:W3:Y:S04]  /*31640*/  LDL.LU.64 R164, [R1+0xbc0] ;  /* 0x000bc00001a47983 */ /* 0x000ee80000300a00 */
[----:B------:R-:W3:Y:S04]  /*31650*/  LDL.LU.64 R170, [R1+0xbb8] ;  /* 0x000bb80001aa7983 */ /* 0x000ee80000300a00 */
[----:B------:R-:W3:Y:S01]  /*31660*/  LDL.LU.64 R168, [R1+0xbb0] ;  /* 0x000bb00001a87983 */ /* 0x000ee20000300a00 */
[----:B------:R-:W-:-:S03]  /*31670*/  LOP3.LUT P2, RZ, R19, 0x1, RZ, 0xc0, !PT ;  /* 0x0000000113ff7812 */ /* 0x000fc6000784c0ff */
[----:B------:R-:W3:Y:S01]  /*31680*/  LDL.LU.64 R52, [R1+0xba8] ;  /* 0x000ba80001347983 */ /* 0x000ee20000300a00 */
[----:B------:R-:W-:Y:S02]  /*31690*/  PRMT R7, R148, 0x7772, RZ ;  /* 0x0000777294077816 */ /* 0x000fe400000000ff */
        /* <DEDUP_REMOVED lines=13> */
[----:B------:R-:W-:Y:S01]  /*31770*/  LOP3.LUT R191, R191, 0xfffff7ff, RZ, 0xc0, !PT ;  /* 0xfffff7ffbfbf7812 */ /* 0x000fe200078ec0ff */
[----:B----4-:R0:W-:Y:S04]  /*31780*/  @P2 STG.E.U8 desc[UR20][R54.64], R7 ;  /* 0x0000000736002986 */ /* 0x0101e8000c101114 */
[----:B0-----:R-:W4:Y:S04]  /*31790*/  LDL.LU.64 R54, [R1+0xba0] ;  /* 0x000ba00001367983 */ /* 0x001f280000300a00 */
[----:B------:R-:W4:Y:S02]  /*317a0*/  LDL.LU.64 R154, [R1+0xb98] ;  /* 0x000b9800019a7983 */ /* 0x000f240000300a00 */
[----:B------:R-:W-:-:S02]  /*317b0*/  @P4 LOP3.LUT R191, R191, 0x800, RZ, 0xfc, !PT ;  /* 0x00000800bfbf4812 */ /* 0x000fc400078efcff */
[----:B------:R-:W-:Y:S01]  /*317c0*/  LOP3.LUT P4, RZ, R19, 0x2000, RZ, 0xc0, !PT ;  /* 0x0000200013ff7812 */ /* 0x000fe2000788c0ff */
[----:B------:R-:W4:Y:S01]  /*317d0*/  LDL.LU.64 R152, [R1+0xb90] ;  /* 0x000b900001987983 */ /* 0x000f220000300a00 */
[----:B------:R-:W-:-:S03]  /*317e0*/  LOP3.LUT R191, R191, 0xffffefff, RZ, 0xc0, !PT ;  /* 0xffffefffbfbf7812 */ /* 0x000fc600078ec0ff */
[----:B------:R-:W4:Y:S01]  /*317f0*/  LDL.LU.64 R158, [R1+0xb88] ;  /* 0x000b8800019e7983 */ /* 0x000f220000300a00 */
[C---:B------:R-:W-:Y:S02]  /*31800*/  LOP3.LUT P1, RZ, R19.reuse, 0x4, RZ, 0xc0, !PT ;  /* 0x0000000413ff7812 */ /* 0x040fe4000782c0ff */
[----:B------:R-:W-:Y:S01]  /*31810*/  LOP3.LUT P0, RZ, R19, 0x8, RZ, 0xc0, !PT ;  /* 0x0000000813ff7812 */ /* 0x000fe2000780c0ff */
[----:B------:R-:W4:Y:S04]  /*31820*/  LDL.LU.64 R156, [R1+0xb80] ;  /* 0x000b8000019c7983 */ /* 0x000f280000300a00 */
[----:B------:R-:W-:Y:S01]  /*31830*/  @P4 LOP3.LUT R191, R191, 0x1000, RZ, 0xfc, !PT ;  /* 0x00001000bfbf4812 */ /* 0x000fe200078efcff */
[----:B------:R-:W4:Y:S01]  /*31840*/  LDL.LU.64 R162, [R1+0xb78] ;  /* 0x000b780001a27983 */ /* 0x000f220000300a00 */
[----:B------:R-:W-:-:S02]  /*31850*/  LOP3.LUT P4, RZ, R19, 0x800, RZ, 0xc0, !PT ;  /* 0x0000080013ff7812 */ /* 0x000fc4000788c0ff */
[----:B------:R-:W-:Y:S01]  /*31860*/  LOP3.LUT R191, R191, 0xffffdfff, RZ, 0xc0, !PT ;  /* 0xffffdfffbfbf7812 */ /* 0x000fe200078ec0ff */
[----:B------:R-:W4:Y:S01]  /*31870*/  LDL.LU.64 R160, [R1+0xb70] ;  /* 0x000b700001a07983 */ /* 0x000f220000300a00 */
[----:B------:R-:W-:-:S09]  /*31880*/  LOP3.LUT P5, RZ, R19, 0x20, RZ, 0xc0, !PT ;  /* 0x0000002013ff7812 */ /* 0x000fd200078ac0ff */
[----:B------:R-:W-:Y:S02]  /*31890*/  @P4 LOP3.LUT R191, R191, 0x2000, RZ, 0xfc, !PT ;  /* 0x00002000bfbf4812 */ /* 0x000fe400078efcff */
[----:B------:R-:W-:Y:S02]  /*318a0*/  LOP3.LUT P4, RZ, R19, 0x400, RZ, 0xc0, !PT ;  /* 0x0000040013ff7812 */ /* 0x000fe4000788c0ff */
[----:B------:R-:W-:Y:S02]  /*318b0*/  LOP3.LUT R191, R191, 0xffffbfff, RZ, 0xc0, !PT ;  /* 0xffffbfffbfbf7812 */ /* 0x000fe400078ec0ff */
[----:B------:R-:W-:Y:S02]  /*318c0*/  PRMT R148, R148, 0x7773, RZ ;  /* 0x0000777394947816 */ /* 0x000fe400000000ff */
[----:B------:R-:W-:-:S03]  /*318d0*/  PRMT R7, R149, 0x7770, RZ ;  /* 0x0000777095077816 */ /* 0x000fc600000000ff */
[----:B--2---:R0:W-:Y:S04]  /*318e0*/  @P1 STG.E.U8 desc[UR20][R166.64], R148 ;  /* 0x00000094a6001986 */ /* 0x0041e8000c101114 */
[----:B------:R-:W-:Y:S01]  /*318f0*/  @P4 LOP3.LUT R191, R191, 0x4000, RZ, 0xfc, !PT ;  /* 0x00004000bfbf4812 */ /* 0x000fe200078efcff */
[----:B---3--:R1:W-:Y:S01]  /*31900*/  @P0 STG.E.U8 desc[UR20][R164.64], R7 ;  /* 0x00000007a4000986 */ /* 0x0083e2000c101114 */
[----:B------:R-:W-:-:S03]  /*31910*/  LOP3.LUT P4, RZ, R19, 0x100, RZ, 0xc0, !PT ;  /* 0x0000010013ff7812 */ /* 0x000fc6000788c0ff */
[----:B0-----:R-:W2:Y:S01]  /*31920*/  LDL.LU.64 R166, [R1+0xb68] ;  /* 0x000b680001a67983 */ /* 0x001ea20000300a00 */
[----:B-1----:R-:W-:-:S03]  /*31930*/  PRMT R7, R149, 0x7771, RZ ;  /* 0x0000777195077816 */ /* 0x002fc600000000ff */
[----:B------:R-:W3:Y:S04]  /*31940*/  LDL.LU.64 R164, [R1+0xb60] ;  /* 0x000b600001a47983 */ /* 0x000ee80000300a00 */
[----:B------:R0:W-:Y:S02]  /*31950*/  @P5 STG.E.U8 desc[UR20][R170.64], R7 ;  /* 0x00000007aa005986 */ /* 0x0001e4000c101114 */
[----:B0-----:R-:W-:Y:S02]  /*31960*/  PRMT R7, R149, 0x7772, RZ ;  /* 0x0000777295077816 */ /* 0x001fe400000000ff */
[----:B------:R-:W3:Y:S04]  /*31970*/  LDL.LU.64 R170, [R1+0xb58] ;  /* 0x000b580001aa7983 */ /* 0x000ee80000300a00 */
[----:B------:R0:W-:Y:S01]  /*31980*/  @P4 STG.E.U8 desc[UR20][R168.64], R7 ;  /* 0x00000007a8004986 */ /* 0x0001e2000c101114 */
[----:B------:R-:W-:-:S02]  /*31990*/  LOP3.LUT P4, RZ, R191, 0x4000, RZ, 0xc0, !PT ;  /* 0x00004000bfff7812 */ /* 0x000fc4000788c0ff */
[----:B------:R-:W-:Y:S01]  /*319a0*/  PRMT R149, R149, 0x7773, RZ ;  /* 0x0000777395957816 */ /* 0x000fe200000000ff */
[----:B0-----:R-:W3:Y:S10]  /*319b0*/  LDL.LU.64 R168, [R1+0xb50] ;  /* 0x000b500001a87983 */ /* 0x001ef40000300a00 */
[----:B------:R0:W-:Y:S01]  /*319c0*/  @P4 STG.E.U8 desc[UR20][R52.64], R149 ;  /* 0x0000009534004986 */ /* 0x0001e2000c101114 */
[----:B------:R-:W-:-:S02]  /*319d0*/  LOP3.LUT P4, RZ, R191, 0x2000, RZ, 0xc0, !PT ;  /* 0x00002000bfff7812 */ /* 0x000fc4000788c0ff */
[----:B------:R-:W-:Y:S01]  /*319e0*/  PRMT R7, R150, 0x7770, RZ ;  /* 0x0000777096077816 */ /* 0x000fe200000000ff */
[----:B0-----:R-:W3:Y:S10]  /*319f0*/  LDL.LU.64 R52, [R1+0xb48] ;  /* 0x000b480001347983 */ /* 0x001ef40000300a00 */
[----:B----4-:R0:W-:Y:S04]  /*31a00*/  @P4 STG.E.U8 desc[UR20][R54.64], R7 ;  /* 0x0000000736004986 */ /* 0x0101e8000c101114 */
[----:B0-----:R-:W4:Y:S01]  /*31a10*/  LDL.LU.64 R54, [R1+0xb40] ;  /* 0x000b400001367983 */ /* 0x001f220000300a00 */
[----:B------:R-:W-:-:S02]  /*31a20*/  LOP3.LUT P4, RZ, R191, 0x1000, RZ, 0xc0, !PT ;  /* 0x00001000bfff7812 */ /* 0x000fc4000788c0ff */
[----:B------:R-:W-:-:S11]  /*31a30*/  PRMT R7, R150, 0x7771, RZ ;  /* 0x0000777196077816 */ /* 0x000fd600000000ff */
[----:B------:R0:W-:Y:S01]  /*31a40*/  @P4 STG.E.U8 desc[UR20][R154.64], R7 ;  /* 0x000000079a004986 */ /* 0x0001e2000c101114 */
[----:B------:R-:W-:Y:S02]  /*31a50*/  LOP3.LUT P4, RZ, R191, 0x800, RZ, 0xc0, !PT ;  /* 0x00000800bfff7812 */ /* 0x000fe4000788c0ff */
[----:B0-----:R-:W-:-:S11]  /*31a60*/  PRMT R7, R150, 0x7772, RZ ;  /* 0x0000777296077816 */ /* 0x001fd600000000ff */
[----:B------:R0:W-:Y:S01]  /*31a70*/  @P4 STG.E.U8 desc[UR20][R152.64], R7 ;  /* 0x0000000798004986 */ /* 0x0001e2000c101114 */
[----:B------:R-:W-:Y:S02]  /*31a80*/  LOP3.LUT P4, RZ, R191, 0x400, RZ, 0xc0, !PT ;  /* 0x00000400bfff7812 */ /* 0x000fe4000788c0ff */
[----:B------:R-:W-:-:S11]  /*31a90*/  PRMT R150, R150, 0x7773, RZ ;  /* 0x0000777396967816 */ /* 0x000fd600000000ff */
[----:B------:R-:W-:Y:S01]  /*31aa0*/  @P4 STG.E.U8 desc[UR20][R158.64], R150 ;  /* 0x000000969e004986 */ /* 0x000fe2000c101114 */
[----:B------:R-:W-:Y:S02]  /*31ab0*/  LOP3.LUT P4, RZ, R191, 0x200, RZ, 0xc0, !PT ;  /* 0x00000200bfff7812 */ /* 0x000fe4000788c0ff */
[----:B0-----:R-:W-:-:S11]  /*31ac0*/  PRMT R7, R151, 0x7770, RZ ;  /* 0x0000777097077816 */ /* 0x001fd600000000ff */
[----:B------:R0:W-:Y:S01]  /*31ad0*/  @P4 STG.E.U8 desc[UR20][R156.64], R7 ;  /* 0x000000079c004986 */ /* 0x0001e2000c101114 */
[----:B------:R-:W-:Y:S02]  /*31ae0*/  LOP3.LUT P4, RZ, R191, 0x100, RZ, 0xc0, !PT ;  /* 0x00000100bfff7812 */ /* 0x000fe4000788c0ff */
[----:B0-----:R-:W-:-:S11]  /*31af0*/  PRMT R7, R151, 0x7771, RZ ;  /* 0x0000777197077816 */ /* 0x001fd600000000ff */
[----:B------:R0:W-:Y:S01]  /*31b00*/  @P4 STG.E.U8 desc[UR20][R162.64], R7 ;  /* 0x00000007a2004986 */ /* 0x0001e2000c101114 */
[----:B------:R-:W-:Y:S02]  /*31b10*/  LOP3.LUT P4, RZ, R191, 0x80, RZ, 0xc0, !PT ;  /* 0x00000080bfff7812 */ /* 0x000fe4000788c0ff */
[C---:B------:R-:W-:Y:S02]  /*31b20*/  LOP3.LUT P3, RZ, R19.reuse, 0x4000000, RZ, 0xc0, !PT ;  /* 0x0400000013ff7812 */ /* 0x040fe4000786c0ff */
[C---:B------:R-:W-:Y:S02]  /*31b30*/  LOP3.LUT P6, RZ, R19.reuse, 0x8000000, RZ, 0xc0, !PT ;  /* 0x0800000013ff7812 */ /* 0x040fe400078cc0ff */
[----:B------:R-:W-:Y:S02]  /*31b40*/  LOP3.LUT P2, RZ, R19, 0x20000000, RZ, 0xc0, !PT ;  /* 0x2000000013ff7812 */ /* 0x000fe4000784c0ff */
[C---:B0-----:R-:W-:Y:S02]  /*31b50*/  PRMT R7, R151.reuse, 0x7772, RZ ;  /* 0x0000777297077816 */ /* 0x041fe400000000ff */
[----:B------:R-:W-:-:S03]  /*31b60*/  PRMT R151, R151, 0x7773, RZ ;  /* 0x0000777397977816 */ /* 0x000fc600000000ff */
[----:B------:R0:W-:Y:S01]  /*31b70*/  @P4 STG.E.U8 desc[UR20][R160.64], R7 ;  /* 0x00000007a0004986 */ /* 0x0001e2000c101114 */
[----:B------:R-:W-:-:S03]  /*31b80*/  LOP3.LUT P1, RZ, R18, 0x1, RZ, 0xc0, !PT ;  /* 0x0000000112ff7812 */ /* 0x000fc6000782c0ff */
[----:B--2---:R-:W-:Y:S01]  /*31b90*/  @P3 STG.E.U8 desc[UR20][R166.64], R151 ;  /* 0x00000097a6003986 */ /* 0x004fe2000c101114 */
[----:B0-----:R-:W-:-:S05]  /*31ba0*/  PRMT R7, R144, 0x7770, RZ ;  /* 0x0000777090077816 */ /* 0x001fca00000000ff */
[----:B---3--:R0:W-:Y:S01]  /*31bb0*/  @P6 STG.E.U8 desc[UR20][R164.64], R7 ;  /* 0x00000007a4006986 */ /* 0x0081e2000c101114 */
[C---:B------:R-:W-:Y:S02]  /*31bc0*/  LOP3.LUT P0, RZ, R18.reuse, 0x4, RZ, 0xc0, !PT ;  /* 0x0000000412ff7812 */ /* 0x040fe4000780c0ff */
[----:B------:R-:W-:Y:S02]  /*31bd0*/  LOP3.LUT P5, RZ, R18, 0x8, RZ, 0xc0, !PT ;  /* 0x0000000812ff7812 */ /* 0x000fe400078ac0ff */
[----:B0-----:R-:W-:-:S05]  /*31be0*/  PRMT R7, R144, 0x7771, RZ ;  /* 0x0000777190077816 */ /* 0x001fca00000000ff */
[----:B------:R0:W-:Y:S02]  /*31bf0*/  @P2 STG.E.U8 desc[UR20][R170.64], R7 ;  /* 0x00000007aa002986 */ /* 0x0001e4000c101114 */
[C---:B0-----:R-:W-:Y:S02]  /*31c00*/  PRMT R7, R144.reuse, 0x7772, RZ ;  /* 0x0000777290077816 */ /* 0x041fe400000000ff */
[----:B------:R-:W-:-:S03]  /*31c10*/  PRMT R144, R144, 0x7773, RZ ;  /* 0x0000777390907816 */ /* 0x000fc600000000ff */
[----:B------:R0:W-:Y:S04]  /*31c20*/  @P1 STG.E.U8 desc[UR20][R168.64], R7 ;  /* 0x00000007a8001986 */ /* 0x0001e8000c101114 */
[----:B------:R-:W-:Y:S01]  /*31c30*/  @P0 STG.E.U8 desc[UR20][R52.64], R144 ;  /* 0x0000009034000986 */ /* 0x000fe2000c101114 */
[----:B0-----:R-:W-:-:S05]  /*31c40*/  PRMT R7, R145, 0x7770, RZ ;  /* 0x0000777091077816 */ /* 0x001fca00000000ff */
[----:B----4-:R0:W-:Y:S04]  /*31c50*/  @P5 STG.E.U8 desc[UR20][R54.64], R7 ;  /* 0x0000000736005986 */ /* 0x0101e8000c101114 */
[----:B0-----:R-:W2:Y:S04]  /*31c60*/  LDL.LU.64 R54, [R1+0xb38] ;  /* 0x000b380001367983 */ /* 0x001ea80000300a00 */
[----:B------:R-:W3:Y:S04]  /*31c70*/  LDL.LU.64 R166, [R1+0xb30] ;  /* 0x000b300001a67983 */ /* 0x000ee80000300a00 */
[----:B------:R-:W4:Y:S04]  /*31c80*/  LDL.LU.64 R164, [R1+0xb28] ;  /* 0x000b280001a47983 */ /* 0x000f280000300a00 */
[----:B------:R-:W4:Y:S04]  /*31c90*/  LDL.LU.64 R170, [R1+0xb20] ;  /* 0x000b200001aa7983 */ /* 0x000f280000300a00 */
[----:B------:R-:W4:Y:S01]  /*31ca0*/  LDL.LU.64 R168, [R1+0xb18] ;  /* 0x000b180001a87983 */ /* 0x000f220000300a00 */
[----:B------:R-:W-:-:S03]  /*31cb0*/  LOP3.LUT P2, RZ, R18, 0x20, RZ, 0xc0, !PT ;  /* 0x0000002012ff7812 */ /* 0x000fc6000784c0ff */
[----:B------:R-:W4:Y:S01]  /*31cc0*/  LDL.LU.64 R52, [R1+0xb10] ;  /* 0x000b100001347983 */ /* 0x000f220000300a00 */
        /* <DEDUP_REMOVED lines=15> */
[----:B--2---:R0:W-:Y:S04]  /*31dc0*/  @P2 STG.E.U8 desc[UR20][R54.64], R7 ;  /* 0x0000000736002986 */ /* 0x0041e8000c101114 */
[----:B0-----:R-:W2:Y:S04]  /*31dd0*/  LDL.LU.64 R54, [R1+0xb08] ;  /* 0x000b080001367983 */ /* 0x001ea80000300a00 */
[----:B------:R-:W2:Y:S02]  /*31de0*/  LDL.LU.64 R154, [R1+0xb00] ;  /* 0x000b0000019a7983 */ /* 0x000ea40000300a00 */
[----:B------:R-:W-:-:S02]  /*31df0*/  @P4 LOP3.LUT R191, R191, 0x8, RZ, 0xfc, !PT ;  /* 0x00000008bfbf4812 */ /* 0x000fc400078efcff */
[----:B------:R-:W-:Y:S01]  /*31e00*/  LOP3.LUT P4, RZ, R18, 0x80000, RZ, 0xc0, !PT ;  /* 0x0008000012ff7812 */ /* 0x000fe2000788c0ff */
[----:B------:R-:W2:Y:S01]  /*31e10*/  LDL.LU.64 R152, [R1+0xaf8] ;  /* 0x000af80001987983 */ /* 0x000ea20000300a00 */
[----:B------:R-:W-:-:S03]  /*31e20*/  LOP3.LUT R191, R191, 0xffffffef, RZ, 0xc0, !PT ;  /* 0xffffffefbfbf7812 */ /* 0x000fc600078ec0ff */
[----:B------:R-:W2:Y:S01]  /*31e30*/  LDL.LU.64 R158, [R1+0xaf0] ;  /* 0x000af000019e7983 */ /* 0x000ea20000300a00 */
[----:B------:R-:W-:-:S03]  /*31e40*/  LOP3.LUT P1, RZ, R18, 0x100, RZ, 0xc0, !PT ;  /* 0x0000010012ff7812 */ /* 0x000fc6000782c0ff */
[----:B------:R-:W2:Y:S04]  /*31e50*/  LDL.LU.64 R156, [R1+0xae8] ;  /* 0x000ae800019c7983 */ /* 0x000ea80000300a00 */
[----:B------:R-:W-:Y:S01]  /*31e60*/  @P4 LOP3.LUT R191, R191, 0x10, RZ, 0xfc, !PT ;  /* 0x00000010bfbf4812 */ /* 0x000fe200078efcff */
[----:B------:R-:W2:Y:S01]  /*31e70*/  LDL.LU.64 R162, [R1+0xae0] ;  /* 0x000ae00001a27983 */ /* 0x000ea20000300a00 */
[C---:B------:R-:W-:Y:S02]  /*31e80*/  LOP3.LUT P4, RZ, R18.reuse, 0x40000, RZ, 0xc0, !PT ;  /* 0x0004000012ff7812 */ /* 0x040fe4000788c0ff */
[----:B------:R-:W-:Y:S01]  /*31e90*/  LOP3.LUT R191, R191, 0xffffffdf, RZ, 0xc0, !PT ;  /* 0xffffffdfbfbf7812 */ /* 0x000fe200078ec0ff */
[----:B------:R-:W2:Y:S01]  /*31ea0*/  LDL.LU.64 R160, [R1+0xad8] ;  /* 0x000ad80001a07983 */ /* 0x000ea20000300a00 */
[----:B------:R-:W-:-:S09]  /*31eb0*/  LOP3.LUT P0, RZ, R18, 0x400, RZ, 0xc0, !PT ;  /* 0x0000040012ff7812 */ /* 0x000fd2000780c0ff */
[----:B------:R-:W-:Y:S02]  /*31ec0*/  @P4 LOP3.LUT R191, R191, 0x20, RZ, 0xfc, !PT ;  /* 0x00000020bfbf4812 */ /* 0x000fe400078efcff */
[C---:B------:R-:W-:Y:S02]  /*31ed0*/  LOP3.LUT P4, RZ, R18.reuse, 0x10000, RZ, 0xc0, !PT ;  /* 0x0001000012ff7812 */ /* 0x040fe4000788c0ff */
[----:B------:R-:W-:Y:S02]  /*31ee0*/  LOP3.LUT P5, RZ, R18, 0x800, RZ, 0xc0, !PT ;  /* 0x0000080012ff7812 */ /* 0x000fe400078ac0ff */
[----:B------:R-:W-:Y:S02]  /*31ef0*/  LOP3.LUT R191, R191, 0xffffffbf, RZ, 0xc0, !PT ;  /* 0xffffffbfbfbf7812 */ /* 0x000fe400078ec0ff */
[C---:B------:R-:W-:Y:S02]  /*31f00*/  PRMT R7, R145.reuse, 0x7772, RZ ;  /* 0x0000777291077816 */ /* 0x040fe400000000ff */
[----:B------:R-:W-:-:S03]  /*31f10*/  PRMT R145, R145, 0x7773, RZ ;  /* 0x0000777391917816 */ /* 0x000fc600000000ff */
[----:B---3--:R0:W-:Y:S02]  /*31f20*/  @P1 STG.E.U8 desc[UR20][R166.64], R7 ;  /* 0x00000007a6001986 */ /* 0x0081e4000c101114 */
[----:B------:R-:W-:Y:S02]  /*31f30*/  @P4 LOP3.LUT R191, R191, 0x40, RZ, 0xfc, !PT ;  /* 0x00000040bfbf4812 */ /* 0x000fe400078efcff */
[----:B------:R-:W-:Y:S01]  /*31f40*/  LOP3.LUT P4, RZ, R18, 0x2000, RZ, 0xc0, !PT ;  /* 0x0000200012ff7812 */ /* 0x000fe2000788c0ff */
[----:B----4-:R1:W-:Y:S01]  /*31f50*/  @P0 STG.E.U8 desc[UR20][R164.64], R145 ;  /* 0x00000091a4000986 */ /* 0x0103e2000c101114 */
[----:B0-----:R-:W-:-:S03]  /*31f60*/  PRMT R7, R146, 0x7770, RZ ;  /* 0x0000777092077816 */ /* 0x001fc600000000ff */
[----:B------:R-:W3:Y:S04]  /*31f70*/  LDL.LU.64 R166, [R1+0xad0] ;  /* 0x000ad00001a67983 */ /* 0x000ee80000300a00 */
[----:B------:R0:W-:Y:S04]  /*31f80*/  @P5 STG.E.U8 desc[UR20][R170.64], R7 ;  /* 0x00000007aa005986 */ /* 0x0001e8000c101114 */
[----:B-1----:R-:W4:Y:S01]  /*31f90*/  LDL.LU.64 R164, [R1+0xac8] ;  /* 0x000ac80001a47983 */ /* 0x002f220000300a00 */
[----:B0-----:R-:W-:-:S03]  /*31fa0*/  PRMT R7, R146, 0x7771, RZ ;  /* 0x0000777192077816 */ /* 0x001fc600000000ff */
[----:B------:R-:W4:Y:S04]  /*31fb0*/  LDL.LU.64 R170, [R1+0xac0] ;  /* 0x000ac00001aa7983 */ /* 0x000f280000300a00 */
[----:B------:R0:W-:Y:S01]  /*31fc0*/  @P4 STG.E.U8 desc[UR20][R168.64], R7 ;  /* 0x00000007a8004986 */ /* 0x0001e2000c101114 */
[C---:B------:R-:W-:Y:S02]  /*31fd0*/  LOP3.LUT P4, RZ, R191.reuse, 0x40, RZ, 0xc0, !PT ;  /* 0x00000040bfff7812 */ /* 0x040fe4000788c0ff */
[----:B0-----:R-:W-:Y:S01]  /*31fe0*/  PRMT R7, R146, 0x7772, RZ ;  /* 0x0000777292077816 */ /* 0x001fe200000000ff */
[----:B------:R-:W4:Y:S10]  /*31ff0*/  LDL.LU.64 R168, [R1+0xab8] ;  /* 0x000ab80001a87983 */ /* 0x000f340000300a00 */
[----:B------:R0:W-:Y:S01]  /*32000*/  @P4 STG.E.U8 desc[UR20][R52.64], R7 ;  /* 0x0000000734004986 */ /* 0x0001e2000c101114 */
[----:B------:R-:W-:-:S02]  /*32010*/  LOP3.LUT P4, RZ, R191, 0x20, RZ, 0xc0, !PT ;  /* 0x00000020bfff7812 */ /* 0x000fc4000788c0ff */
[----:B------:R-:W-:Y:S01]  /*32020*/  PRMT R146, R146, 0x7773, RZ ;  /* 0x0000777392927816 */ /* 0x000fe200000000ff */
[----:B0-----:R-:W4:Y:S10]  /*32030*/  LDL.LU.64 R52, [R1+0xab0] ;  /* 0x000ab00001347983 */ /* 0x001f340000300a00 */
[----:B--2---:R0:W-:Y:S04]  /*32040*/  @P4 STG.E.U8 desc[UR20][R54.64], R146 ;  /* 0x0000009236004986 */ /* 0x0041e8000c101114 */
[----:B0-----:R-:W2:Y:S01]  /*32050*/  LDL.LU.64 R54, [R1+0xaa8] ;  /* 0x000aa80001367983 */ /* 0x001ea20000300a00 */
[----:B------:R-:W-:-:S02]  /*32060*/  LOP3.LUT P4, RZ, R191, 0x10, RZ, 0xc0, !PT ;  /* 0x00000010bfff7812 */ /* 0x000fc4000788c0ff */
[----:B------:R-:W-:-:S11]  /*32070*/  PRMT R7, R147, 0x7770, RZ ;  /* 0x0000777093077816 */ /* 0x000fd600000000ff */
[----:B------:R0:W-:Y:S01]  /*32080*/  @P4 STG.E.U8 desc[UR20][R154.64], R7 ;  /* 0x000000079a004986 */ /* 0x0001e2000c101114 */
[----:B------:R-:W-:Y:S02]  /*32090*/  LOP3.LUT P4, RZ, R191, 0x8, RZ, 0xc0, !PT ;  /* 0x00000008bfff7812 */ /* 0x000fe4000788c0ff */
[----:B0-----:R-:W-:-:S11]  /*320a0*/  PRMT R7, R147, 0x7771, RZ ;  /* 0x0000777193077816 */ /* 0x001fd600000000ff */
        /* <DEDUP_REMOVED lines=8> */
[----:B0-----:R-:W-:Y:S02]  /*32130*/  PRMT R7, R140, 0x7770, RZ ;  /* 0x000077708c077816 */ /* 0x001fe400000000ff */
[----:B------:R-:W-:-:S09]  /*32140*/  LOP3.LUT P3, RZ, R17, 0x1, RZ, 0xc0, !PT ;  /* 0x0000000111ff7812 */ /* 0x000fd2000786c0ff */
[----:B------:R0:W-:Y:S01]  /*32150*/  @P4 STG.E.U8 desc[UR20][R162.64], R7 ;  /* 0x00000007a2004986 */ /* 0x0001e2000c101114 */
[----:B------:R-:W-:Y:S02]  /*32160*/  LOP3.LUT P4, RZ, R19, 0x80000000, RZ, 0xc0, !PT ;  /* 0x8000000013ff7812 */ /* 0x000fe4000788c0ff */
[C---:B------:R-:W-:Y:S02]  /*32170*/  LOP3.LUT P6, RZ, R17.reuse, 0x4, RZ, 0xc0, !PT ;  /* 0x0000000411ff7812 */ /* 0x040fe400078cc0ff */
[----:B------:R-:W-:Y:S02]  /*32180*/  LOP3.LUT P2, RZ, R17, 0x8, RZ, 0xc0, !PT ;  /* 0x0000000811ff7812 */ /* 0x000fe4000784c0ff */
[----:B0-----:R-:W-:-:S07]  /*32190*/  PRMT R7, R140, 0x7771, RZ ;  /* 0x000077718c077816 */ /* 0x001fce00000000ff */
[----:B------:R0:W-:Y:S01]  /*321a0*/  @P4 STG.E.U8 desc[UR20][R160.64], R7 ;  /* 0x00000007a0004986 */ /* 0x0001e2000c101114 */
[----:B------:R-:W-:Y:S02]  /*321b0*/  LOP3.LUT P1, RZ, R17, 0x20, RZ, 0xc0, !PT ;  /* 0x0000002011ff7812 */ /* 0x000fe4000782c0ff */
[C---:B0-----:R-:W-:Y:S02]  /*321c0*/  PRMT R7, R140.reuse, 0x7772, RZ ;  /* 0x000077728c077816 */ /* 0x041fe400000000ff */
[----:B------:R-:W-:-:S03]  /*321d0*/  PRMT R140, R140, 0x7773, RZ ;  /* 0x000077738c8c7816 */ /* 0x000fc600000000ff */
[----:B---3--:R0:W-:Y:S01]  /*321e0*/  @P3 STG.E.U8 desc[UR20][R166.64], R7 ;  /* 0x00000007a6003986 */ /* 0x0081e2000c101114 */
[C---:B------:R-:W-:Y:S02]  /*321f0*/  LOP3.LUT P0, RZ, R17.reuse, 0x100, RZ, 0xc0, !PT ;  /* 0x0000010011ff7812 */ /* 0x040fe4000780c0ff */
[----:B------:R-:W-:Y:S01]  /*32200*/  LOP3.LUT P5, RZ, R17, 0x400, RZ, 0xc0, !PT ;  /* 0x0000040011ff7812 */ /* 0x000fe200078ac0ff */
[----:B----4-:R-:W-:Y:S01]  /*32210*/  @P6 STG.E.U8 desc[UR20][R164.64], R140 ;  /* 0x0000008ca4006986 */ /* 0x010fe2000c101114 */
[----:B0-----:R-:W-:-:S05]  /*32220*/  PRMT R7, R141, 0x7770, RZ ;  /* 0x000077708d077816 */ /* 0x001fca00000000ff */
[----:B------:R0:W-:Y:S02]  /*32230*/  @P2 STG.E.U8 desc[UR20][R170.64], R7 ;  /* 0x00000007aa002986 */ /* 0x0001e4000c101114 */
[----:B0-----:R-:W-:-:S05]  /*32240*/  PRMT R7, R141, 0x7771, RZ ;  /* 0x000077718d077816 */ /* 0x001fca00000000ff */
[----:B------:R0:W-:Y:S02]  /*32250*/  @P1 STG.E.U8 desc[UR20][R168.64], R7 ;  /* 0x00000007a8001986 */ /* 0x0001e4000c101114 */
[C---:B0-----:R-:W-:Y:S02]  /*32260*/  PRMT R7, R141.reuse, 0x7772, RZ ;  /* 0x000077728d077816 */ /* 0x041fe400000000ff */
[----:B------:R-:W-:-:S03]  /*32270*/  PRMT R141, R141, 0x7773, RZ ;  /* 0x000077738d8d7816 */ /* 0x000fc600000000ff */
[----:B------:R-:W-:Y:S04]  /*32280*/  @P0 STG.E.U8 desc[UR20][R52.64], R7 ;  /* 0x0000000734000986 */ /* 0x000fe8000c101114 */
[----:B--2---:R0:W-:Y:S04]  /*32290*/  @P5 STG.E.U8 desc[UR20][R54.64], R141 ;  /* 0x0000008d36005986 */ /* 0x0041e8000c101114 */
        /* <DEDUP_REMOVED lines=26> */
[----:B------:R-:W2:Y:S01]  /*32440*/  LDL.LU.64 R152, [R1+0xa60] ;  /* 0x000a600001987983 */ /* 0x000ea20000300a00 */
[----:B------:R-:W-:Y:S02]  /*32450*/  LOP3.LUT P4, RZ, R2, 0x1000, RZ, 0xc0, !PT ;  /* 0x0000100002ff7812 */ /* 0x000fe4000788c0ff */
[----:B------:R-:W-:Y:S01]  /*32460*/  LOP3.LUT R19, R19, 0xefffffff, RZ, 0xc0, !PT ;  /* 0xefffffff13137812 */ /* 0x000fe200078ec0ff */
[----:B------:R-:W2:Y:S04]  /*32470*/  LDL.LU.64 R158, [R1+0xa58] ;  /* 0x000a5800019e7983 */ /* 0x000ea80000300a00 */
[----:B------:R-:W2:Y:S01]  /*32480*/  LDL.LU.64 R156, [R1+0xa50] ;  /* 0x000a5000019c7983 */ /* 0x000ea20000300a00 */
[C---:B------:R-:W-:Y:S02]  /*32490*/  LOP3.LUT P1, RZ, R17.reuse, 0x2000, RZ, 0xc0, !PT ;  /* 0x0000200011ff7812 */ /* 0x040fe4000782c0ff */
[----:B------:R-:W-:Y:S01]  /*324a0*/  LOP3.LUT P0, RZ, R17, 0x10000, RZ, 0xc0, !PT ;  /* 0x0001000011ff7812 */ /* 0x000fe2000780c0ff */
[----:B------:R-:W2:Y:S02]  /*324b0*/  LDL.LU.64 R162, [R1+0xa48] ;  /* 0x000a480001a27983 */ /* 0x000ea40000300a00 */
[----:B------:R-:W-:-:S02]  /*324c0*/  @P4 LOP3.LUT R19, R19, 0x10000000, RZ, 0xfc, !PT ;  /* 0x1000000013134812 */ /* 0x000fc400078efcff */
[----:B------:R-:W-:Y:S01]  /*324d0*/  LOP3.LUT P4, RZ, R3, 0x8000, RZ, 0xc0, !PT ;  /* 0x0000800003ff7812 */ /* 0x000fe2000788c0ff */
[----:B------:R-:W2:Y:S01]  /*324e0*/  LDL.LU.64 R160, [R1+0xa40] ;  /* 0x000a400001a07983 */ /* 0x000ea20000300a00 */
[----:B------:R-:W-:-:S11]  /*324f0*/  LOP3.LUT R19, R19, 0xdfffffff, RZ, 0xc0, !PT ;  /* 0xdfffffff13137812 */ /* 0x000fd600078ec0ff */
[----:B------:R-:W-:Y:S02]  /*32500*/  @P4 LOP3.LUT R19, R19, 0x20000000, RZ, 0xfc, !PT ;  /* 0x2000000013134812 */ /* 0x000fe400078efcff */
[----:B------:R-:W-:Y:S02]  /*32510*/  LOP3.LUT P4, RZ, R3, 0x1000, RZ, 0xc0, !PT ;  /* 0x0000100003ff7812 */ /* 0x000fe4000788c0ff */
[----:B------:R-:W-:Y:S02]  /*32520*/  LOP3.LUT R19, R19, 0xbfffffff, RZ, 0xc0, !PT ;  /* 0xbfffffff13137812 */ /* 0x000fe400078ec0ff */
[----:B------:R-:W-:Y:S02]  /*32530*/  PRMT R7, R142, 0x7771, RZ ;  /* 0x000077718e077816 */ /* 0x000fe400000000ff */
[----:B------:R-:W-:-:S03]  /*32540*/  LOP3.LUT P5, RZ, R17, 0x40000, RZ, 0xc0, !PT ;  /* 0x0004000011ff7812 */ /* 0x000fc600078ac0ff */
[----:B---3--:R0:W-:Y:S04]  /*32550*/  @P1 STG.E.U8 desc[UR20][R166.64], R7 ;  /* 0x00000007a6001986 */ /* 0x0081e8000c101114 */
[----:B------:R-:W-:Y:S02]  /*32560*/  @P4 LOP3.LUT R19, R19, 0x40000000, RZ, 0xfc, !PT ;  /* 0x4000000013134812 */ /* 0x000fe400078efcff */
[----:B------:R-:W-:Y:S02]  /*32570*/  LOP3.LUT P4, RZ, R3, 0x800, RZ, 0xc0, !PT ;  /* 0x0000080003ff7812 */ /* 0x000fe4000788c0ff */
[C---:B0-----:R-:W-:Y:S01]  /*32580*/  PRMT R7, R142.reuse, 0x7772, RZ ;  /* 0x000077728e077816 */ /* 0x041fe200000000ff */
[----:B------:R-:W3:Y:S01]  /*32590*/  LDL.LU.64 R166, [R1+0xa38] ;  /* 0x000a380001a67983 */ /* 0x000ee20000300a00 */
[----:B------:R-:W-:-:S03]  /*325a0*/  PRMT R142, R142, 0x7773, RZ ;  /* 0x000077738e8e7816 */ /* 0x000fc600000000ff */
[----:B----4-:R0:W-:Y:S04]  /*325b0*/  @P0 STG.E.U8 desc[UR20][R164.64], R7 ;  /* 0x00000007a4000986 */ /* 0x0101e8000c101114 */
[----:B------:R1:W-:Y:S01]  /*325c0*/  @P5 STG.E.U8 desc[UR20][R170.64], R142 ;  /* 0x0000008eaa005986 */ /* 0x0003e2000c101114 */
[----:B0-----:R-:W-:-:S03]  /*325d0*/  PRMT R7, R143, 0x7770, RZ ;  /* 0x000077708f077816 */ /* 0x001fc600000000ff */
[----:B------:R-:W4:Y:S04]  /*325e0*/  LDL.LU.64 R164, [R1+0xa30] ;  /* 0x000a300001a47983 */ /* 0x000f280000300a00 */
[----:B------:R0:W-:Y:S01]  /*325f0*/  @P4 STG.E.U8 desc[UR20][R168.64], R7 ;  /* 0x00000007a8004986 */ /* 0x0001e2000c101114 */
[----:B------:R-:W-:-:S03]  /*32600*/  LOP3.LUT P4, RZ, R19, 0x40000000, RZ, 0xc0, !PT ;  /* 0x4000000013ff7812 */ /* 0x000fc6000788c0ff */
[----:B-1----:R-:W4:Y:S01]  /*32610*/  LDL.LU.64 R170, [R1+0xa28] ;  /* 0x000a280001aa7983 */ /* 0x002f220000300a00 */
[----:B0-----:R-:W-:-:S03]  /*32620*/  PRMT R7, R143, 0x7771, RZ ;  /* 0x000077718f077816 */ /* 0x001fc600000000ff */
[----:B------:R-:W4:Y:S06]  /*32630*/  LDL.LU.64 R168, [R1+0xa20] ;  /* 0x000a200001a87983 */ /* 0x000f2c0000300a00 */
[----:B------:R0:W-:Y:S01]  /*32640*/  @P4 STG.E.U8 desc[UR20][R52.64], R7 ;  /* 0x0000000734004986 */ /* 0x0001e2000c101114 */
[----:B------:R-:W-:-:S03]  /*32650*/  LOP3.LUT P4, RZ, R19, 0x20000000, RZ, 0xc0, !PT ;  /* 0x2000000013ff7812 */ /* 0x000fc6000788c0ff */
[----:B0-----:R-:W4:Y:S01]  /*32660*/  LDL.LU.64 R52, [R1+0xa18] ;  /* 0x000a180001347983 */ /* 0x001f220000300a00 */
[----:B------:R-:W-:-:S09]  /*32670*/  PRMT R7, R143, 0x7772, RZ ;  /* 0x000077728f077816 */ /* 0x000fd200000000ff */
[----:B--2---:R0:W-:Y:S04]  /*32680*/  @P4 STG.E.U8 desc[UR20][R54.64], R7 ;  /* 0x0000000736004986 */ /* 0x0041e8000c101114 */
[----:B0-----:R-:W2:Y:S01]  /*32690*/  LDL.LU.64 R54, [R1+0xa10] ;  /* 0x000a100001367983 */ /* 0x001ea20000300a00 */
[----:B------:R-:W-:Y:S02]  /*326a0*/  LOP3.LUT P4, RZ, R19, 0x10000000, RZ, 0xc0, !PT ;  /* 0x1000000013ff7812 */ /* 0x000fe4000788c0ff */
[----:B------:R-:W-:Y:S02]  /*326b0*/  PRMT R143, R143, 0x7773, RZ ;  /* 0x000077738f8f7816 */ /* 0x000fe400000000ff */
[----:B------:R-:W-:-:S09]  /*326c0*/  PRMT R7, R136, 0x7770, RZ ;  /* 0x0000777088077816 */ /* 0x000fd200000000ff */
[----:B------:R-:W-:Y:S01]  /*326d0*/  @P4 STG.E.U8 desc[UR20][R154.64], R143 ;  /* 0x0000008f9a004986 */ /* 0x000fe2000c101114 */
[----:B------:R-:W-:-:S13]  /*326e0*/  LOP3.LUT P4, RZ, R19, 0x8000000, RZ, 0xc0, !PT ;  /* 0x0800000013ff7812 */ /* 0x000fda000788c0ff */
        /* <DEDUP_REMOVED lines=8> */
[----:B------:R-:W-:Y:S02]  /*32770*/  PRMT R136, R136, 0x7773, RZ ;  /* 0x0000777388887816 */ /* 0x000fe400000000ff */
[----:B------:R-:W-:-:S09]  /*32780*/  LOP3.LUT P3, RZ, R3, 0x100, RZ, 0xc0, !PT ;  /* 0x0000010003ff7812 */ /* 0x000fd2000786c0ff */
[----:B------:R-:W-:Y:S01]  /*32790*/  @P4 STG.E.U8 desc[UR20][R162.64], R136 ;  /* 0x00000088a2004986 */ /* 0x000fe2000c101114 */
[----:B------:R-:W-:Y:S02]  /*327a0*/  LOP3.LUT P4, RZ, R19, 0x800000, RZ, 0xc0, !PT ;  /* 0x0080000013ff7812 */ /* 0x000fe4000788c0ff */
[----:B0-----:R-:W-:Y:S02]  /*327b0*/  PRMT R7, R137, 0x7770, RZ ;  /* 0x0000777089077816 */ /* 0x001fe400000000ff */
[C---:B------:R-:W-:Y:S02]  /*327c0*/  LOP3.LUT P6, RZ, R3.reuse, 0x8, RZ, 0xc0, !PT ;  /* 0x0000000803ff7812 */ /* 0x040fe400078cc0ff */
[C---:B------:R-:W-:Y:S02]  /*327d0*/  LOP3.LUT P2, RZ, R3.reuse, 0x40, RZ, 0xc0, !PT ;  /* 0x0000004003ff7812 */ /* 0x040fe4000784c0ff */
[----:B------:R-:W-:-:S05]  /*327e0*/  LOP3.LUT P1, RZ, R3, 0x2, RZ, 0xc0, !PT ;  /* 0x0000000203ff7812 */ /* 0x000fca000782c0ff */
[----:B------:R0:W-:Y:S01]  /*327f0*/  @P4 STG.E.U8 desc[UR20][R160.64], R7 ;  /* 0x00000007a0004986 */ /* 0x0001e2000c101114 */
[----:B------:R-:W-:Y:S02]  /*32800*/  LOP3.LUT P0, RZ, R3, 0x10, RZ, 0xc0, !PT ;  /* 0x0000001003ff7812 */ /* 0x000fe4000780c0ff */
[----:B0-----:R-:W-:-:S05]  /*32810*/  PRMT R7, R137, 0x7771, RZ ;  /* 0x0000777189077816 */ /* 0x001fca00000000ff */
[----:B---3--:R0:W-:Y:S01]  /*32820*/  @P3 STG.E.U8 desc[UR20][R166.64], R7 ;  /* 0x00000007a6003986 */ /* 0x0081e2000c101114 */
[----:B------:R-:W-:Y:S02]  /*32830*/  LOP3.LUT P5, RZ, R3, 0x40000, RZ, 0xc0, !PT ;  /* 0x0004000003ff7812 */ /* 0x000fe400078ac0ff */
[C---:B0-----:R-:W-:Y:S02]  /*32840*/  PRMT R7, R137.reuse, 0x7772, RZ ;  /* 0x0000777289077816 */ /* 0x041fe400000000ff */
[----:B------:R-:W-:-:S03]  /*32850*/  PRMT R137, R137, 0x7773, RZ ;  /* 0x0000777389897816 */ /* 0x000fc600000000ff */
[----:B----4-:R0:W-:Y:S04]  /*32860*/  @P6 STG.E.U8 desc[UR20][R164.64], R7 ;  /* 0x00000007a4006986 */ /* 0x0101e8000c101114 */
[----:B------:R-:W-:Y:S01]  /*32870*/  @P2 STG.E.U8 desc[UR20][R170.64], R137 ;  /* 0x00000089aa002986 */ /* 0x000fe2000c101114 */
[----:B0-----:R-:W-:-:S05]  /*32880*/  PRMT R7, R138, 0x7770, RZ ;  /* 0x000077708a077816 */ /* 0x001fca00000000ff */
[----:B------:R0:W-:Y:S02]  /*32890*/  @P1 STG.E.U8 desc[UR20][R168.64], R7 ;  /* 0x00000007a8001986 */ /* 0x0001e4000c101114 */
[----:B0-----:R-:W-:-:S05]  /*328a0*/  PRMT R7, R138, 0x7771, RZ ;  /* 0x000077718a077816 */ /* 0x001fca00000000ff */
[----:B------:R0:W-:Y:S02]  /*328b0*/  @P0 STG.E.U8 desc[UR20][R52.64], R7 ;  /* 0x0000000734000986 */ /* 0x0001e4000c101114 */
[----:B0-----:R-:W-:-:S05]  /*328c0*/  PRMT R7, R138, 0x7772, RZ ;  /* 0x000077728a077816 */ /* 0x001fca00000000ff */
        /* <DEDUP_REMOVED lines=25> */
[----:B------:R-:W2:Y:S04]  /*32a60*/  LDL.LU.64 R154, [R1+0x9d0] ;  /* 0x0009d000019a7983 */ /* 0x000ea80000300a00 */
[----:B------:R-:W2:Y:S04]  /*32a70*/  LDL.LU.64 R152, [R1+0x9c8] ;  /* 0x0009c80001987983 */ /* 0x000ea80000300a00 */
[----:B------:R-:W2:Y:S01]  /*32a80*/  LDL.LU.64 R158, [R1+0x9c0] ;  /* 0x0009c000019e7983 */ /* 0x000ea20000300a00 */
[----:B------:R-:W-:-:S02]  /*32a90*/  @P4 LOP3.LUT R19, R19, 0x80000, RZ, 0xfc, !PT ;  /* 0x0008000013134812 */ /* 0x000fc400078efcff */
[----:B------:R-:W-:Y:S01]  /*32aa0*/  LOP3.LUT P4, RZ, R3, 0x200000, RZ, 0xc0, !PT ;  /* 0x0020000003ff7812 */ /* 0x000fe2000788c0ff */
[----:B------:R-:W2:Y:S01]  /*32ab0*/  LDL.LU.64 R156, [R1+0x9b8] ;  /* 0x0009b800019c7983 */ /* 0x000ea20000300a00 */
[----:B------:R-:W-:Y:S02]  /*32ac0*/  LOP3.LUT R19, R19, 0xffefffff, RZ, 0xc0, !PT ;  /* 0xffefffff13137812 */ /* 0x000fe400078ec0ff */
[C---:B------:R-:W-:Y:S01]  /*32ad0*/  LOP3.LUT P1, RZ, R3.reuse, 0x20000, RZ, 0xc0, !PT ;  /* 0x0002000003ff7812 */ /* 0x040fe2000782c0ff */
[----:B------:R-:W2:Y:S01]  /*32ae0*/  LDL.LU.64 R162, [R1+0x9b0] ;  /* 0x0009b00001a27983 */ /* 0x000ea20000300a00 */
[----:B------:R-:W-:Y:S02]  /*32af0*/  LOP3.LUT P0, RZ, R3, 0x80000, RZ, 0xc0, !PT ;  /* 0x0008000003ff7812 */ /* 0x000fe4000780c0ff */
[----:B------:R-:W-:Y:S01]  /*32b00*/  PRMT R7, R139, 0x7770, RZ ;  /* 0x000077708b077816 */ /* 0x000fe200000000ff */
[----:B------:R-:W2:Y:S04]  /*32b10*/  LDL.LU.64 R160, [R1+0x9a8] ;  /* 0x0009a80001a07983 */ /* 0x000ea80000300a00 */
[----:B------:R-:W-:-:S02]  /*32b20*/  @P4 LOP3.LUT R19, R19, 0x100000, RZ, 0xfc, !PT ;  /* 0x0010000013134812 */ /* 0x000fc400078efcff */
[----:B------:R-:W-:Y:S02]  /*32b30*/  LOP3.LUT P4, RZ, R17, 0x200000, RZ, 0xc0, !PT ;  /* 0x0020000011ff7812 */ /* 0x000fe4000788c0ff */
[----:B------:R-:W-:Y:S01]  /*32b40*/  LOP3.LUT R19, R19, 0xffdfffff, RZ, 0xc0, !PT ;  /* 0xffdfffff13137812 */ /* 0x000fe200078ec0ff */
[----:B---3--:R0:W-:Y:S01]  /*32b50*/  @P1 STG.E.U8 desc[UR20][R166.64], R7 ;  /* 0x00000007a6001986 */ /* 0x0081e2000c101114 */
[----:B------:R-:W-:-:S09]  /*32b60*/  LOP3.LUT P5, RZ, R2, 0x800, RZ, 0xc0, !PT ;  /* 0x0000080002ff7812 */ /* 0x000fd200078ac0ff */
[----:B------:R-:W-:Y:S02]  /*32b70*/  @P4 LOP3.LUT R19, R19, 0x200000, RZ, 0xfc, !PT ;  /* 0x0020000013134812 */ /* 0x000fe400078efcff */
[----:B------:R-:W-:Y:S01]  /*32b80*/  LOP3.LUT P4, RZ, R17, 0x100000, RZ, 0xc0, !PT ;  /* 0x0010000011ff7812 */ /* 0x000fe2000788c0ff */
[----:B0-----:R-:W3:Y:S01]  /*32b90*/  LDL.LU.64 R166, [R1+0x9a0] ;  /* 0x0009a00001a67983 */ /* 0x001ee20000300a00 */
[----:B------:R-:W-:Y:S02]  /*32ba0*/  LOP3.LUT R19, R19, 0xffbfffff, RZ, 0xc0, !PT ;  /* 0xffbfffff13137812 */ /* 0x000fe400078ec0ff */
[----:B------:R-:W-:-:S05]  /*32bb0*/  PRMT R7, R139, 0x7771, RZ ;  /* 0x000077718b077816 */ /* 0x000fca00000000ff */
[----:B----4-:R0:W-:Y:S04]  /*32bc0*/  @P0 STG.E.U8 desc[UR20][R164.64], R7 ;  /* 0x00000007a4000986 */ /* 0x0101e8000c101114 */
[----:B------:R-:W-:Y:S02]  /*32bd0*/  @P4 LOP3.LUT R19, R19, 0x400000, RZ, 0xfc, !PT ;  /* 0x0040000013134812 */ /* 0x000fe400078efcff */
[----:B------:R-:W-:Y:S02]  /*32be0*/  LOP3.LUT P4, RZ, R2, 0x100, RZ, 0xc0, !PT ;  /* 0x0000010002ff7812 */ /* 0x000fe4000788c0ff */
[C---:B0-----:R-:W-:Y:S01]  /*32bf0*/  PRMT R7, R139.reuse, 0x7772, RZ ;  /* 0x000077728b077816 */ /* 0x041fe200000000ff */
[----:B------:R-:W4:Y:S01]  /*32c00*/  LDL.LU.64 R164, [R1+0x998] ;  /* 0x0009980001a47983 */ /* 0x000f220000300a00 */
[----:B------:R-:W-:-:S03]  /*32c10*/  PRMT R139, R139, 0x7773, RZ ;  /* 0x000077738b8b7816 */ /* 0x000fc600000000ff */
[----:B------:R0:W-:Y:S06]  /*32c20*/  @P5 STG.E.U8 desc[UR20][R170.64], R7 ;  /* 0x00000007aa005986 */ /* 0x0001ec000c101114 */
[----:B------:R1:W-:Y:S01]  /*32c30*/  @P4 STG.E.U8 desc[UR20][R168.64], R139 ;  /* 0x0000008ba8004986 */ /* 0x0003e2000c101114 */
[----:B------:R-:W-:-:S03]  /*32c40*/  LOP3.LUT P4, RZ, R19, 0x400000, RZ, 0xc0, !PT ;  /* 0x0040000013ff7812 */ /* 0x000fc6000788c0ff */
[----:B0-----:R-:W4:Y:S04]  /*32c50*/  LDL.LU.64 R170, [R1+0x990] ;  /* 0x0009900001aa7983 */ /* 0x001f280000300a00 */
[----:B-1----:R-:W4:Y:S01]  /*32c60*/  LDL.LU.64 R168, [R1+0x988] ;  /* 0x0009880001a87983 */ /* 0x002f220000300a00 */
[----:B------:R-:W-:-:S05]  /*32c70*/  PRMT R7, R132, 0x7770, RZ ;  /* 0x0000777084077816 */ /* 0x000fca00000000ff */
[----:B------:R0:W-:Y:S01]  /*32c80*/  @P4 STG.E.U8 desc[UR20][R52.64], R7 ;  /* 0x0000000734004986 */ /* 0x0001e2000c101114 */
[----:B------:R-:W-:-:S03]  /*32c90*/  LOP3.LUT P4, RZ, R19, 0x200000, RZ, 0xc0, !PT ;  /* 0x0020000013ff7812 */ /* 0x000fc6000788c0ff */
[----:B0-----:R-:W4:Y:S01]  /*32ca0*/  LDL.LU.64 R52, [R1+0x980] ;  /* 0x0009800001347983 */ /* 0x001f220000300a00 */
[----:B------:R-:W-:-:S09]  /*32cb0*/  PRMT R7, R132, 0x7771, RZ ;  /* 0x0000777184077816 */ /* 0x000fd200000000ff */
[----:B--2---:R0:W-:Y:S04]  /*32cc0*/  @P4 STG.E.U8 desc[UR20][R54.64], R7 ;  /* 0x0000000736004986 */ /* 0x0041e8000c101114 */
[----:B0-----:R-:W2:Y:S01]  /*32cd0*/  LDL.LU.64 R54, [R1+0x978] ;  /* 0x0009780001367983 */ /* 0x001ea20000300a00 */
[----:B------:R-:W-:Y:S02]  /*32ce0*/  LOP3.LUT P4, RZ, R19, 0x100000, RZ, 0xc0, !PT ;  /* 0x0010000013ff7812 */ /* 0x000fe4000788c0ff */
[C---:B------:R-:W-:Y:S02]  /*32cf0*/  PRMT R7, R132.reuse, 0x7772, RZ ;  /* 0x0000777284077816 */ /* 0x040fe400000000ff */
[----:B------:R-:W-:-:S09]  /*32d00*/  PRMT R132, R132, 0x7773, RZ ;  /* 0x0000777384847816 */ /* 0x000fd200000000ff */
[----:B------:R0:W-:Y:S01]  /*32d10*/  @P4 STG.E.U8 desc[UR20][R154.64], R7 ;  /* 0x000000079a004986 */ /* 0x0001e2000c101114 */
[----:B------:R-:W-:-:S13]  /*32d20*/  LOP3.LUT P4, RZ, R19, 0x80000, RZ, 0xc0, !PT ;  /* 0x0008000013ff7812 */ /* 0x000fda000788c0ff */
        /* <DEDUP_REMOVED lines=8> */
[----:B------:R-:W-:Y:S02]  /*32db0*/  LOP3.LUT P3, RZ, R17, 0x1000000, RZ, 0xc0, !PT ;  /* 0x0100000011ff7812 */ /* 0x000fe4000786c0ff */
[----:B0-----:R-:W-:-:S09]  /*32dc0*/  PRMT R7, R133, 0x7772, RZ ;  /* 0x0000777285077816 */ /* 0x001fd200000000ff */
[----:B------:R0:W-:Y:S01]  /*32dd0*/  @P4 STG.E.U8 desc[UR20][R162.64], R7 ;  /* 0x00000007a2004986 */ /* 0x0001e2000c101114 */
[----:B------:R-:W-:Y:S02]  /*32de0*/  LOP3.LUT P4, RZ, R19, 0x8000, RZ, 0xc0, !PT ;  /* 0x0000800013ff7812 */ /* 0x000fe4000788c0ff */
[----:B------:R-:W-:Y:S02]  /*32df0*/  LOP3.LUT P6, RZ, R17, 0x2000000, RZ, 0xc0, !PT ;  /* 0x0200000011ff7812 */ /* 0x000fe400078cc0ff */
[----:B------:R-:W-:Y:S02]  /*32e00*/  PRMT R133, R133, 0x7773, RZ ;  /* 0x0000777385857816 */ /* 0x000fe400000000ff */
[----:B------:R-:W-:Y:S02]  /*32e10*/  LOP3.LUT P2, RZ, R17, 0x4000000, RZ, 0xc0, !PT ;  /* 0x0400000011ff7812 */ /* 0x000fe4000784c0ff */
[----:B0-----:R-:W-:-:S05]  /*32e20*/  PRMT R7, R134, 0x7770, RZ ;  /* 0x0000777086077816 */ /* 0x001fca00000000ff */
[----:B------:R0:W-:Y:S04]  /*32e30*/  @P4 STG.E.U8 desc[UR20][R160.64], R133 ;  /* 0x00000085a0004986 */ /* 0x0001e8000c101114 */
[----:B---3--:R1:W-:Y:S01]  /*32e40*/  @P3 STG.E.U8 desc[UR20][R166.64], R7 ;  /* 0x00000007a6003986 */ /* 0x0083e2000c101114 */
[----:B------:R-:W-:-:S03]  /*32e50*/  LOP3.LUT P1, RZ, R17, 0x8000000, RZ, 0xc0, !PT ;  /* 0x0800000011ff7812 */ /* 0x000fc6000782c0ff */
[----:B0-----:R-:W3:Y:S01]  /*32e60*/  LDL.LU.64 R160, [R1+0x970] ;  /* 0x0009700001a07983 */ /* 0x001ee20000300a00 */
[----:B-1----:R-:W-:-:S03]  /*32e70*/  PRMT R7, R134, 0x7771, RZ ;  /* 0x0000777186077816 */ /* 0x002fc600000000ff */
[----:B------:R-:W3:Y:S04]  /*32e80*/  LDL.LU.64 R166, [R1+0x968] ;  /* 0x0009680001a67983 */ /* 0x000ee80000300a00 */
[----:B----4-:R0:W-:Y:S02]  /*32e90*/  @P6 STG.E.U8 desc[UR20][R164.64], R7 ;  /* 0x00000007a4006986 */ /* 0x0101e4000c101114 */
[C---:B0-----:R-:W-:Y:S02]  /*32ea0*/  PRMT R7, R134.reuse, 0x7772, RZ ;  /* 0x0000777286077816 */ /* 0x041fe400000000ff */
[----:B------:R-:W4:Y:S01]  /*32eb0*/  LDL.LU.64 R164, [R1+0x960] ;  /* 0x0009600001a47983 */ /* 0x000f220000300a00 */
[----:B------:R-:W-:-:S03]  /*32ec0*/  PRMT R134, R134, 0x7773, RZ ;  /* 0x0000777386867816 */ /* 0x000fc600000000ff */
[----:B------:R0:W-:Y:S01]  /*32ed0*/  @P2 STG.E.U8 desc[UR20][R170.64], R7 ;  /* 0x00000007aa002986 */ /* 0x0001e2000c101114 */
[----:B------:R-:W-:-:S03]  /*32ee0*/  LOP3.LUT P0, RZ, R3, 0x4000000, RZ, 0xc0, !PT ;  /* 0x0400000003ff7812 */ /* 0x000fc6000780c0ff */
[----:B------:R1:W-:Y:S04]  /*32ef0*/  @P1 STG.E.U8 desc[UR20][R168.64], R134 ;  /* 0x00000086a8001986 */ /* 0x0003e8000c101114 */
[----:B0-----:R-:W4:Y:S04]  /*32f00*/  LDL.LU.64 R170, [R1+0x958] ;  /* 0x0009580001aa7983 */ /* 0x001f280000300a00 */
[----:B-1----:R-:W4:Y:S01]  /*32f10*/  LDL.LU.64 R168, [R1+0x950] ;  /* 0x0009500001a87983 */ /* 0x002f220000300a00 */
[----:B------:R-:W-:Y:S02]  /*32f20*/  PRMT R7, R135, 0x7770, RZ ;  /* 0x0000777087077816 */ /* 0x000fe400000000ff */
[----:B------:R-:W-:-:S03]  /*32f30*/  LOP3.LUT P5, RZ, R3, 0x2000000, RZ, 0xc0, !PT ;  /* 0x0200000003ff7812 */ /* 0x000fc600078ac0ff */
[----:B------:R0:W-:Y:S04]  /*32f40*/  @P0 STG.E.U8 desc[UR20][R52.64], R7 ;  /* 0x0000000734000986 */ /* 0x0001e8000c101114 */
[----:B0-----:R-:W4:Y:S01]  /*32f50*/  LDL.LU.64 R52, [R1+0x948] ;  /* 0x0009480001347983 */ /* 0x001f220000300a00 */
[----:B------:R-:W-:-:S05]  /*32f60*/  PRMT R7, R135, 0x7771, RZ ;  /* 0x0000777187077816 */ /* 0x000fca00000000ff */
[----:B--2---:R0:W-:Y:S04]  /*32f70*/  @P5 STG.E.U8 desc[UR20][R54.64], R7 ;  /* 0x0000000736005986 */ /* 0x0041e8000c101114 */
[----:B0-----:R-:W2:Y:S01]  /*32f80*/  LDL.LU.64 R54, [R1+0x940] ;  /* 0x0009400001367983 */ /* 0x001ea20000300a00 */
        /* <DEDUP_REMOVED lines=19> */
[----:B------:R-:W-:Y:S02]  /*330c0*/  LOP3.LUT R19, R19, 0xffffdfff, RZ, 0xc0, !PT ;  /* 0xffffdfff13137812 */ /* 0x000fe400078ec0ff */
[C---:B------:R-:W-:Y:S02]  /*330d0*/  LOP3.LUT P2, RZ, R17.reuse, 0x10000000, RZ, 0xc0, !PT ;  /* 0x1000000011ff7812 */ /* 0x040fe4000784c0ff */
[----:B------:R-:W-:Y:S02]  /*330e0*/  LOP3.LUT P1, RZ, R17, 0x20000000, RZ, 0xc0, !PT ;  /* 0x2000000011ff7812 */ /* 0x000fe4000782c0ff */
[----:B------:R-:W-:-:S05]  /*330f0*/  LOP3.LUT P0, RZ, R3, 0x8000000, RZ, 0xc0, !PT ;  /* 0x0800000003ff7812 */ /* 0x000fca000780c0ff */
[----:B------:R-:W-:Y:S02]  /*33100*/  @P4 LOP3.LUT R19, R19, 0x2000, RZ, 0xfc, !PT ;  /* 0x0000200013134812 */ /* 0x000fe400078efcff */
[----:B------:R-:W-:Y:S02]  /*33110*/  LOP3.LUT P4, RZ, R17, 0x80000000, RZ, 0xc0, !PT ;  /* 0x8000000011ff7812 */ /* 0x000fe4000788c0ff */
[----:B------:R-:W-:Y:S02]  /*33120*/  PRMT R7, R135, 0x7772, RZ ;  /* 0x0000777287077816 */ /* 0x000fe400000000ff */
[----:B------:R-:W-:Y:S02]  /*33130*/  LOP3.LUT P5, RZ, R3, 0x10000000, RZ, 0xc0, !PT ;  /* 0x1000000003ff7812 */ /* 0x000fe400078ac0ff */
[----:B------:R-:W-:Y:S01]  /*33140*/  LOP3.LUT R19, R19, 0xffffbfff, RZ, 0xc0, !PT ;  /* 0xffffbfff13137812 */ /* 0x000fe200078ec0ff */
[----:B---3--:R0:W-:Y:S01]  /*33150*/  @P2 STG.E.U8 desc[UR20][R160.64], R7 ;  /* 0x00000007a0002986 */ /* 0x0081e2000c101114 */
[----:B------:R-:W-:-:S05]  /*33160*/  PRMT R135, R135, 0x7773, RZ ;  /* 0x0000777387877816 */ /* 0x000fca00000000ff */
[----:B------:R-:W-:Y:S01]  /*33170*/  @P4 LOP3.LUT R19, R19, 0x4000, RZ, 0xfc, !PT ;  /* 0x0000400013134812 */ /* 0x000fe200078efcff */
[----:B------:R-:W-:Y:S01]  /*33180*/  @P1 STG.E.U8 desc[UR20][R166.64], R135 ;  /* 0x00000087a6001986 */ /* 0x000fe2000c101114 */
[----:B------:R-:W-:Y:S02]  /*33190*/  LOP3.LUT P4, RZ, R17, 0x40000000, RZ, 0xc0, !PT ;  /* 0x4000000011ff7812 */ /* 0x000fe4000788c0ff */
[----:B0-----:R-:W-:-:S05]  /*331a0*/  PRMT R7, R128, 0x7770, RZ ;  /* 0x0000777080077816 */ /* 0x001fca00000000ff */
[----:B----4-:R0:W-:Y:S02]  /*331b0*/  @P0 STG.E.U8 desc[UR20][R164.64], R7 ;  /* 0x00000007a4000986 */ /* 0x0101e4000c101114 */
[----:B0-----:R-:W-:-:S05]  /*331c0*/  PRMT R7, R128, 0x7771, RZ ;  /* 0x0000777180077816 */ /* 0x001fca00000000ff */
[----:B------:R0:W-:Y:S02]  /*331d0*/  @P5 STG.E.U8 desc[UR20][R170.64], R7 ;  /* 0x00000007aa005986 */ /* 0x0001e4000c101114 */
[----:B0-----:R-:W-:-:S05]  /*331e0*/  PRMT R7, R128, 0x7772, RZ ;  /* 0x0000777280077816 */ /* 0x001fca00000000ff */
[----:B------:R0:W-:Y:S01]  /*331f0*/  @P4 STG.E.U8 desc[UR20][R168.64], R7 ;  /* 0x00000007a8004986 */ /* 0x0001e2000c101114 */
[----:B------:R-:W-:Y:S02]  /*33200*/  LOP3.LUT P4, RZ, R19, 0x4000, RZ, 0xc0, !PT ;  /* 0x0000400013ff7812 */ /* 0x000fe4000788c0ff */
[----:B------:R-:W-:-:S11]  /*33210*/  PRMT R128, R128, 0x7773, RZ ;  /* 0x0000777380807816 */ /* 0x000fd600000000ff */
[----:B------:R-:W-:Y:S01]  /*33220*/  @P4 STG.E.U8 desc[UR20][R52.64], R128 ;  /* 0x0000008034004986 */ /* 0x000fe2000c101114 */
[----:B------:R-:W-:Y:S02]  /*33230*/  LOP3.LUT P4, RZ, R19, 0x2000, RZ, 0xc0, !PT ;  /* 0x0000200013ff7812 */ /* 0x000fe4000788c0ff */
[----:B0-----:R-:W-:-:S11]  /*33240*/  PRMT R7, R129, 0x7770, RZ ;  /* 0x0000777081077816 */ /* 0x001fd600000000ff */
[----:B--2---:R0:W-:Y:S04]  /*33250*/  @P4 STG.E.U8 desc[UR20][R54.64], R7 ;  /* 0x0000000736004986 */ /* 0x0041e8000c101114 */
[----:B0-----:R-:W2:Y:S01]  /*33260*/  LDL.LU.64 R54, [R1+0x938] ;  /* 0x0009380001367983 */ /* 0x001ea20000300a00 */
[----:B------:R-:W-:Y:S02]  /*33270*/  LOP3.LUT P4, RZ, R19, 0x1000, RZ, 0xc0, !PT ;  /* 0x0000100013ff7812 */ /* 0x000fe4000788c0ff */
[----:B------:R-:W-:Y:S01]  /*33280*/  PRMT R7, R129, 0x7771, RZ ;  /* 0x0000777181077816 */ /* 0x000fe200000000ff */
[----:B------:R-:W3:Y:S04]  /*33290*/  LDL.LU.64 R166, [R1+0x930] ;  /* 0x0009300001a67983 */ /* 0x000ee80000300a00 */
[----:B------:R-:W4:Y:S01]  /*332a0*/  LDL.LU.64 R164, [R1+0x928] ;  /* 0x0009280001a47983 */ /* 0x000f220000300a00 */
[----:B------:R-:W-:-:S02]  /*332b0*/  LOP3.LUT P3, RZ, R2, 0x4, RZ, 0xc0, !PT ;  /* 0x0000000402ff7812 */ /* 0x000fc4000786c0ff */
[C---:B------:R-:W-:Y:S01]  /*332c0*/  LOP3.LUT P6, RZ, R2.reuse, 0x8, RZ, 0xc0, !PT ;  /* 0x0000000802ff7812 */ /* 0x040fe200078cc0ff */
[----:B------:R-:W4:Y:S04]  /*332d0*/  LDL.LU.64 R170, [R1+0x920] ;  /* 0x0009200001aa7983 */ /* 0x000f280000300a00 */
[----:B------:R0:W-:Y:S01]  /*332e0*/  @P4 STG.E.U8 desc[UR20][R200.64], R7 ;  /* 0x00000007c8004986 */ /* 0x0001e2000c101114 */
[----:B------:R-:W-:Y:S02]  /*332f0*/  LOP3.LUT P4, RZ, R19, 0x800, RZ, 0xc0, !PT ;  /* 0x0000080013ff7812 */ /* 0x000fe4000788c0ff */
[C---:B------:R-:W-:Y:S01]  /*33300*/  LOP3.LUT P2, RZ, R2.reuse, 0x10, RZ, 0xc0, !PT ;  /* 0x0000001002ff7812 */ /* 0x040fe2000784c0ff */
[----:B------:R-:W4:Y:S01]  /*33310*/  LDL.LU.64 R168, [R1+0x918] ;  /* 0x0009180001a87983 */ /* 0x000f220000300a00 */
[----:B------:R-:W-:-:S02]  /*33320*/  LOP3.LUT P1, RZ, R2, 0x20, RZ, 0xc0, !PT ;  /* 0x0000002002ff7812 */ /* 0x000fc4000782c0ff */
[----:B------:R-:W-:Y:S01]  /*33330*/  LOP3.LUT P0, RZ, R2, 0x40, RZ, 0xc0, !PT ;  /* 0x0000004002ff7812 */ /* 0x000fe2000780c0ff */
[----:B------:R-:W4:Y:S01]  /*33340*/  LDL.LU.64 R52, [R1+0x910] ;  /* 0x0009100001347983 */ /* 0x000f220000300a00 */
[----:B0-----:R-:W-:-:S05]  /*33350*/  PRMT R7, R129, 0x7772, RZ ;  /* 0x0000777281077816 */ /* 0x001fca00000000ff */
        /* <DEDUP_REMOVED lines=16> */
[----:B------:R0:W-:Y:S01]  /*33460*/  @P6 STG.E.U8 desc[UR20][R184.64], R7 ;  /* 0x00000007b8006986 */ /* 0x0001e2000c101114 */
[----:B------:R-:W-:Y:S02]  /*33470*/  LOP3.LUT P5, RZ, R2, 0x80, RZ, 0xc0, !PT ;  /* 0x0000008002ff7812 */ /* 0x000fe400078ac0ff */
[----:B0-----:R-:W-:-:S05]  /*33480*/  PRMT R7, R131, 0x7771, RZ ;  /* 0x0000777183077816 */ /* 0x001fca00000000ff */
[----:B------:R0:W-:Y:S01]  /*33490*/  @P2 STG.E.U8 desc[UR20][R182.64], R7 ;  /* 0x00000007b6002986 */ /* 0x0001e2000c101114 */
[----:B------:R-:W-:Y:S02]  /*334a0*/  LOP3.LUT P2, RZ, R2, 0x200, RZ, 0xc0, !PT ;  /* 0x0000020002ff7812 */ /* 0x000fe4000784c0ff */
[C---:B0-----:R-:W-:Y:S02]  /*334b0*/  PRMT R7, R131.reuse, 0x7772, RZ ;  /* 0x0000777283077816 */ /* 0x041fe400000000ff */
[----:B------:R-:W-:-:S03]  /*334c0*/  PRMT R131, R131, 0x7773, RZ ;  /* 0x0000777383837816 */ /* 0x000fc600000000ff */
[----:B------:R0:W-:Y:S04]  /*334d0*/  @P1 STG.E.U8 desc[UR20][R180.64], R7 ;  /* 0x00000007b4001986 */ /* 0x0001e8000c101114 */
[----:B------:R-:W-:Y:S01]  /*334e0*/  @P0 STG.E.U8 desc[UR20][R178.64], R131 ;  /* 0x00000083b2000986 */ /* 0x000fe2000c101114 */
[----:B0-----:R-:W-:-:S05]  /*334f0*/  PRMT R7, R124, 0x7770, RZ ;  /* 0x000077707c077816 */ /* 0x001fca00000000ff */
[----:B------:R0:W-:Y:S02]  /*33500*/  @P5 STG.E.U8 desc[UR20][R176.64], R7 ;  /* 0x00000007b0005986 */ /* 0x0001e4000c101114 */
[----:B0-----:R-:W-:-:S05]  /*33510*/  PRMT R7, R124, 0x7771, RZ ;  /* 0x000077717c077816 */ /* 0x001fca00000000ff */
[----:B--2---:R0:W-:Y:S04]  /*33520*/  @P2 STG.E.U8 desc[UR20][R54.64], R7 ;  /* 0x0000000736002986 */ /* 0x0041e8000c101114 */
[----:B0-----:R-:W2:Y:S04]  /*33530*/  LDL.LU.64 R54, [R1+0x908] ;  /* 0x0009080001367983 */ /* 0x001ea80000300a00 */
[----:B------:R-:W2:Y:S04]  /*33540*/  LDL.LU.64 R154, [R1+0x900] ;  /* 0x00090000019a7983 */ /* 0x000ea80000300a00 */
[----:B------:R-:W2:Y:S01]  /*33550*/  LDL.LU.64 R152, [R1+0x8f8] ;  /* 0x0008f80001987983 */ /* 0x000ea20000300a00 */
[----:B------:R-:W-:-:S02]  /*33560*/  LOP3.LUT P4, RZ, R16, 0x40000, RZ, 0xc0, !PT ;  /* 0x0004000010ff7812 */ /* 0x000fc4000788c0ff */
[----:B------:R-:W-:Y:S01]  /*33570*/  LOP3.LUT R3, R3, 0x7fffffff, RZ, 0xc0, !PT ;  /* 0x7fffffff03037812 */ /* 0x000fe200078ec0ff */
[----:B------:R-:W2:Y:S01]  /*33580*/  LDL.LU.64 R158, [R1+0x8f0] ;  /* 0x0008f000019e7983 */ /* 0x000ea20000300a00 */
[----:B------:R-:W-:-:S03]  /*33590*/  LOP3.LUT R19, R19, 0xfffffffe, RZ, 0xc0, !PT ;  /* 0xfffffffe13137812 */ /* 0x000fc600078ec0ff */
[----:B------:R-:W2:Y:S04]  /*335a0*/  LDL.LU.64 R156, [R1+0x8e8] ;  /* 0x0008e800019c7983 */ /* 0x000ea80000300a00 */
[----:B------:R-:W2:Y:S02]  /*335b0*/  LDL.LU.64 R162, [R1+0x8e0] ;  /* 0x0008e00001a27983 */ /* 0x000ea40000300a00 */
[----:B------:R-:W-:Y:S02]  /*335c0*/  @P4 LOP3.LUT R3, R3, 0x80000000, RZ, 0xfc, !PT ;  /* 0x8000000003034812 */ /* 0x000fe400078efcff */
[----:B------:R-:W-:Y:S01]  /*335d0*/  LOP3.LUT P4, RZ, R16, 0x80000, RZ, 0xc0, !PT ;  /* 0x0008000010ff7812 */ /* 0x000fe2000788c0ff */
[----:B------:R-:W2:-:S12]  /*335e0*/  LDL.LU.64 R160, [R1+0x8d8] ;  /* 0x0008d80001a07983 */ /* 0x000e980000300a00 */
[----:B------:R-:W-:Y:S02]  /*335f0*/  @P4 LOP3.LUT R19, R19, 0x1, RZ, 0xfc, !PT ;  /* 0x0000000113134812 */ /* 0x000fe400078efcff */
[C---:B------:R-:W-:Y:S02]  /*33600*/  LOP3.LUT P4, RZ, R16.reuse, 0x100000, RZ, 0xc0, !PT ;  /* 0x0010000010ff7812 */ /* 0x040fe4000788c0ff */
[----:B------:R-:W-:Y:S02]  /*33610*/  LOP3.LUT R19, R19, 0xfffffffd, RZ, 0xc0, !PT ;  /* 0xfffffffd13137812 */ /* 0x000fe400078ec0ff */
[C---:B------:R-:W-:Y:S02]  /*33620*/  LOP3.LUT P1, RZ, R16.reuse, 0x20000000, RZ, 0xc0, !PT ;  /* 0x2000000010ff7812 */ /* 0x040fe4000782c0ff */
[----:B------:R-:W-:-:S07]  /*33630*/  LOP3.LUT P0, RZ, R16, 0x10000000, RZ, 0xc0, !PT ;  /* 0x1000000010ff7812 */ /* 0x000fce000780c0ff */
[----:B------:R-:W-:Y:S02]  /*33640*/  @P4 LOP3.LUT R19, R19, 0x2, RZ, 0xfc, !PT ;  /* 0x0000000213134812 */ /* 0x000fe400078efcff */
[----:B------:R-:W-:Y:S02]  /*33650*/  LOP3.LUT P4, RZ, R16, 0x200000, RZ, 0xc0, !PT ;  /* 0x0020000010ff7812 */ /* 0x000fe4000788c0ff */
[----:B------:R-:W-:Y:S02]  /*33660*/  LOP3.LUT R19, R19, 0xfffffffb, RZ, 0xc0, !PT ;  /* 0xfffffffb13137812 */ /* 0x000fe400078ec0ff */
[C---:B------:R-:W-:Y:S02]  /*33670*/  PRMT R7, R124.reuse, 0x7772, RZ ;  /* 0x000077727c077816 */ /* 0x040fe400000000ff */
[----:B------:R-:W-:-:S03]  /*33680*/  PRMT R124, R124, 0x7773, RZ ;  /* 0x000077737c7c7816 */ /* 0x000fc600000000ff */
[----:B---3--:R0:W-:Y:S04]  /*33690*/  @P1 STG.E.U8 desc[UR20][R166.64], R7 ;  /* 0x00000007a6001986 */ /* 0x0081e8000c101114 */
[----:B------:R-:W-:Y:S02]  /*336a0*/  @P4 LOP3.LUT R19, R19, 0x4, RZ, 0xfc, !PT ;  /* 0x0000000413134812 */ /* 0x000fe400078efcff */
[----:B------:R-:W-:Y:S01]  /*336b0*/  LOP3.LUT P4, RZ, R16, 0x400000, RZ, 0xc0, !PT ;  /* 0x0040000010ff7812 */ /* 0x000fe2000788c0ff */
[----:B----4-:R1:W-:Y:S04]  /*336c0*/  @P0 STG.E.U8 desc[UR20][R164.64], R124 ;  /* 0x0000007ca4000986 */ /* 0x0103e8000c101114 */
[----:B0-----:R-:W3:Y:S01]  /*336d0*/  LDL.LU.64 R166, [R1+0x8d0] ;  /* 0x0008d00001a67983 */ /* 0x001ee20000300a00 */
[----:B------:R-:W-:-:S03]  /*336e0*/  LOP3.LUT R19, R19, 0xfffffff7, RZ, 0xc0, !PT ;  /* 0xfffffff713137812 */ /* 0x000fc600078ec0ff */
[----:B-1----:R-:W4:Y:S04]  /*336f0*/  LDL.LU.64 R164, [R1+0x8c8] ;  /* 0x0008c80001a47983 */ /* 0x002f280000300a00 */
        /* <DEDUP_REMOVED lines=10> */
[----:B------:R-:W-:-:S09]  /*337a0*/  PRMT R7, R125, 0x7770, RZ ;  /* 0x000077707d077816 */ /* 0x000fd200000000ff */
[----:B------:R-:W-:Y:S02]  /*337b0*/  @P4 LOP3.LUT R19, R19, 0x40, RZ, 0xfc, !PT ;  /* 0x0000004013134812 */ /* 0x000fe400078efcff */
[----:B------:R-:W-:Y:S01]  /*337c0*/  LOP3.LUT P4, RZ, R16, 0x4000000, RZ, 0xc0, !PT ;  /* 0x0400000010ff7812 */ /* 0x000fe2000788c0ff */
[----:B------:R0:W-:Y:S02]  /*337d0*/  @P5 STG.E.U8 desc[UR20][R170.64], R7 ;  /* 0x00000007aa005986 */ /* 0x0001e4000c101114 */
[----:B0-----:R-:W-:Y:S02]  /*337e0*/  PRMT R7, R125, 0x7771, RZ ;  /* 0x000077717d077816 */ /* 0x001fe400000000ff */
[----:B------:R-:W4:Y:S08]  /*337f0*/  LDL.LU.64 R170, [R1+0x8c0] ;  /* 0x0008c00001aa7983 */ /* 0x000f300000300a00 */
[----:B------:R0:W-:Y:S01]  /*33800*/  @P4 STG.E.U8 desc[UR20][R168.64], R7 ;  /* 0x00000007a8004986 */ /* 0x0001e2000c101114 */
[----:B------:R-:W-:-:S02]  /*33810*/  LOP3.LUT P4, RZ, R19, 0x40, RZ, 0xc0, !PT ;  /* 0x0000004013ff7812 */ /* 0x000fc4000788c0ff */
        /* <DEDUP_REMOVED lines=25> */
[----:B------:R-:W-:Y:S02]  /*339b0*/  LOP3.LUT P6, RZ, R16, 0x10000, RZ, 0xc0, !PT ;  /* 0x0001000010ff7812 */ /* 0x000fe400078cc0ff */
[----:B0-----:R-:W-:-:S09]  /*339c0*/  PRMT R7, R127, 0x7771, RZ ;  /* 0x000077717f077816 */ /* 0x001fd200000000ff */
[----:B------:R0:W-:Y:S02]  /*339d0*/  @P4 STG.E.U8 desc[UR20][R160.64], R7 ;  /* 0x00000007a0004986 */ /* 0x0001e4000c101114 */
[C---:B0-----:R-:W-:Y:S02]  /*339e0*/  PRMT R7, R127.reuse, 0x7772, RZ ;  /* 0x000077727f077816 */ /* 0x041fe400000000ff */
[----:B------:R-:W-:-:S03]  /*339f0*/  PRMT R127, R127, 0x7773, RZ ;  /* 0x000077737f7f7816 */ /* 0x000fc600000000ff */
[----:B---3--:R-:W-:Y:S04]  /*33a00*/  @P3 STG.E.U8 desc[UR20][R166.64], R7 ;  /* 0x00000007a6003986 */ /* 0x008fe8000c101114 */
[----:B----4-:R0:W-:Y:S04]  /*33a10*/  @P6 STG.E.U8 desc[UR20][R164.64], R127 ;  /* 0x0000007fa4006986 */ /* 0x0101e8000c101114 */
[----:B0-----:R-:W3:Y:S01]  /*33a20*/  LDL.LU.64 R164, [R1+0x80] ;  /* 0x0000800001a47983 */ /* 0x001ee20000300a00 */
[C---:B------:R-:W-:Y:S02]  /*33a30*/  LOP3.LUT P2, RZ, R16.reuse, 0x8000, RZ, 0xc0, !PT ;  /* 0x0000800010ff7812 */ /* 0x040fe4000784c0ff */
[----:B------:R-:W-:-:S02]  /*33a40*/  LOP3.LUT P1, RZ, R16, 0x4000, RZ, 0xc0, !PT ;  /* 0x0000400010ff7812 */ /* 0x000fc4000782c0ff */
[----:B------:R-:W-:Y:S02]  /*33a50*/  PRMT R7, R120, 0x7770, RZ ;  /* 0x0000777078077816 */ /* 0x000fe400000000ff */
[C---:B------:R-:W-:Y:S02]  /*33a60*/  LOP3.LUT P0, RZ, R16.reuse, 0x2000, RZ, 0xc0, !PT ;  /* 0x0000200010ff7812 */ /* 0x040fe4000780c0ff */
[----:B------:R-:W-:-:S05]  /*33a70*/  LOP3.LUT P5, RZ, R16, 0x1000, RZ, 0xc0, !PT ;  /* 0x0000100010ff7812 */ /* 0x000fca00078ac0ff */
[----:B------:R0:W-:Y:S02]  /*33a80*/  @P2 STG.E.U8 desc[UR20][R170.64], R7 ;  /* 0x00000007aa002986 */ /* 0x0001e4000c101114 */
[C---:B0-----:R-:W-:Y:S02]  /*33a90*/  PRMT R7, R120.reuse, 0x7771, RZ ;  /* 0x0000777178077816 */ /* 0x041fe400000000ff */
[----:B------:R-:W4:Y:S04]  /*33aa0*/  LDL.LU.64 R170, [R1+0x78] ;  /* 0x0000780001aa7983 */ /* 0x000f280000300a00 */
[----:B------:R0:W-:Y:S02]  /*33ab0*/  @P1 STG.E.U8 desc[UR20][R168.64], R7 ;  /* 0x00000007a8001986 */ /* 0x0001e4000c101114 */
[----:B0-----:R-:W-:-:S02]  /*33ac0*/  PRMT R7, R120, 0x7772, RZ ;  /* 0x0000777278077816 */ /* 0x001fc400000000ff */
[----:B------:R-:W4:Y:S01]  /*33ad0*/  LDL.LU.64 R168, [R1+0x70] ;  /* 0x0000700001a87983 */ /* 0x000f220000300a00 */
[----:B------:R-:W-:-:S03]  /*33ae0*/  PRMT R120, R120, 0x7773, RZ ;  /* 0x0000777378787816 */ /* 0x000fc600000000ff */
[----:B------:R0:W-:Y:S04]  /*33af0*/  @P0 STG.E.U8 desc[UR20][R52.64], R7 ;  /* 0x0000000734000986 */ /* 0x0001e8000c101114 */
[----:B0-----:R-:W4:Y:S04]  /*33b00*/  LDL.LU.64 R52, [R1+0x68] ;  /* 0x0000680001347983 */ /* 0x001f280000300a00 */
[----:B--2---:R0:W-:Y:S04]  /*33b10*/  @P5 STG.E.U8 desc[UR20][R54.64], R120 ;  /* 0x0000007836005986 */ /* 0x0041e8000c101114 */
[----:B0-----:R-:W2:Y:S04]  /*33b20*/  LDL.LU.64 R54, [R1+0x60] ;  /* 0x0000600001367983 */ /* 0x001ea80000300a00 */
[----:B------:R-:W2:Y:S04]  /*33b30*/  LDL.LU.64 R154, [R1+0x58] ;  /* 0x00005800019a7983 */ /* 0x000ea80000300a00 */
[----:B------:R-:W2:Y:S04]  /*33b40*/  LDL.LU.64 R152, [R1+0x50] ;  /* 0x0000500001987983 */ /* 0x000ea80000300a00 */
[----:B------:R-:W2:Y:S04]  /*33b50*/  LDL.LU.64 R158, [R1+0x48] ;  /* 0x00004800019e7983 */ /* 0x000ea80000300a00 */
[----:B------:R-:W2:Y:S04]  /*33b60*/  LDL.LU.64 R156, [R1+0x40] ;  /* 0x00004000019c7983 */ /* 0x000ea80000300a00 */
[----:B------:R-:W2:Y:S01]  /*33b70*/  LDL.LU.64 R162, [R1+0x38] ;  /* 0x0000380001a27983 */ /* 0x000ea20000300a00 */
[----:B------:R-:W-:-:S03]  /*33b80*/  LOP3.LUT P4, RZ, R14, 0x80000000, RZ, 0xc0, !PT ;  /* 0x800000000eff7812 */ /* 0x000fc6000788c0ff */
[----:B------:R-:W2:Y:S01]  /*33b90*/  LDL.LU.64 R160, [R1+0x30] ;  /* 0x0000300001a07983 */ /* 0x000ea20000300a00 */
[----:B------:R-:W-:Y:S02]  /*33ba0*/  LOP3.LUT R3, R3, 0xff7fffff, RZ, 0xc0, !PT ;  /* 0xff7fffff03037812 */ /* 0x000fe400078ec0ff */
[----:B------:R-:W-:Y:S01]  /*33bb0*/  LOP3.LUT P2, RZ, R16, 0x800, RZ, 0xc0, !PT ;  /* 0x0000080010ff7812 */ /* 0x000fe2000784c0ff */
[----:B------:R-:W2:Y:S06]  /*33bc0*/  LDL.LU.64 R166, [R1+0x28] ;  /* 0x0000280001a67983 */ /* 0x000eac0000300a00 */
[----:B------:R-:W-:-:S02]  /*33bd0*/  @P4 LOP3.LUT R3, R3, 0x800000, RZ, 0xfc, !PT ;  /* 0x0080000003034812 */ /* 0x000fc400078efcff */
        /* <DEDUP_REMOVED lines=13> */
[----:B------:R-:W-:-:S07]  /*33cb0*/  LOP3.LUT R3, R3, 0xf7ffffff, RZ, 0xc0, !PT ;  /* 0xf7ffffff03037812 */ /* 0x000fce00078ec0ff */
        /* <DEDUP_REMOVED lines=8> */
[C---:B------:R-:W-:Y:S02]  /*33d40*/  LOP3.LUT P4, RZ, R16.reuse, 0x40, RZ, 0xc0, !PT ;  /* 0x0000004010ff7812 */ /* 0x040fe4000788c0ff */
[C---:B------:R-:W-:Y:S02]  /*33d50*/  LOP3.LUT P0, RZ, R16.reuse, 0x200, RZ, 0xc0, !PT ;  /* 0x0000020010ff7812 */ /* 0x040fe4000780c0ff */
[----:B------:R-:W-:Y:S02]  /*33d60*/  LOP3.LUT R3, R3, 0xbfffffff, RZ, 0xc0, !PT ;  /* 0xbfffffff03037812 */ /* 0x000fe400078ec0ff */
[----:B------:R-:W-:Y:S02]  /*33d70*/  PRMT R7, R121, 0x7771, RZ ;  /* 0x0000777179077816 */ /* 0x000fe400000000ff */
[----:B------:R-:W-:-:S03]  /*33d80*/  LOP3.LUT P5, RZ, R16, 0x100, RZ, 0xc0, !PT ;  /* 0x0000010010ff7812 */ /* 0x000fc600078ac0ff */
[----:B----4-:R0:W-:Y:S02]  /*33d90*/  @P1 STG.E.U8 desc[UR20][R170.64], R7 ;  /* 0x00000007aa001986 */ /* 0x0101e4000c101114 */
[----:B------:R-:W-:Y:S02]  /*33da0*/  @P4 LOP3.LUT R3, R3, 0x40000000, RZ, 0xfc, !PT ;  /* 0x4000000003034812 */ /* 0x000fe400078efcff */
[----:B------:R-:W-:Y:S02]  /*33db0*/  LOP3.LUT P4, RZ, R16, 0x80, RZ, 0xc0, !PT ;  /* 0x0000008010ff7812 */ /* 0x000fe4000788c0ff */
[C---:B0-----:R-:W-:Y:S01]  /*33dc0*/  PRMT R7, R121.reuse, 0x7772, RZ ;  /* 0x0000777279077816 */ /* 0x041fe200000000ff */
[----:B------:R-:W4:Y:S01]  /*33dd0*/  LDL.LU.64 R170, [R1+0x18] ;  /* 0x0000180001aa7983 */ /* 0x000f220000300a00 */
[----:B------:R-:W-:-:S03]  /*33de0*/  PRMT R121, R121, 0x7773, RZ ;  /* 0x0000777379797816 */ /* 0x000fc600000000ff */
[----:B------:R0:W-:Y:S04]  /*33df0*/  @P0 STG.E.U8 desc[UR20][R168.64], R7 ;  /* 0x00000007a8000986 */ /* 0x0001e8000c101114 */
[----:B------:R1:W-:Y:S04]  /*33e00*/  @P5 STG.E.U8 desc[UR20][R52.64], R121 ;  /* 0x0000007934005986 */ /* 0x0003e8000c101114 */
[----:B0-----:R-:W4:Y:S01]  /*33e10*/  LDL.LU.64 R168, [R1+0x10] ;  /* 0x0000100001a87983 */ /* 0x001f220000300a00 */
[----:B------:R-:W-:-:S03]  /*33e20*/  PRMT R7, R122, 0x7770, RZ ;  /* 0x000077707a077816 */ /* 0x000fc600000000ff */
[----:B-1----:R-:W4:Y:S04]  /*33e30*/  LDL.LU.64 R52, [R1+0x8] ;  /* 0x0000080001347983 */ /* 0x002f280000300a00 */
[----:B--2---:R0:W-:Y:S04]  /*33e40*/  @P4 STG.E.U8 desc[UR20][R54.64], R7 ;  /* 0x0000000736004986 */ /* 0x0041e8000c101114 */
[----:B0-----:R-:W2:Y:S01]  /*33e50*/  LDL.LU.64 R54, [R1] ;  /* 0x0000000001367983 */ /* 0x001ea20000300a00 */
[----:B------:R-:W-:Y:S02]  /*33e60*/  LOP3.LUT P4, RZ, R3, 0x40000000, RZ, 0xc0, !PT ;  /* 0x4000000003ff7812 */ /* 0x000fe4000788c0ff */
        /* <DEDUP_REMOVED lines=22> */
[----:B---3--:R0:W-:Y:S01]  /*33fd0*/  @P4 STG.E.U8 desc[UR20][R164.64], R7 ;  /* 0x00000007a4004986 */ /* 0x0081e2000c101114 */
        /* <DEDUP_REMOVED lines=15> */
[----:B------:R-:W-:-:S07]  /*340d0*/  LOP3.LUT P6, RZ, R14, 0x20000000, RZ, 0xc0, !PT ;  /* 0x200000000eff7812 */ /* 0x000fce00078cc0ff */
[----:B------:R-:W-:Y:S02]  /*340e0*/  @P4 LOP3.LUT R3, R3, 0x80000, RZ, 0xfc, !PT ;  /* 0x0008000003034812 */ /* 0x000fe400078efcff */
[----:B------:R-:W-:Y:S02]  /*340f0*/  LOP3.LUT P4, RZ, R14, 0x20000, RZ, 0xc0, !PT ;  /* 0x000200000eff7812 */ /* 0x000fe4000788c0ff */
[----:B0-----:R-:W-:Y:S02]  /*34100*/  PRMT R7, R116, 0x7771, RZ ;  /* 0x0000777174077816 */ /* 0x001fe400000000ff */
[----:B------:R-:W-:Y:S02]  /*34110*/  LOP3.LUT R3, R3, 0xffefffff, RZ, 0xc0, !PT ;  /* 0xffefffff03037812 */ /* 0x000fe400078ec0ff */
[C---:B------:R-:W-:Y:S01]  /*34120*/  LOP3.LUT P2, RZ, R14.reuse, 0x10000000, RZ, 0xc0, !PT ;  /* 0x100000000eff7812 */ /* 0x040fe2000784c0ff */
[----:B----4-:R0:W-:Y:S01]  /*34130*/  @P3 STG.E.U8 desc[UR20][R170.64], R7 ;  /* 0x00000007aa003986 */ /* 0x0101e2000c101114 */
[----:B------:R-:W-:-:S05]  /*34140*/  LOP3.LUT P1, RZ, R14, 0x8000000, RZ, 0xc0, !PT ;  /* 0x080000000eff7812 */ /* 0x000fca000782c0ff */
[----:B------:R-:W-:Y:S02]  /*34150*/  @P4 LOP3.LUT R3, R3, 0x100000, RZ, 0xfc, !PT ;  /* 0x0010000003034812 */ /* 0x000fe400078efcff */
[----:B------:R-:W-:Y:S02]  /*34160*/  LOP3.LUT P4, RZ, R14, 0x40000, RZ, 0xc0, !PT ;  /* 0x000400000eff7812 */ /* 0x000fe4000788c0ff */
[----:B0-----:R-:W-:Y:S02]  /*34170*/  PRMT R7, R116, 0x7772, RZ ;  /* 0x0000777274077816 */ /* 0x001fe400000000ff */
[----:B------:R-:W-:Y:S02]  /*34180*/  LOP3.LUT P0, RZ, R14, 0x4000000, RZ, 0xc0, !PT ;  /* 0x040000000eff7812 */ /* 0x000fe4000780c0ff */
[----:B------:R-:W-:Y:S01]  /*34190*/  PRMT R116, R116, 0x7773, RZ ;  /* 0x0000777374747816 */ /* 0x000fe200000000ff */
[----:B------:R0:W-:Y:S01]  /*341a0*/  @P6 STG.E.U8 desc[UR20][R168.64], R7 ;  /* 0x00000007a8006986 */ /* 0x0001e2000c101114 */
[----:B------:R-:W-:-:S02]  /*341b0*/  LOP3.LUT P5, RZ, R14, 0x2000000, RZ, 0xc0, !PT ;  /* 0x020000000eff7812 */ /* 0x000fc400078ac0ff */
[----:B------:R-:W-:Y:S01]  /*341c0*/  LOP3.LUT R3, R3, 0xffdfffff, RZ, 0xc0, !PT ;  /* 0xffdfffff03037812 */ /* 0x000fe200078ec0ff */
[----:B------:R-:W-:Y:S01]  /*341d0*/  @P2 STG.E.U8 desc[UR20][R52.64], R116 ;  /* 0x0000007434002986 */ /* 0x000fe2000c101114 */
[----:B0-----:R-:W-:Y:S02]  /*341e0*/  PRMT R7, R117, 0x7770, RZ ;  /* 0x0000777075077816 */ /* 0x001fe400000000ff */
[----:B------:R-:W-:Y:S02]  /*341f0*/  @P4 LOP3.LUT R3, R3, 0x200000, RZ, 0xfc, !PT ;  /* 0x0020000003034812 */ /* 0x000fe400078efcff */
[C---:B------:R-:W-:Y:S02]  /*34200*/  LOP3.LUT P2, RZ, R14.reuse, 0x1000000, RZ, 0xc0, !PT ;  /* 0x010000000eff7812 */ /* 0x040fe4000784c0ff */
[----:B------:R-:W-:Y:S02]  /*34210*/  LOP3.LUT P4, RZ, R14, 0x80000, RZ, 0xc0, !PT ;  /* 0x000800000eff7812 */ /* 0x000fe4000788c0ff */
[----:B------:R-:W-:-:S11]  /*34220*/  LOP3.LUT R3, R3, 0xffbfffff, RZ, 0xc0, !PT ;  /* 0xffbfffff03037812 */ /* 0x000fd600078ec0ff */
[----:B------:R-:W-:Y:S02]  /*34230*/  @P4 LOP3.LUT R3, R3, 0x400000, RZ, 0xfc, !PT ;  /* 0x0040000003034812 */ /* 0x000fe400078efcff */
[C---:B------:R-:W-:Y:S01]  /*34240*/  LOP3.LUT P4, RZ, R14.reuse, 0x100000, RZ, 0xc0, !PT ;  /* 0x001000000eff7812 */ /* 0x040fe2000788c0ff */
[----:B--2---:R0:W-:Y:S01]  /*34250*/  @P1 STG.E.U8 desc[UR20][R54.64], R7 ;  /* 0x0000000736001986 */ /* 0x0041e2000c101114 */
[C---:B------:R-:W-:Y:S02]  /*34260*/  LOP3.LUT P1, RZ, R14.reuse, 0x800000, RZ, 0xc0, !PT ;  /* 0x008000000eff7812 */ /* 0x040fe4000782c0ff */
[----:B0-----:R-:W-:Y:S01]  /*34270*/  PRMT R7, R117, 0x7771, RZ ;  /* 0x0000777175077816 */ /* 0x001fe200000000ff */
[----:B------:R-:W2:Y:S04]  /*34280*/  LDL.LU.64 R54, [R1+0x8b8] ;  /* 0x0008b80001367983 */ /* 0x000ea80000300a00 */
[----:B------:R0:W-:Y:S01]  /*34290*/  @P0 STG.E.U8 desc[UR20][R250.64], R7 ;  /* 0x00000007fa000986 */ /* 0x0001e2000c101114 */
[----:B------:R-:W-:-:S02]  /*342a0*/  LOP3.LUT P0, RZ, R14, 0x400000, RZ, 0xc0, !PT ;  /* 0x004000000eff7812 */ /* 0x000fc4000780c0ff */
[C---:B------:R-:W-:Y:S01]  /*342b0*/  LOP3.LUT P3, RZ, R14.reuse, 0x800, RZ, 0xc0, !PT ;  /* 0x000008000eff7812 */ /* 0x040fe2000786c0ff */
[----:B------:R-:W3:Y:S01]  /*342c0*/  LDL.LU.64 R166, [R1+0x8b0] ;  /* 0x0008b00001a67983 */ /* 0x000ee20000300a00 */
[----:B------:R-:W-:-:S03]  /*342d0*/  LOP3.LUT P6, RZ, R14, 0x400, RZ, 0xc0, !PT ;  /* 0x000004000eff7812 */ /* 0x000fc600078cc0ff */
[----:B------:R-:W4:Y:S01]  /*342e0*/  LDL.LU.64 R164, [R1+0x8a8] ;  /* 0x0008a80001a47983 */ /* 0x000f220000300a00 */
[----:B0-----:R-:W-:-:S03]  /*342f0*/  PRMT R7, R117, 0x7772, RZ ;  /* 0x0000777275077816 */ /* 0x001fc600000000ff */
[----:B------:R-:W4:Y:S01]  /*34300*/  LDL.LU.64 R170, [R1+0x8a0] ;  /* 0x0008a00001aa7983 */ /* 0x000f220000300a00 */
[----:B------:R-:W-:-:S03]  /*34310*/  PRMT R117, R117, 0x7773, RZ ;  /* 0x0000777375757816 */ /* 0x000fc600000000ff */
[----:B------:R0:W-:Y:S01]  /*34320*/  @P5 STG.E.U8 desc[UR20][R248.64], R7 ;  /* 0x00000007f8005986 */ /* 0x0001e2000c101114 */
[----:B------:R-:W-:-:S03]  /*34330*/  LOP3.LUT P5, RZ, R14, 0x200000, RZ, 0xc0, !PT ;  /* 0x002000000eff7812 */ /* 0x000fc600078ac0ff */
[----:B------:R-:W-:Y:S04]  /*34340*/  @P2 STG.E.U8 desc[UR20][R246.64], R117 ;  /* 0x00000075f6002986 */ /* 0x000fe8000c101114 */
[----:B------:R-:W4:Y:S01]  /*34350*/  LDL.LU.64 R168, [R1+0x898] ;  /* 0x0008980001a87983 */ /* 0x000f220000300a00 */
[----:B0-----:R-:W-:-:S03]  /*34360*/  PRMT R7, R118, 0x7770, RZ ;  /* 0x0000777076077816 */ /* 0x001fc600000000ff */
[----:B------:R-:W4:Y:S04]  /*34370*/  LDL.LU.64 R52, [R1+0x890] ;  /* 0x0008900001347983 */ /* 0x000f280000300a00 */
[----:B------:R0:W-:Y:S02]  /*34380*/  @P1 STG.E.U8 desc[UR20][R244.64], R7 ;  /* 0x00000007f4001986 */ /* 0x0001e4000c101114 */
[----:B0-----:R-:W-:-:S05]  /*34390*/  PRMT R7, R118, 0x7771, RZ ;  /* 0x0000777176077816 */ /* 0x001fca00000000ff */
[----:B------:R0:W-:Y:S02]  /*343a0*/  @P0 STG.E.U8 desc[UR20][R242.64], R7 ;  /* 0x00000007f2000986 */ /* 0x0001e4000c101114 */
[C---:B0-----:R-:W-:Y:S02]  /*343b0*/  PRMT R7, R118.reuse, 0x7772, RZ ;  /* 0x0000777276077816 */ /* 0x041fe400000000ff */
[----:B------:R-:W-:-:S03]  /*343c0*/  PRMT R118, R118, 0x7773, RZ ;  /* 0x0000777376767816 */ /* 0x000fc600000000ff */
[----:B------:R0:W-:Y:S04]  /*343d0*/  @P5 STG.E.U8 desc[UR20][R240.64], R7 ;  /* 0x00000007f0005986 */ /* 0x0001e8000c101114 */
        /* <DEDUP_REMOVED lines=39> */
[----:B0-----:R-:W-:Y:S02]  /*34650*/  PRMT R7, R113, 0x7770, RZ ;  /* 0x0000777071077816 */ /* 0x001fe400000000ff */
[----:B------:R-:W-:-:S07]  /*34660*/  LOP3.LUT P2, RZ, R14, 0x200, RZ, 0xc0, !PT ;  /* 0x000002000eff7812 */ /* 0x000fce000784c0ff */
[----:B------:R-:W-:Y:S02]  /*34670*/  @P4 LOP3.LUT R3, R3, 0x800, RZ, 0xfc, !PT ;  /* 0x0000080003034812 */ /* 0x000fe400078efcff */
[----:B------:R-:W-:Y:S01]  /*34680*/  LOP3.LUT P4, RZ, R15, 0x40000000, RZ, 0xc0, !PT ;  /* 0x400000000fff7812 */ /* 0x000fe2000788c0ff */
[----:B------:R0:W-:Y:S01]  /*34690*/  @P3 STG.E.U8 desc[UR20][R220.64], R7 ;  /* 0x00000007dc003986 */ /* 0x0001e2000c101114 */
[----:B------:R-:W-:Y:S02]  /*346a0*/  LOP3.LUT R3, R3, 0xffffefff, RZ, 0xc0, !PT ;  /* 0xffffefff03037812 */ /* 0x000fe400078ec0ff */
[C---:B------:R-:W-:Y:S02]  /*346b0*/  LOP3.LUT P1, RZ, R14.reuse, 0x100, RZ, 0xc0, !PT ;  /* 0x000001000eff7812 */ /* 0x040fe4000782c0ff */
[----:B------:R-:W-:Y:S02]  /*346c0*/  LOP3.LUT P0, RZ, R14, 0x80, RZ, 0xc0, !PT ;  /* 0x000000800eff7812 */ /* 0x000fe4000780c0ff */
[----:B0-----:R-:W-:-:S05]  /*346d0*/  PRMT R7, R113, 0x7771, RZ ;  /* 0x0000777171077816 */ /* 0x001fca00000000ff */
[----:B------:R-:W-:Y:S02]  /*346e0*/  @P4 LOP3.LUT R3, R3, 0x1000, RZ, 0xfc, !PT ;  /* 0x0000100003034812 */ /* 0x000fe400078efcff */
[----:B------:R-:W-:Y:S01]  /*346f0*/  LOP3.LUT P4, RZ, R15, 0x80000000, RZ, 0xc0, !PT ;  /* 0x800000000fff7812 */ /* 0x000fe2000788c0ff */
[----:B------:R0:W-:Y:S01]  /*34700*/  @P6 STG.E.U8 desc[UR20][R218.64], R7 ;  /* 0x00000007da006986 */ /* 0x0001e2000c101114 */
[----:B------:R-:W-:Y:S02]  /*34710*/  LOP3.LUT P5, RZ, R14, 0x40, RZ, 0xc0, !PT ;  /* 0x000000400eff7812 */ /* 0x000fe400078ac0ff */
[----:B------:R-:W-:Y:S02]  /*34720*/  LOP3.LUT R3, R3, 0xffffdfff, RZ, 0xc0, !PT ;  /* 0xffffdfff03037812 */ /* 0x000fe400078ec0ff */
[C---:B0-----:R-:W-:Y:S02]  /*34730*/  PRMT R7, R113.reuse, 0x7772, RZ ;  /* 0x0000777271077816 */ /* 0x041fe400000000ff */
[----:B------:R-:W-:-:S03]  /*34740*/  PRMT R113, R113, 0x7773, RZ ;  /* 0x0000777371717816 */ /* 0x000fc600000000ff */
[----:B------:R0:W-:Y:S01]  /*34750*/  @P2 STG.E.U8 desc[UR20][R216.64], R7 ;  /* 0x00000007d8002986 */ /* 0x0001e2000c101114 */
[----:B------:R-:W-:-:S03]  /*34760*/  LOP3.LUT P2, RZ, R14, 0x20, RZ, 0xc0, !PT ;  /* 0x000000200eff7812 */ /* 0x000fc6000784c0ff */
[----:B------:R-:W-:Y:S01]  /*34770*/  @P1 STG.E.U8 desc[UR20][R214.64], R113 ;  /* 0x00000071d6001986 */ /* 0x000fe2000c101114 */
[----:B------:R-:W-:Y:S02]  /*34780*/  @P4 LOP3.LUT R3, R3, 0x2000, RZ, 0xfc, !PT ;  /* 0x0000200003034812 */ /* 0x000fe400078efcff */
[----:B0-----:R-:W-:Y:S02]  /*34790*/  PRMT R7, R114, 0x7770, RZ ;  /* 0x0000777072077816 */ /* 0x001fe400000000ff */
[----:B------:R-:W-:-:S03]  /*347a0*/  LOP3.LUT P4, RZ, R14, 0x1, RZ, 0xc0, !PT ;  /* 0x000000010eff7812 */ /* 0x000fc6000788c0ff */
[----:B------:R0:W-:Y:S01]  /*347b0*/  @P0 STG.E.U8 desc[UR20][R212.64], R7 ;  /* 0x00000007d4000986 */ /* 0x0001e2000c101114 */
[C---:B------:R-:W-:Y:S02]  /*347c0*/  LOP3.LUT P1, RZ, R14.reuse, 0x10, RZ, 0xc0, !PT ;  /* 0x000000100eff7812 */ /* 0x040fe4000782c0ff */
[----:B------:R-:W-:Y:S02]  /*347d0*/  LOP3.LUT P0, RZ, R14, 0x8, RZ, 0xc0, !PT ;  /* 0x000000080eff7812 */ /* 0x000fe4000780c0ff */
[----:B0-----:R-:W-:-:S05]  /*347e0*/  PRMT R7, R114, 0x7771, RZ ;  /* 0x0000777172077816 */ /* 0x001fca00000000ff */
[----:B------:R0:W-:Y:S01]  /*347f0*/  @P5 STG.E.U8 desc[UR20][R210.64], R7 ;  /* 0x00000007d2005986 */ /* 0x0001e2000c101114 */
[----:B------:R-:W-:Y:S02]  /*34800*/  LOP3.LUT P5, RZ, R14, 0x4, RZ, 0xc0, !PT ;  /* 0x000000040eff7812 */ /* 0x000fe400078ac0ff */
[----:B------:R-:W-:Y:S02]  /*34810*/  LOP3.LUT R3, R3, 0xffffbfff, RZ, 0xc0, !PT ;  /* 0xffffbfff03037812 */ /* 0x000fe400078ec0ff */
[C---:B0-----:R-:W-:Y:S02]  /*34820*/  PRMT R7, R114.reuse, 0x7772, RZ ;  /* 0x0000777272077816 */ /* 0x041fe400000000ff */
[----:B------:R-:W-:-:S03]  /*34830*/  PRMT R114, R114, 0x7773, RZ ;  /* 0x0000777372727816 */ /* 0x000fc600000000ff */
[----:B------:R0:W-:Y:S01]  /*34840*/  @P2 STG.E.U8 desc[UR20][R208.64], R7 ;  /* 0x00000007d0002986 */ /* 0x0001e2000c101114 */
[----:B------:R-:W-:Y:S02]  /*34850*/  @P4 LOP3.LUT R3, R3, 0x4000, RZ, 0xfc, !PT ;  /* 0x0000400003034812 */ /* 0x000fe400078efcff */
[----:B------:R-:W-:Y:S01]  /*34860*/  LOP3.LUT P4, RZ, R14, 0x2, RZ, 0xc0, !PT ;  /* 0x000000020eff7812 */ /* 0x000fe2000788c0ff */
[----:B------:R-:W-:Y:S01]  /*34870*/  @P1 STG.E.U8 desc[UR20][R206.64], R114 ;  /* 0x00000072ce001986 */ /* 0x000fe2000c101114 */
[----:B0-----:R-:W-:-:S05]  /*34880*/  PRMT R7, R115, 0x7770, RZ ;  /* 0x0000777073077816 */ /* 0x001fca00000000ff */
[----:B------:R0:W-:Y:S02]  /*34890*/  @P0 STG.E.U8 desc[UR20][R204.64], R7 ;  /* 0x00000007cc000986 */ /* 0x0001e4000c101114 */
        /* <DEDUP_REMOVED lines=33> */
[----:B------:R-:W-:Y:S01]  /*34ab0*/  @P3 STG.E.U8 desc[UR20][R28.64], R109 ;  /* 0x0000006d1c003986 */ /* 0x000fe2000c101114 */
[----:B0-----:R-:W-:-:S05]  /*34ac0*/  PRMT R7, R110, 0x7770, RZ ;  /* 0x000077706e077816 */ /* 0x001fca00000000ff */
[----:B------:R0:W-:Y:S01]  /*34ad0*/  @P6 STG.E.U8 desc[UR20][R26.64], R7 ;  /* 0x000000071a006986 */ /* 0x0001e2000c101114 */
[C---:B------:R-:W-:Y:S02]  /*34ae0*/  LOP3.LUT P0, RZ, R15.reuse, 0x100000, RZ, 0xc0, !PT ;  /* 0x001000000fff7812 */ /* 0x040fe4000780c0ff */
        /* <DEDUP_REMOVED lines=12> */
[----:B0-----:R-:W2:Y:S01]  /*34bb0*/  LDL.LU.64 R54, [R1+0x888] ;  /* 0x0008880001367983 */ /* 0x001ea20000300a00 */
[----:B------:R-:W-:Y:S02]  /*34bc0*/  LOP3.LUT P4, RZ, R15, 0x40, RZ, 0xc0, !PT ;  /* 0x000000400fff7812 */ /* 0x000fe4000788c0ff */
[----:B------:R-:W-:Y:S01]  /*34bd0*/  LOP3.LUT R8, R8, 0x7fffffff, RZ, 0xc0, !PT ;  /* 0x7fffffff08087812 */ /* 0x000fe200078ec0ff */
[----:B------:R-:W2:Y:S01]  /*34be0*/  LDL.LU.64 R154, [R1+0x880] ;  /* 0x00088000019a7983 */ /* 0x000ea20000300a00 */
[----:B------:R-:W-:-:S03]  /*34bf0*/  LOP3.LUT R3, R3, 0xfffffffe, RZ, 0xc0, !PT ;  /* 0xfffffffe03037812 */ /* 0x000fc600078ec0ff */
[----:B------:R-:W2:Y:S04]  /*34c00*/  LDL.LU.64 R152, [R1+0x878] ;  /* 0x0008780001987983 */ /* 0x000ea80000300a00 */
[----:B------:R-:W2:Y:S02]  /*34c10*/  LDL.LU.64 R158, [R1+0x870] ;  /* 0x00087000019e7983 */ /* 0x000ea40000300a00 */
[----:B------:R-:W-:Y:S02]  /*34c20*/  @P4 LOP3.LUT R8, R8, 0x80000000, RZ, 0xfc, !PT ;  /* 0x8000000008084812 */ /* 0x000fe400078efcff */
[C---:B------:R-:W-:Y:S01]  /*34c30*/  LOP3.LUT P4, RZ, R15.reuse, 0x80, RZ, 0xc0, !PT ;  /* 0x000000800fff7812 */ /* 0x040fe2000788c0ff */
[----:B------:R-:W2:Y:S01]  /*34c40*/  LDL.LU.64 R156, [R1+0x868] ;  /* 0x00086800019c7983 */ /* 0x000ea20000300a00 */
[----:B------:R-:W-:-:S02]  /*34c50*/  LOP3.LUT P1, RZ, R15, 0x20000, RZ, 0xc0, !PT ;  /* 0x000200000fff7812 */ /* 0x000fc4000782c0ff */
[C---:B------:R-:W-:Y:S01]  /*34c60*/  LOP3.LUT P0, RZ, R15.reuse, 0x10000, RZ, 0xc0, !PT ;  /* 0x000100000fff7812 */ /* 0x040fe2000780c0ff */
[----:B------:R-:W2:Y:S01]  /*34c70*/  LDL.LU.64 R162, [R1+0x860] ;  /* 0x0008600001a27983 */ /* 0x000ea20000300a00 */
[----:B------:R-:W-:Y:S02]  /*34c80*/  LOP3.LUT P5, RZ, R15, 0x8000, RZ, 0xc0, !PT ;  /* 0x000080000fff7812 */ /* 0x000fe400078ac0ff */
[----:B------:R-:W-:Y:S01]  /*34c90*/  PRMT R7, R111, 0x7772, RZ ;  /* 0x000077726f077816 */ /* 0x000fe200000000ff */
[----:B------:R-:W2:Y:S04]  /*34ca0*/  LDL.LU.64 R160, [R1+0x858] ;  /* 0x0008580001a07983 */ /* 0x000ea80000300a00 */
[----:B------:R-:W-:Y:S02]  /*34cb0*/  @P4 LOP3.LUT R3, R3, 0x1, RZ, 0xfc, !PT ;  /* 0x0000000103034812 */ /* 0x000fe400078efcff */
        /* <DEDUP_REMOVED lines=17> */
[----:B---3--:R0:W-:Y:S01]  /*34dd0*/  @P1 STG.E.U8 desc[UR20][R166.64], R7 ;  /* 0x00000007a6001986 */ /* 0x0081e2000c101114 */
[----:B------:R-:W-:-:S09]  /*34de0*/  PRMT R111, R111, 0x7773, RZ ;  /* 0x000077736f6f7816 */ /* 0x000fd200000000ff */
[----:B------:R-:W-:Y:S02]  /*34df0*/  @P4 LOP3.LUT R3, R3, 0x40, RZ, 0xfc, !PT ;  /* 0x0000004003034812 */ /* 0x000fe400078efcff */
[----:B------:R-:W-:Y:S02]  /*34e00*/  LOP3.LUT P4, RZ, R15, 0x4000, RZ, 0xc0, !PT ;  /* 0x000040000fff7812 */ /* 0x000fe4000788c0ff */
[C---:B0-----:R-:W-:Y:S01]  /*34e10*/  PRMT R7, R104.reuse, 0x7770, RZ ;  /* 0x0000777068077816 */ /* 0x041fe200000000ff */
[----:B----4-:R0:W-:Y:S04]  /*34e20*/  @P0 STG.E.U8 desc[UR20][R164.64], R111 ;  /* 0x0000006fa4000986 */ /* 0x0101e8000c101114 */
[----:B------:R1:W-:Y:S04]  /*34e30*/  @P5 STG.E.U8 desc[UR20][R170.64], R7 ;  /* 0x00000007aa005986 */ /* 0x0003e8000c101114 */
[----:B------:R-:W3:Y:S04]  /*34e40*/  LDL.LU.64 R166, [R1+0x850] ;  /* 0x0008500001a67983 */ /* 0x000ee80000300a00 */
[----:B0-----:R-:W4:Y:S01]  /*34e50*/  LDL.LU.64 R164, [R1+0x848] ;  /* 0x0008480001a47983 */ /* 0x001f220000300a00 */
[----:B-1----:R-:W-:-:S03]  /*34e60*/  PRMT R7, R104, 0x7771, RZ ;  /* 0x0000777168077816 */ /* 0x002fc600000000ff */
        /* <DEDUP_REMOVED lines=19> */
[----:B------:R-:W-:Y:S01]  /*34fa0*/  @P4 STG.E.U8 desc[UR20][R158.64], R7 ;  /* 0x000000079e004986 */ /* 0x000fe2000c101114 */
[----:B------:R-:W-:Y:S02]  /*34fb0*/  LOP3.LUT P4, RZ, R3, 0x2, RZ, 0xc0, !PT ;  /* 0x0000000203ff7812 */ /* 0x000fe4000788c0ff */
[----:B------:R-:W-:-:S11]  /*34fc0*/  PRMT R105, R105, 0x7773, RZ ;  /* 0x0000777369697816 */ /* 0x000fd600000000ff */
[----:B------:R-:W-:Y:S01]  /*34fd0*/  @P4 STG.E.U8 desc[UR20][R156.64], R105 ;  /* 0x000000699c004986 */ /* 0x000fe2000c101114 */
[----:B------:R-:W-:Y:S02]  /*34fe0*/  LOP3.LUT P4, RZ, R3, 0x1, RZ, 0xc0, !PT ;  /* 0x0000000103ff7812 */ /* 0x000fe4000788c0ff */
[----:B------:R-:W-:Y:S02]  /*34ff0*/  PRMT R3, R106, 0x7770, RZ ;  /* 0x000077706a037816 */ /* 0x000fe400000000ff */
[----:B------:R-:W-:-:S09]  /*35000*/  LOP3.LUT P3, RZ, R15, 0x20, RZ, 0xc0, !PT ;  /* 0x000000200fff7812 */ /* 0x000fd2000786c0ff */
[----:B------:R0:W-:Y:S01]  /*35010*/  @P4 STG.E.U8 desc[UR20][R162.64], R3 ;  /* 0x00000003a2004986 */ /* 0x0001e2000c101114 */
[----:B------:R-:W-:Y:S02]  /*35020*/  LOP3.LUT P4, RZ, R8, 0x80000000, RZ, 0xc0, !PT ;  /* 0x8000000008ff7812 */ /* 0x000fe4000788c0ff */
[C---:B------:R-:W-:Y:S02]  /*35030*/  LOP3.LUT P6, RZ, R15.reuse, 0x10, RZ, 0xc0, !PT ;  /* 0x000000100fff7812 */ /* 0x040fe400078cc0ff */
[----:B------:R-:W-:Y:S02]  /*35040*/  LOP3.LUT P2, RZ, R15, 0x8, RZ, 0xc0, !PT ;  /* 0x000000080fff7812 */ /* 0x000fe4000784c0ff */
[----:B0-----:R-:W-:-:S07]  /*35050*/  PRMT R3, R106, 0x7771, RZ ;  /* 0x000077716a037816 */ /* 0x001fce00000000ff */
[----:B------:R0:W-:Y:S01]  /*35060*/  @P4 STG.E.U8 desc[UR20][R160.64], R3 ;  /* 0x00000003a0004986 */ /* 0x0001e2000c101114 */
[C---:B------:R-:W-:Y:S02]  /*35070*/  LOP3.LUT P1, RZ, R15.reuse, 0x4, RZ, 0xc0, !PT ;  /* 0x000000040fff7812 */ /* 0x040fe4000782c0ff */
[C---:B0-----:R-:W-:Y:S02]  /*35080*/  PRMT R3, R106.reuse, 0x7772, RZ ;  /* 0x000077726a037816 */ /* 0x041fe400000000ff */
[----:B------:R-:W-:Y:S02]  /*35090*/  PRMT R106, R106, 0x7773, RZ ;  /* 0x000077736a6a7816 */ /* 0x000fe400000000ff */
[C---:B------:R-:W-:Y:S02]  /*350a0*/  LOP3.LUT P0, RZ, R15.reuse, 0x2, RZ, 0xc0, !PT ;  /* 0x000000020fff7812 */ /* 0x040fe4000780c0ff */
[----:B------:R-:W-:Y:S01]  /*350b0*/  LOP3.LUT P5, RZ, R15, 0x1, RZ, 0xc0, !PT ;  /* 0x000000010fff7812 */ /* 0x000fe200078ac0ff */
[----:B---3--:R0:W-:Y:S04]  /*350c0*/  @P3 STG.E.U8 desc[UR20][R166.64], R3 ;  /* 0x00000003a6003986 */ /* 0x0081e8000c101114 */
        /* <DEDUP_REMOVED lines=143> */
[----:B------:R-:W-:Y:S02]  /*359c0*/  LOP3.LUT P4, RZ, R11, 0x2000000, RZ, 0xc0, !PT ;  /* 0x020000000bff7812 */ /* 0x000fe4000788c0ff */
[----:B------:R-:W-:Y:S01]  /*359d0*/  LOP3.LUT R8, R8, 0xffdfffff, RZ, 0xc0, !PT ;  /* 0xffdfffff08087812 */ /* 0x000fe200078ec0ff */
[----:B------:R-:W2:Y:S01]  /*359e0*/  LDL.LU.64 R160, [R1+0x720] ;  /* 0x0007200001a07983 */ /* 0x000ea20000300a00 */
[----:B------:R-:W-:-:S09]  /*359f0*/  LOP3.LUT P0, RZ, R4, 0x1, RZ, 0xc0, !PT ;  /* 0x0000000104ff7812 */ /* 0x000fd2000780c0ff */
        /* <DEDUP_REMOVED lines=9> */
[----:B------:R-:W3:Y:S04]  /*35a90*/  LDL.LU.64 R166, [R1+0x718] ;  /* 0x0007180001a67983 */ /* 0x000ee80000300a00 */
[----:B----4-:R0:W-:Y:S02]  /*35aa0*/  @P0 STG.E.U8 desc[UR20][R164.64], R3 ;  /* 0x00000003a4000986 */ /* 0x0101e4000c101114 */
[----:B0-----:R-:W-:-:S02]  /*35ab0*/  PRMT R3, R93, 0x7772, RZ ;  /* 0x000077725d037816 */ /* 0x001fc400000000ff */
        /* <DEDUP_REMOVED lines=35> */
[----:B------:R-:W-:Y:S04]  /*35cf0*/  @P4 STG.E.U8 desc[UR20][R160.64], R95 ;  /* 0x0000005fa0004986 */ /* 0x000fe8000c101114 */
[----:B---3--:R0:W-:Y:S01]  /*35d00*/  @P3 STG.E.U8 desc[UR20][R166.64], R3 ;  /* 0x00000003a6003986 */ /* 0x0081e2000c101114 */
[C---:B------:R-:W-:Y:S02]  /*35d10*/  LOP3.LUT P1, RZ, R11.reuse, 0x40, RZ, 0xc0, !PT ;  /* 0x000000400bff7812 */ /* 0x040fe4000782c0ff */
[----:B------:R-:W-:Y:S02]  /*35d20*/  LOP3.LUT P0, RZ, R11, 0x20, RZ, 0xc0, !PT ;  /* 0x000000200bff7812 */ /* 0x000fe4000780c0ff */
[----:B0-----:R-:W-:-:S05]  /*35d30*/  PRMT R3, R96, 0x7771, RZ ;  /* 0x0000777160037816 */ /* 0x001fca00000000ff */
[----:B----4-:R0:W-:Y:S01]  /*35d40*/  @P6 STG.E.U8 desc[UR20][R164.64], R3 ;  /* 0x00000003a4006986 */ /* 0x0101e2000c101114 */
        /* <DEDUP_REMOVED lines=39> */
[----:B------:R-:W-:Y:S02]  /*35fc0*/  LOP3.LUT P1, RZ, R11, 0x1, RZ, 0xc0, !PT ;  /* 0x000000010bff7812 */ /* 0x000fe4000782c0ff */
[----:B------:R-:W-:Y:S01]  /*35fd0*/  LOP3.LUT P0, RZ, R12, 0x40000000, RZ, 0xc0, !PT ;  /* 0x400000000cff7812 */ /* 0x000fe2000780c0ff */
[----:B------:R-:W2:Y:S04]  /*35fe0*/  LDL.LU.64 R156, [R1+0x450] ;  /* 0x00045000019c7983 */ /* 0x000ea80000300a00 */
[----:B------:R-:W-:Y:S01]  /*35ff0*/  @P4 LOP3.LUT R8, R8, 0x1000, RZ, 0xfc, !PT ;  /* 0x0000100008084812 */ /* 0x000fe200078efcff */
[----:B------:R-:W2:Y:S01]  /*36000*/  LDL.LU.64 R162, [R1+0x448] ;  /* 0x0004480001a27983 */ /* 0x000ea20000300a00 */
[----:B------:R-:W-:-:S02]  /*36010*/  LOP3.LUT P4, RZ, R12, 0x400000, RZ, 0xc0, !PT ;  /* 0x004000000cff7812 */ /* 0x000fc4000788c0ff */
[----:B------:R-:W-:Y:S01]  /*36020*/  LOP3.LUT R8, R8, 0xffffdfff, RZ, 0xc0, !PT ;  /* 0xffffdfff08087812 */ /* 0x000fe200078ec0ff */
[----:B------:R-:W2:Y:S01]  /*36030*/  LDL.LU.64 R160, [R1+0x440] ;  /* 0x0004400001a07983 */ /* 0x000ea20000300a00 */
[----:B------:R-:W-:-:S09]  /*36040*/  LOP3.LUT P5, RZ, R12, 0x10000000, RZ, 0xc0, !PT ;  /* 0x100000000cff7812 */ /* 0x000fd200078ac0ff */
[----:B------:R-:W-:Y:S02]  /*36050*/  @P4 LOP3.LUT R8, R8, 0x2000, RZ, 0xfc, !PT ;  /* 0x0000200008084812 */ /* 0x000fe400078efcff */
[----:B------:R-:W-:Y:S02]  /*36060*/  LOP3.LUT P4, RZ, R12, 0x1000000, RZ, 0xc0, !PT ;  /* 0x010000000cff7812 */ /* 0x000fe4000788c0ff */
[----:B------:R-:W-:Y:S02]  /*36070*/  LOP3.LUT R8, R8, 0xffffbfff, RZ, 0xc0, !PT ;  /* 0xffffbfff08087812 */ /* 0x000fe400078ec0ff */
[----:B------:R-:W-:Y:S02]  /*36080*/  PRMT R97, R97, 0x7773, RZ ;  /* 0x0000777361617816 */ /* 0x000fe400000000ff */
[----:B------:R-:W-:-:S03]  /*36090*/  PRMT R3, R98, 0x7770, RZ ;  /* 0x0000777062037816 */ /* 0x000fc600000000ff */
[----:B---3--:R0:W-:Y:S04]  /*360a0*/  @P1 STG.E.U8 desc[UR20][R166.64], R97 ;  /* 0x00000061a6001986 */ /* 0x0081e8000c101114 */
[----:B------:R-:W-:Y:S01]  /*360b0*/  @P4 LOP3.LUT R8, R8, 0x4000, RZ, 0xfc, !PT ;  /* 0x0000400008084812 */ /* 0x000fe200078efcff */
[----:B----4-:R1:W-:Y:S01]  /*360c0*/  @P0 STG.E.U8 desc[UR20][R164.64], R3 ;  /* 0x00000003a4000986 */ /* 0x0103e2000c101114 */
[----:B------:R-:W-:-:S03]  /*360d0*/  LOP3.LUT P4, RZ, R12, 0x4000000, RZ, 0xc0, !PT ;  /* 0x040000000cff7812 */ /* 0x000fc6000788c0ff */
[----:B0-----:R-:W3:Y:S01]  /*360e0*/  LDL.LU.64 R166, [R1+0x438] ;  /* 0x0004380001a67983 */ /* 0x001ee20000300a00 */
[----:B-1----:R-:W-:-:S03]  /*360f0*/  PRMT R3, R98, 0x7771, RZ ;  /* 0x0000777162037816 */ /* 0x002fc600000000ff */
        /* <DEDUP_REMOVED lines=37> */
[----:B---3--:R-:W-:Y:S01]  /*36350*/  @P3 STG.E.U8 desc[UR20][R166.64], R88 ;  /* 0x00000058a6003986 */ /* 0x008fe2000c101114 */
[----:B0-----:R-:W-:-:S05]  /*36360*/  PRMT R3, R89, 0x7770, RZ ;  /* 0x0000777059037816 */ /* 0x001fca00000000ff */
[----:B----4-:R0:W-:Y:S01]  /*36370*/  @P6 STG.E.U8 desc[UR20][R164.64], R3 ;  /* 0x00000003a4006986 */ /* 0x0101e2000c101114 */
        /* <DEDUP_REMOVED lines=36> */
[----:B------:R-:W2:Y:S04]  /*365c0*/  LDL.LU.64 R158, [R1+0x6c0] ;  /* 0x0006c000019e7983 */ /* 0x000ea80000300a00 */
[----:B------:R-:W2:Y:S01]  /*365d0*/  LDL.LU.64 R156, [R1+0x480] ;  /* 0x00048000019c7983 */ /* 0x000ea20000300a00 */
[----:B------:R-:W-:-:S02]  /*365e0*/  @P4 LOP3.LUT R8, R8, 0x8, RZ, 0xfc, !PT ;  /* 0x0000000808084812 */ /* 0x000fc400078efcff */
[C---:B------:R-:W-:Y:S01]  /*365f0*/  LOP3.LUT P4, RZ, R13.reuse, 0x40000, RZ, 0xc0, !PT ;  /* 0x000400000dff7812 */ /* 0x040fe2000788c0ff */
[----:B------:R-:W2:Y:S01]  /*36600*/  LDL.LU.64 R162, [R1+0x6b8] ;  /* 0x0006b80001a27983 */ /* 0x000ea20000300a00 */
[C---:B------:R-:W-:Y:S02]  /*36610*/  LOP3.LUT P1, RZ, R13.reuse, 0x20000000, RZ, 0xc0, !PT ;  /* 0x200000000dff7812 */ /* 0x040fe4000782c0ff */
[----:B------:R-:W-:Y:S01]  /*36620*/  LOP3.LUT P0, RZ, R13, 0x4000000, RZ, 0xc0, !PT ;  /* 0x040000000dff7812 */ /* 0x000fe2000780c0ff */
[----:B------:R-:W2:Y:S01]  /*36630*/  LDL.LU.64 R160, [R1+0x5b8] ;  /* 0x0005b80001a07983 */ /* 0x000ea20000300a00 */
[----:B------:R-:W-:Y:S02]  /*36640*/  LOP3.LUT R8, R8, 0xffffffef, RZ, 0xc0, !PT ;  /* 0xffffffef08087812 */ /* 0x000fe400078ec0ff */
[C---:B------:R-:W-:Y:S02]  /*36650*/  PRMT R3, R90.reuse, 0x7772, RZ ;  /* 0x000077725a037816 */ /* 0x040fe400000000ff */
[----:B------:R-:W-:-:S03]  /*36660*/  PRMT R90, R90, 0x7773, RZ ;  /* 0x000077735a5a7816 */ /* 0x000fc600000000ff */
[----:B------:R-:W-:Y:S02]  /*36670*/  @P4 LOP3.LUT R8, R8, 0x10, RZ, 0xfc, !PT ;  /* 0x0000001008084812 */ /* 0x000fe400078efcff */
[C---:B------:R-:W-:Y:S01]  /*36680*/  LOP3.LUT P4, RZ, R13.reuse, 0x100000, RZ, 0xc0, !PT ;  /* 0x001000000dff7812 */ /* 0x040fe2000788c0ff */
[----:B---3--:R0:W-:Y:S01]  /*36690*/  @P1 STG.E.U8 desc[UR20][R166.64], R3 ;  /* 0x00000003a6001986 */ /* 0x0081e2000c101114 */
[----:B------:R-:W-:-:S03]  /*366a0*/  LOP3.LUT P5, RZ, R13, 0x2000000, RZ, 0xc0, !PT ;  /* 0x020000000dff7812 */ /* 0x000fc600078ac0ff */
[----:B----4-:R1:W-:Y:S01]  /*366b0*/  @P0 STG.E.U8 desc[UR20][R164.64], R90 ;  /* 0x0000005aa4000986 */ /* 0x0103e2000c101114 */
[----:B------:R-:W-:-:S03]  /*366c0*/  LOP3.LUT R8, R8, 0xffffffdf, RZ, 0xc0, !PT ;  /* 0xffffffdf08087812 */ /* 0x000fc600078ec0ff */
[----:B0-----:R-:W3:Y:S04]  /*366d0*/  LDL.LU.64 R166, [R1+0x6b0] ;  /* 0x0006b00001a67983 */ /* 0x001ee80000300a00 */
[----:B-1----:R-:W4:Y:S01]  /*366e0*/  LDL.LU.64 R164, [R1+0x488] ;  /* 0x0004880001a47983 */ /* 0x002f220000300a00 */
[----:B------:R-:W-:Y:S02]  /*366f0*/  @P4 LOP3.LUT R8, R8, 0x20, RZ, 0xfc, !PT ;  /* 0x0000002008084812 */ /* 0x000fe400078efcff */
[----:B------:R-:W-:Y:S02]  /*36700*/  LOP3.LUT P4, RZ, R13, 0x400000, RZ, 0xc0, !PT ;  /* 0x004000000dff7812 */ /* 0x000fe4000788c0ff */
[----:B------:R-:W-:Y:S02]  /*36710*/  PRMT R3, R91, 0x7770, RZ ;  /* 0x000077705b037816 */ /* 0x000fe400000000ff */
[----:B------:R-:W-:-:S03]  /*36720*/  LOP3.LUT R8, R8, 0xffffffbf, RZ, 0xc0, !PT ;  /* 0xffffffbf08087812 */ /* 0x000fc600078ec0ff */
[----:B------:R0:W-:Y:S06]  /*36730*/  @P5 STG.E.U8 desc[UR20][R170.64], R3 ;  /* 0x00000003aa005986 */ /* 0x0001ec000c101114 */
[----:B------:R-:W-:Y:S01]  /*36740*/  @P4 LOP3.LUT R8, R8, 0x40, RZ, 0xfc, !PT ;  /* 0x0000004008084812 */ /* 0x000fe200078efcff */
[----:B0-----:R-:W4:Y:S01]  /*36750*/  LDL.LU.64 R170, [R1+0x6a8] ;  /* 0x0006a80001aa7983 */ /* 0x001f220000300a00 */
[----:B------:R-:W-:Y:S02]  /*36760*/  LOP3.LUT P4, RZ, R13, 0x800000, RZ, 0xc0, !PT ;  /* 0x008000000dff7812 */ /* 0x000fe4000788c0ff */
[----:B------:R-:W-:-:S11]  /*36770*/  PRMT R3, R91, 0x7771, RZ ;  /* 0x000077715b037816 */ /* 0x000fd600000000ff */
[----:B------:R0:W-:Y:S01]  /*36780*/  @P4 STG.E.U8 desc[UR20][R168.64], R3 ;  /* 0x00000003a8004986 */ /* 0x0001e2000c101114 */
[----:B------:R-:W-:-:S03]  /*36790*/  LOP3.LUT P4, RZ, R8, 0x40, RZ, 0xc0, !PT ;  /* 0x0000004008ff7812 */ /* 0x000fc6000788c0ff */
[----:B0-----:R-:W4:Y:S01]  /*367a0*/  LDL.LU.64 R168, [R1+0x5b0] ;  /* 0x0005b00001a87983 */ /* 0x001f220000300a00 */
[----:B------:R-:W-:-:S09]  /*367b0*/  PRMT R3, R91, 0x7772, RZ ;  /* 0x000077725b037816 */ /* 0x000fd200000000ff */
[----:B------:R0:W-:Y:S01]  /*367c0*/  @P4 STG.E.U8 desc[UR20][R52.64], R3 ;  /* 0x0000000334004986 */ /* 0x0001e2000c101114 */
[----:B------:R-:W-:Y:S02]  /*367d0*/  LOP3.LUT P4, RZ, R8, 0x20, RZ, 0xc0, !PT ;  /* 0x0000002008ff7812 */ /* 0x000fe4000788c0ff */
[----:B------:R-:W-:Y:S01]  /*367e0*/  PRMT R91, R91, 0x7773, RZ ;  /* 0x000077735b5b7816 */ /* 0x000fe200000000ff */
[----:B0-----:R-:W4:Y:S01]  /*367f0*/  LDL.LU.64 R52, [R1+0x6a0] ;  /* 0x0006a00001347983 */ /* 0x001f220000300a00 */
[----:B------:R-:W-:-:S09]  /*36800*/  PRMT R3, R84, 0x7770, RZ ;  /* 0x0000777054037816 */ /* 0x000fd200000000ff */
[----:B--2---:R0:W-:Y:S04]  /*36810*/  @P4 STG.E.U8 desc[UR20][R54.64], R91 ;  /* 0x0000005b36004986 */ /* 0x0041e8000c101114 */
[----:B0-----:R-:W2:Y:S01]  /*36820*/  LDL.LU.64 R54, [R1+0x498] ;  /* 0x0004980001367983 */ /* 0x001ea20000300a00 */
        /* <DEDUP_REMOVED lines=18> */
[----:B------:R0:W-:Y:S01]  /*36950*/  @P4 STG.E.U8 desc[UR20][R160.64], R3 ;  /* 0x00000003a0004986 */ /* 0x0001e2000c101114 */
[----:B------:R-:W-:Y:S02]  /*36960*/  LOP3.LUT P2, RZ, R13, 0x8, RZ, 0xc0, !PT ;  /* 0x000000080dff7812 */ /* 0x000fe4000784c0ff */
[C---:B0-----:R-:W-:Y:S02]  /*36970*/  PRMT R3, R85.reuse, 0x7772, RZ ;  /* 0x0000777255037816 */ /* 0x041fe400000000ff */
[----:B------:R-:W-:-:S03]  /*36980*/  PRMT R85, R85, 0x7773, RZ ;  /* 0x0000777355557816 */ /* 0x000fc600000000ff */
[----:B---3--:R-:W-:Y:S04]  /*36990*/  @P3 STG.E.U8 desc[UR20][R166.64], R3 ;  /* 0x00000003a6003986 */ /* 0x008fe8000c101114 */
[----:B----4-:R0:W-:Y:S04]  /*369a0*/  @P6 STG.E.U8 desc[UR20][R164.64], R85 ;  /* 0x00000055a4006986 */ /* 0x0101e8000c101114 */
[----:B0-----:R-:W3:Y:S01]  /*369b0*/  LDL.LU.64 R164, [R1+0x698] ;  /* 0x0006980001a47983 */ /* 0x001ee20000300a00 */
[----:B------:R-:W-:-:S05]  /*369c0*/  PRMT R3, R86, 0x7770, RZ ;  /* 0x0000777056037816 */ /* 0x000fca00000000ff */
[----:B------:R0:W-:Y:S01]  /*369d0*/  @P2 STG.E.U8 desc[UR20][R170.64], R3 ;  /* 0x00000003aa002986 */ /* 0x0001e2000c101114 */
[----:B------:R-:W-:-:S03]  /*369e0*/  LOP3.LUT P1, RZ, R13, 0x2, RZ, 0xc0, !PT ;  /* 0x000000020dff7812 */ /* 0x000fc6000782c0ff */
[----:B0-----:R-:W4:Y:S01]  /*369f0*/  LDL.LU.64 R170, [R1+0x5a8] ;  /* 0x0005a80001aa7983 */ /* 0x001f220000300a00 */
[C---:B------:R-:W-:Y:S02]  /*36a00*/  PRMT R3, R86.reuse, 0x7771, RZ ;  /* 0x0000777156037816 */ /* 0x040fe400000000ff */
[----:B------:R-:W-:Y:S01]  /*36a10*/  LOP3.LUT P0, RZ, R13, 0x1, RZ, 0xc0, !PT ;  /* 0x000000010dff7812 */ /* 0x000fe2000780c0ff */
[----:B------:R-:W4:Y:S06]  /*36a20*/  LDL.LU.64 R162, [R1+0x690] ;  /* 0x0006900001a27983 */ /* 0x000f2c0000300a00 */
[----:B------:R0:W-:Y:S04]  /*36a30*/  @P1 STG.E.U8 desc[UR20][R168.64], R3 ;  /* 0x00000003a8001986 */ /* 0x0001e8000c101114 */
[----:B0-----:R-:W4:Y:S01]  /*36a40*/  LDL.LU.64 R168, [R1+0x4a0] ;  /* 0x0004a00001a87983 */ /* 0x001f220000300a00 */
[----:B------:R-:W-:-:S02]  /*36a50*/  PRMT R3, R86, 0x7772, RZ ;  /* 0x0000777256037816 */ /* 0x000fc400000000ff */
[----:B------:R-:W-:-:S03]  /*36a60*/  LOP3.LUT P5, RZ, R0, 0x40000000, RZ, 0xc0, !PT ;  /* 0x4000000000ff7812 */ /* 0x000fc600078ac0ff */
[----:B------:R0:W-:Y:S01]  /*36a70*/  @P0 STG.E.U8 desc[UR20][R52.64], R3 ;  /* 0x0000000334000986 */ /* 0x0001e2000c101114 */
[----:B------:R-:W-:-:S03]  /*36a80*/  PRMT R86, R86, 0x7773, RZ ;  /* 0x0000777356567816 */ /* 0x000fc600000000ff */
[----:B0-----:R-:W4:Y:S06]  /*36a90*/  LDL.LU.64 R52, [R1+0x688] ;  /* 0x0006880001347983 */ /* 0x001f2c0000300a00 */
[----:B--2---:R0:W-:Y:S04]  /*36aa0*/  @P5 STG.E.U8 desc[UR20][R54.64], R86 ;  /* 0x0000005636005986 */ /* 0x0041e8000c101114 */
[----:B0-----:R-:W2:Y:S01]  /*36ab0*/  LDL.LU.64 R54, [R1+0x5a0] ;  /* 0x0005a00001367983 */ /* 0x001ea20000300a00 */
[----:B------:R-:W-:-:S02]  /*36ac0*/  LOP3.LUT P3, RZ, R0, 0x800, RZ, 0xc0, !PT ;  /* 0x0000080000ff7812 */ /* 0x000fc4000786c0ff */
[----:B------:R-:W-:Y:S01]  /*36ad0*/  LOP3.LUT R2, R2, 0xfdffffff, RZ, 0xc0, !PT ;  /* 0xfdffffff02027812 */ /* 0x000fe200078ec0ff */
[----:B------:R-:W2:Y:S01]  /*36ae0*/  LDL.LU.64 R160, [R1+0x680] ;  /* 0x0006800001a07983 */ /* 0x000ea20000300a00 */
[----:B------:R-:W-:-:S03]  /*36af0*/  LOP3.LUT P1, RZ, R0, 0x10000000, RZ, 0xc0, !PT ;  /* 0x1000000000ff7812 */ /* 0x000fc6000782c0ff */
[----:B------:R-:W2:Y:S06]  /*36b00*/  LDL.LU.64 R166, [R1+0x4b0] ;  /* 0x0004b00001a67983 */ /* 0x000eac0000300a00 */
        /* <DEDUP_REMOVED lines=12> */
[----:B------:R-:W-:Y:S02]  /*36bd0*/  PRMT R3, R87, 0x7770, RZ ;  /* 0x0000777057037816 */ /* 0x000fe400000000ff */
[----:B------:R-:W-:-:S07]  /*36be0*/  LOP3.LUT P0, RZ, R0, 0x4000000, RZ, 0xc0, !PT ;  /* 0x0400000000ff7812 */ /* 0x000fce000780c0ff */
[----:B------:R-:W-:Y:S02]  /*36bf0*/  @P3 LOP3.LUT R2, R2, 0x20000000, RZ, 0xfc, !PT ;  /* 0x2000000002023812 */ /* 0x000fe400078efcff */
[C---:B------:R-:W-:Y:S02]  /*36c00*/  LOP3.LUT P3, RZ, R0.reuse, 0x100000, RZ, 0xc0, !PT ;  /* 0x0010000000ff7812 */ /* 0x040fe4000786c0ff */
[----:B------:R-:W-:Y:S02]  /*36c10*/  LOP3.LUT P5, RZ, R0, 0x80, RZ, 0xc0, !PT ;  /* 0x0000008000ff7812 */ /* 0x000fe400078ac0ff */
[----:B------:R-:W-:-:S09]  /*36c20*/  LOP3.LUT R2, R2, 0xbfffffff, RZ, 0xc0, !PT ;  /* 0xbfffffff02027812 */ /* 0x000fd200078ec0ff */
[----:B------:R-:W-:-:S04]  /*36c30*/  @P3 LOP3.LUT R2, R2, 0x40000000, RZ, 0xfc, !PT ;  /* 0x4000000002023812 */ /* 0x000fc800078efcff */
[----:B------:R-:W-:-:S04]  /*36c40*/  LOP3.LUT R2, R2, 0xff7fffff, RZ, 0xc0, !PT ;  /* 0xff7fffff02027812 */ /* 0x000fc800078ec0ff */
[----:B------:R-:W-:Y:S01]  /*36c50*/  @P5 LOP3.LUT R2, R2, 0x800000, RZ, 0xfc, !PT ;  /* 0x0080000002025812 */ /* 0x000fe200078efcff */
[----:B---3--:R0:W-:Y:S04]  /*36c60*/  @P1 STG.E.U8 desc[UR20][R164.64], R3 ;  /* 0x00000003a4001986 */ /* 0x0081e8000c101114 */
[----:B0-----:R-:W3:Y:S01]  /*36c70*/  LDL.LU.64 R164, [R1+0x678] ;  /* 0x0006780001a47983 */ /* 0x001ee20000300a00 */
[----:B------:R-:W-:-:S05]  /*36c80*/  PRMT R3, R87, 0x7771, RZ ;  /* 0x0000777157037816 */ /* 0x000fca00000000ff */
[----:B----4-:R0:W-:Y:S01]  /*36c90*/  @P0 STG.E.U8 desc[UR20][R170.64], R3 ;  /* 0x00000003aa000986 */ /* 0x0101e2000c101114 */
[C---:B------:R-:W-:Y:S02]  /*36ca0*/  LOP3.LUT P5, RZ, R0.reuse, 0x100, RZ, 0xc0, !PT ;  /* 0x0000010000ff7812 */ /* 0x040fe400078ac0ff */
[C---:B------:R-:W-:Y:S02]  /*36cb0*/  LOP3.LUT P2, RZ, R0.reuse, 0x1000000, RZ, 0xc0, !PT ;  /* 0x0100000000ff7812 */ /* 0x040fe4000784c0ff */
[----:B------:R-:W-:Y:S01]  /*36cc0*/  LOP3.LUT P3, RZ, R0, 0x400000, RZ, 0xc0, !PT ;  /* 0x0040000000ff7812 */ /* 0x000fe2000786c0ff */
[----:B0-----:R-:W4:Y:S04]  /*36cd0*/  LDL.LU.64 R170, [R1+0x598] ;  /* 0x0005980001aa7983 */ /* 0x001f280000300a00 */
[----:B------:R-:W4:Y:S01]  /*36ce0*/  LDL.LU.64 R156, [R1+0x670] ;  /* 0x00067000019c7983 */ /* 0x000f220000300a00 */
[----:B------:R-:W-:-:S02]  /*36cf0*/  LOP3.LUT R2, R2, 0xfeffffff, RZ, 0xc0, !PT ;  /* 0xfeffffff02027812 */ /* 0x000fc400078ec0ff */
[C---:B------:R-:W-:Y:S02]  /*36d00*/  PRMT R3, R87.reuse, 0x7772, RZ ;  /* 0x0000777257037816 */ /* 0x040fe400000000ff */
[----:B------:R-:W-:Y:S02]  /*36d10*/  PRMT R87, R87, 0x7773, RZ ;  /* 0x0000777357577816 */ /* 0x000fe400000000ff */
[----:B------:R-:W-:Y:S01]  /*36d20*/  @P5 LOP3.LUT R2, R2, 0x1000000, RZ, 0xfc, !PT ;  /* 0x0100000002025812 */ /* 0x000fe200078efcff */
[----:B------:R-:W-:Y:S04]  /*36d30*/  @P2 STG.E.U8 desc[UR20][R162.64], R3 ;  /* 0x00000003a2002986 */ /* 0x000fe8000c101114 */
[----:B------:R0:W-:Y:S01]  /*36d40*/  @P3 STG.E.U8 desc[UR20][R168.64], R87 ;  /* 0x00000057a8003986 */ /* 0x0001e2000c101114 */
[----:B------:R-:W-:-:S03]  /*36d50*/  LOP3.LUT P3, RZ, R2, 0x40000000, RZ, 0xc0, !PT ;  /* 0x4000000002ff7812 */ /* 0x000fc6000786c0ff */
[----:B0-----:R-:W4:Y:S01]  /*36d60*/  LDL.LU.64 R168, [R1+0x4b8] ;  /* 0x0004b80001a87983 */ /* 0x001f220000300a00 */
[----:B------:R-:W-:-:S09]  /*36d70*/  PRMT R3, R80, 0x7770, RZ ;  /* 0x0000777050037816 */ /* 0x000fd200000000ff */
[----:B------:R0:W-:Y:S01]  /*36d80*/  @P3 STG.E.U8 desc[UR20][R52.64], R3 ;  /* 0x0000000334003986 */ /* 0x0001e2000c101114 */
[----:B------:R-:W-:-:S03]  /*36d90*/  LOP3.LUT P3, RZ, R2, 0x20000000, RZ, 0xc0, !PT ;  /* 0x2000000002ff7812 */ /* 0x000fc6000786c0ff */
[----:B0-----:R-:W4:Y:S01]  /*36da0*/  LDL.LU.64 R52, [R1+0x668] ;  /* 0x0006680001347983 */ /* 0x001f220000300a00 */
[----:B------:R-:W-:-:S03]  /*36db0*/  PRMT R3, R80, 0x7771, RZ ;  /* 0x0000777150037816 */ /* 0x000fc600000000ff */
[----:B------:R-:W4:Y:S06]  /*36dc0*/  LDL.LU.64 R162, [R1+0x590] ;  /* 0x0005900001a27983 */ /* 0x000f2c0000300a00 */
[----:B--2---:R0:W-:Y:S04]  /*36dd0*/  @P3 STG.E.U8 desc[UR20][R54.64], R3 ;  /* 0x0000000336003986 */ /* 0x0041e8000c101114 */
[----:B0-----:R-:W2:Y:S01]  /*36de0*/  LDL.LU.64 R54, [R1+0x660] ;  /* 0x0006600001367983 */ /* 0x001ea20000300a00 */
[----:B------:R-:W-:-:S02]  /*36df0*/  LOP3.LUT P3, RZ, R2, 0x10000000, RZ, 0xc0, !PT ;  /* 0x1000000002ff7812 */ /* 0x000fc4000786c0ff */
[C---:B------:R-:W-:Y:S02]  /*36e00*/  PRMT R3, R80.reuse, 0x7772, RZ ;  /* 0x0000777250037816 */ /* 0x040fe400000000ff */
[----:B------:R-:W-:-:S09]  /*36e10*/  PRMT R80, R80, 0x7773, RZ ;  /* 0x0000777350507816 */ /* 0x000fd200000000ff */
[----:B------:R0:W-:Y:S01]  /*36e20*/  @P3 STG.E.U8 desc[UR20][R160.64], R3 ;  /* 0x00000003a0003986 */ /* 0x0001e2000c101114 */
[----:B------:R-:W-:-:S03]  /*36e30*/  LOP3.LUT P3, RZ, R2, 0x8000000, RZ, 0xc0, !PT ;  /* 0x0800000002ff7812 */ /* 0x000fc6000786c0ff */
[----:B0-----:R-:W2:Y:S10]  /*36e40*/  LDL.LU.64 R160, [R1+0x4c8] ;  /* 0x0004c80001a07983 */ /* 0x001eb40000300a00 */
[----:B------:R0:W-:Y:S01]  /*36e50*/  @P3 STG.E.U8 desc[UR20][R166.64], R80 ;  /* 0x00000050a6003986 */ /* 0x0001e2000c101114 */
[----:B------:R-:W-:-:S02]  /*36e60*/  LOP3.LUT P3, RZ, R2, 0x4000000, RZ, 0xc0, !PT ;  /* 0x0400000002ff7812 */ /* 0x000fc4000786c0ff */
[----:B------:R-:W-:Y:S01]  /*36e70*/  PRMT R3, R81, 0x7770, RZ ;  /* 0x0000777051037816 */ /* 0x000fe200000000ff */
[----:B0-----:R-:W2:Y:S01]  /*36e80*/  LDL.LU.64 R166, [R1+0x658] ;  /* 0x0006580001a67983 */ /* 0x001ea20000300a00 */
[C---:B------:R-:W-:Y:S02]  /*36e90*/  LOP3.LUT P5, RZ, R0.reuse, 0x400, RZ, 0xc0, !PT ;  /* 0x0000040000ff7812 */ /* 0x040fe400078ac0ff */
[C---:B------:R-:W-:Y:S02]  /*36ea0*/  LOP3.LUT P1, RZ, R0.reuse, 0x40, RZ, 0xc0, !PT ;  /* 0x0000004000ff7812 */ /* 0x040fe4000782c0ff */
[----:B------:R-:W-:-:S05]  /*36eb0*/  LOP3.LUT P0, RZ, R0, 0x10, RZ, 0xc0, !PT ;  /* 0x0000001000ff7812 */ /* 0x000fca000780c0ff */
[----:B---3--:R0:W-:Y:S01]  /*36ec0*/  @P3 STG.E.U8 desc[UR20][R164.64], R3 ;  /* 0x00000003a4003986 */ /* 0x0081e2000c101114 */
[----:B------:R-:W-:-:S03]  /*36ed0*/  LOP3.LUT P3, RZ, R2, 0x2000000, RZ, 0xc0, !PT ;  /* 0x0200000002ff7812 */ /* 0x000fc6000786c0ff */
[----:B0-----:R-:W3:Y:S01]  /*36ee0*/  LDL.LU.64 R164, [R1+0x588] ;  /* 0x0005880001a47983 */ /* 0x001ee20000300a00 */
[----:B------:R-:W-:-:S09]  /*36ef0*/  PRMT R3, R81, 0x7771, RZ ;  /* 0x0000777151037816 */ /* 0x000fd200000000ff */
[----:B----4-:R0:W-:Y:S02]  /*36f00*/  @P3 STG.E.U8 desc[UR20][R170.64], R3 ;  /* 0x00000003aa003986 */ /* 0x0101e4000c101114 */
[C---:B0-----:R-:W-:Y:S02]  /*36f10*/  PRMT R3, R81.reuse, 0x7772, RZ ;  /* 0x0000777251037816 */ /* 0x041fe400000000ff */
[----:B------:R-:W4:Y:S04]  /*36f20*/  LDL.LU.64 R170, [R1+0x650] ;  /* 0x0006500001aa7983 */ /* 0x000f280000300a00 */
[----:B------:R0:W-:Y:S01]  /*36f30*/  @P5 STG.E.U8 desc[UR20][R156.64], R3 ;  /* 0x000000039c005986 */ /* 0x0001e2000c101114 */
[----:B------:R-:W-:Y:S02]  /*36f40*/  LOP3.LUT P5, RZ, R2, 0x1000000, RZ, 0xc0, !PT ;  /* 0x0100000002ff7812 */ /* 0x000fe400078ac0ff */
[----:B------:R-:W-:-:S11]  /*36f50*/  PRMT R81, R81, 0x7773, RZ ;  /* 0x0000777351517816 */ /* 0x000fd600000000ff */
[----:B------:R1:W-:Y:S01]  /*36f60*/  @P5 STG.E.U8 desc[UR20][R168.64], R81 ;  /* 0x00000051a8005986 */ /* 0x0003e2000c101114 */
[----:B------:R-:W-:Y:S02]  /*36f70*/  LOP3.LUT P5, RZ, R2, 0x800000, RZ, 0xc0, !PT ;  /* 0x0080000002ff7812 */ /* 0x000fe400078ac0ff */
[C---:B0-----:R-:W-:Y:S01]  /*36f80*/  PRMT R3, R82.reuse, 0x7770, RZ ;  /* 0x0000777052037816 */ /* 0x041fe200000000ff */
[----:B-1----:R-:W4:Y:S10]  /*36f90*/  LDL.LU.64 R168, [R1+0x4d0] ;  /* 0x0004d00001a87983 */ /* 0x002f340000300a00 */
[----:B------:R0:W-:Y:S04]  /*36fa0*/  @P5 STG.E.U8 desc[UR20][R52.64], R3 ;  /* 0x0000000334005986 */ /* 0x0001e8000c101114 */
[----:B0-----:R-:W4:Y:S01]  /*36fb0*/  LDL.LU.64 R52, [R1+0x648] ;  /* 0x0006480001347983 */ /* 0x001f220000300a00 */
[----:B------:R-:W-:-:S05]  /*36fc0*/  PRMT R3, R82, 0x7771, RZ ;  /* 0x0000777152037816 */ /* 0x000fca00000000ff */
[----:B------:R0:W-:Y:S02]  /*36fd0*/  @P1 STG.E.U8 desc[UR20][R162.64], R3 ;  /* 0x00000003a2001986 */ /* 0x0001e4000c101114 */
[----:B0-----:R-:W-:-:S05]  /*36fe0*/  PRMT R3, R82, 0x7772, RZ ;  /* 0x0000777252037816 */ /* 0x001fca00000000ff */
[----:B--2---:R0:W-:Y:S04]  /*36ff0*/  @P0 STG.E.U8 desc[UR20][R54.64], R3 ;  /* 0x0000000336000986 */ /* 0x0041e8000c101114 */
[----:B0-----:R-:W2:Y:S01]  /*37000*/  LDL.LU.64 R54, [R1+0x580] ;  /* 0x0005800001367983 */ /* 0x001ea20000300a00 */
[C---:B------:R-:W-:Y:S02]  /*37010*/  LOP3.LUT P4, RZ, R0.reuse, 0x8, RZ, 0xc0, !PT ;  /* 0x0000000800ff7812 */ /* 0x040fe4000788c0ff */
[----:B------:R-:W-:Y:S02]  /*37020*/  LOP3.LUT P6, RZ, R0, 0x4, RZ, 0xc0, !PT ;  /* 0x0000000400ff7812 */ /* 0x000fe400078cc0ff */
[----:B------:R-:W-:Y:S02]  /*37030*/  PRMT R82, R82, 0x7773, RZ ;  /* 0x0000777352527816 */ /* 0x000fe400000000ff */
[----:B------:R-:W-:-:S02]  /*37040*/  PRMT R3, R83, 0x7770, RZ ;  /* 0x0000777053037816 */ /* 0x000fc400000000ff */
[----:B------:R-:W-:-:S05]  /*37050*/  LOP3.LUT P2, RZ, R0, 0x1, RZ, 0xc0, !PT ;  /* 0x0000000100ff7812 */ /* 0x000fca000784c0ff */
[----:B------:R-:W-:Y:S01]  /*37060*/  @P4 STG.E.U8 desc[UR20][R160.64], R82 ;  /* 0x00000052a0004986 */ /* 0x000fe2000c101114 */
[----:B------:R-:W-:Y:S01]  /*37070*/  ISETP.LT.AND P4, PT, R6, UR5, !P2 ;  /* 0x0000000506007c0c */ /* 0x000fe2000d781270 */
[----:B------:R-:W-:Y:S01]  /*37080*/  ULDC UR5, c[0x0][0x228] ;  /* 0x00008a0000057ab9 */ /* 0x000fe20000000800 */
[----:B------:R-:W-:Y:S01]  /*37090*/  LOP3.LUT P5, RZ, R2, 0x400000, RZ, 0xc0, !PT ;  /* 0x0040000002ff7812 */ /* 0x000fe200078ac0ff */
[----:B------:R0:W-:Y:S04]  /*370a0*/  @P6 STG.E.U8 desc[UR20][R166.64], R3 ;  /* 0x00000003a6006986 */ /* 0x0001e8000c101114 */
[----:B0-----:R-:W2:Y:S01]  /*370b0*/  LDL.LU.64 R166, [R1+0x640] ;  /* 0x0006400001a67983 */ /* 0x001ea20000300a00 */
[----:B------:R-:W-:Y:S02]  /*370c0*/  PRMT R3, R83, 0x7771, RZ ;  /* 0x0000777153037816 */ /* 0x000fe400000000ff */
[----:B------:R-:W-:-:S03]  /*370d0*/  LOP3.LUT P3, RZ, R0, 0x2, RZ, 0xc0, !PT ;  /* 0x0000000200ff7812 */ /* 0x000fc6000786c0ff */
[----:B---3--:R0:W-:Y:S01]  /*370e0*/  @P4 STG.E.U8 desc[UR20][R164.64], R3 ;  /* 0x00000003a4004986 */ /* 0x0081e2000c101114 */
[----:B------:R-:W-:Y:S01]  /*370f0*/  ISETP.LT.AND P4, PT, R5, UR4, !P5 ;  /* 0x0000000405007c0c */ /* 0x000fe2000ef81270 */
[----:B------:R-:W-:Y:S02]  /*37100*/  ULDC UR4, c[0x0][0x228] ;  /* 0x00008a0000047ab9 */ /* 0x000fe40000000800 */
[----:B0-----:R-:W3:Y:S01]  /*37110*/  LDL.LU.64 R164, [R1+0x4e0] ;  /* 0x0004e00001a47983 */ /* 0x001ee20000300a00 */
[----:B------:R-:W-:Y:S02]  /*37120*/  PRMT R3, R83, 0x7772, RZ ;  /* 0x0000777253037816 */ /* 0x000fe400000000ff */
[----:B------:R-:W-:Y:S01]  /*37130*/  ISETP.LT.AND P5, PT, R6, UR4, !P5 ;  /* 0x0000000406007c0c */ /* 0x000fe2000efa1270 */
[----:B------:R-:W-:-:S06]  /*37140*/  ULDC UR4, c[0x0][0x228] ;  /* 0x00008a0000047ab9 */ /* 0x000fcc0000000800 */
[----:B----4-:R0:W-:Y:S01]  /*37150*/  @P4 STG.E.U8 desc[UR20][R170.64], R3 ;  /* 0x00000003aa004986 */ /* 0x0101e2000c101114 */
[----:B------:R-:W-:-:S03]  /*37160*/  PRMT R83, R83, 0x7773, RZ ;  /* 0x0000777353537816 */ /* 0x000fc600000000ff */
[----:B0-----:R-:W4:Y:S01]  /*37170*/  LDL.LU.64 R170, [R1+0x638] ;  /* 0x0006380001aa7983 */ /* 0x001f220000300a00 */
[----:B------:R-:W-:-:S03]  /*37180*/  PRMT R3, R76, 0x7770, RZ ;  /* 0x000077704c037816 */ /* 0x000fc600000000ff */
[----:B------:R0:W-:Y:S01]  /*37190*/  @P5 STG.E.U8 desc[UR20][R168.64], R83 ;  /* 0x00000053a8005986 */ /* 0x0001e2000c101114 */
[----:B------:R-:W-:Y:S01]  /*371a0*/  ISETP.LT.AND P5, PT, R5, UR4, !P3 ;  /* 0x0000000405007c0c */ /* 0x000fe2000dfa1270 */
[----:B------:R-:W-:Y:S02]  /*371b0*/  ULDC UR4, c[0x0][0x228] ;  /* 0x00008a0000047ab9 */ /* 0x000fe40000000800 */
[----:B0-----:R-:W4:Y:S10]  /*371c0*/  LDL.LU.64 R168, [R1+0x578] ;  /* 0x0005780001a87983 */ /* 0x001f340000300a00 */
[----:B------:R0:W-:Y:S01]  /*371d0*/  @P5 STG.E.U8 desc[UR20][R52.64], R3 ;  /* 0x0000000334005986 */ /* 0x0001e2000c101114 */
[----:B------:R-:W-:Y:S01]  /*371e0*/  ISETP.LT.AND P5, PT, R6, UR4, !P3 ;  /* 0x0000000406007c0c */ /* 0x000fe2000dfa1270 */
[----:B------:R-:W-:-:S02]  /*371f0*/  ULDC UR4, c[0x0][0x228] ;  /* 0x00008a0000047ab9 */ /* 0x000fc40000000800 */
[----:B0-----:R-:W4:Y:S01]  /*37200*/  LDL.LU.64 R52, [R1+0x630] ;  /* 0x0006300001347983 */ /* 0x001f220000300a00 */
[----:B------:R-:W-:-:S09]  /*37210*/  PRMT R3, R76, 0x7771, RZ ;  /* 0x000077714c037816 */ /* 0x000fd200000000ff */
[----:B--2---:R0:W-:Y:S04]  /*37220*/  @P5 STG.E.U8 desc[UR20][R54.64], R3 ;  /* 0x0000000336005986 */ /* 0x0041e8000c101114 */
[----:B0-----:R-:W2:Y:S01]  /*37230*/  LDL.LU.64 R54, [R1+0x4e8] ;  /* 0x0004e80001367983 */ /* 0x001ea20000300a00 */
[----:B------:R-:W-:-:S04]  /*37240*/  LOP3.LUT P1, RZ, R0, 0x20, RZ, 0xc0, !PT ;  /* 0x0000002000ff7812 */ /* 0x000fc8000782c0ff */
[----:B------:R-:W-:Y:S01]  /*37250*/  ISETP.LT.AND P5, PT, R5, UR4, !P1 ;  /* 0x0000000405007c0c */ /* 0x000fe2000cfa1270 */
[----:B------:R-:W-:Y:S01]  /*37260*/  ULDC UR4, c[0x0][0x228] ;  /* 0x00008a0000047ab9 */ /* 0x000fe20000000800 */
[C---:B------:R-:W-:Y:S02]  /*37270*/  PRMT R3, R76.reuse, 0x7772, RZ ;  /* 0x000077724c037816 */ /* 0x040fe400000000ff */
[----:B------:R-:W-:Y:S02]  /*37280*/  PRMT R76, R76, 0x7773, RZ ;  /* 0x000077734c4c7816 */ /* 0x000fe400000000ff */
[----:B------:R-:W-:-:S07]  /*37290*/  LOP3.LUT P2, RZ, R0, 0x200, RZ, 0xc0, !PT ;  /* 0x0000020000ff7812 */ /* 0x000fce000784c0ff */
[----:B------:R0:W-:Y:S01]  /*372a0*/  @P5 STG.E.U8 desc[UR20][R166.64], R3 ;  /* 0x00000003a6005986 */ /* 0x0001e2000c101114 */
[----:B------:R-:W-:Y:S01]  /*372b0*/  ISETP.LT.AND P5, PT, R6, UR4, !P1 ;  /* 0x0000000406007c0c */ /* 0x000fe2000cfa1270 */
[----:B------:R-:W-:Y:S02]  /*372c0*/  ULDC UR4, c[0x0][0x228] ;  /* 0x00008a0000047ab9 */ /* 0x000fe40000000800 */
[----:B0-----:R-:W2:Y:S01]  /*372d0*/  LDL.LU.64 R166, [R1+0x628] ;  /* 0x0006280001a67983 */ /* 0x001ea20000300a00 */
[----:B------:R-:W-:Y:S02]  /*372e0*/  PRMT R3, R77, 0x7770, RZ ;  /* 0x000077704d037816 */ /* 0x000fe400000000ff */
[----:B------:R-:W-:-:S07]  /*372f0*/  LOP3.LUT P6, RZ, R0, 0x1000, RZ, 0xc0, !PT ;  /* 0x0000100000ff7812 */ /* 0x000fce00078cc0ff */
[----:B---3--:R0:W-:Y:S01]  /*37300*/  @P5 STG.E.U8 desc[UR20][R164.64], R76 ;  /* 0x0000004ca4005986 */ /* 0x0081e2000c101114 */
[----:B------:R-:W-:Y:S01]  /*37310*/  ISETP.LT.AND P5, PT, R5, UR4, !P2 ;  /* 0x0000000405007c0c */ /* 0x000fe2000d7a1270 */
[----:B------:R-:W-:Y:S02]  /*37320*/  ULDC UR4, c[0x0][0x228] ;  /* 0x00008a0000047ab9 */ /* 0x000fe40000000800 */
[----:B0-----:R-:W3:Y:S10]  /*37330*/  LDL.LU.64 R164, [R1+0x570] ;  /* 0x0005700001a47983 */ /* 0x001ef40000300a00 */
[----:B----4-:R0:W-:Y:S01]  /*37340*/  @P5 STG.E.U8 desc[UR20][R170.64], R3 ;  /* 0x00000003aa005986 */ /* 0x0101e2000c101114 */
[----:B------:R-:W-:Y:S01]  /*37350*/  ISETP.LT.AND P5, PT, R6, UR4, !P2 ;  /* 0x0000000406007c0c */ /* 0x000fe2000d7a1270 */
[----:B------:R-:W-:-:S02]  /*37360*/  ULDC UR4, c[0x0][0x228] ;  /* 0x00008a0000047ab9 */ /* 0x000fc40000000800 */
[----:B0-----:R-:W4:Y:S01]  /*37370*/  LDL.LU.64 R170, [R1+0x620] ;  /* 0x0006200001aa7983 */ /* 0x001f220000300a00 */
[----:B------:R-:W-:-:S09]  /*37380*/  PRMT R3, R77, 0x7771, RZ ;  /* 0x000077714d037816 */ /* 0x000fd200000000ff */
[----:B------:R0:W-:Y:S01]  /*37390*/  @P5 STG.E.U8 desc[UR20][R168.64], R3 ;  /* 0x00000003a8005986 */ /* 0x0001e2000c101114 */
[----:B------:R-:W-:Y:S01]  /*373a0*/  ISETP.LT.AND P5, PT, R5, UR4, !P6 ;  /* 0x0000000405007c0c */ /* 0x000fe2000f7a1270 */
[----:B------:R-:W-:Y:S02]  /*373b0*/  ULDC UR4, c[0x0][0x228] ;  /* 0x00008a0000047ab9 */ /* 0x000fe40000000800 */
[----:B0-----:R-:W4:Y:S01]  /*373c0*/  LDL.LU.64 R168, [R1+0x4f8] ;  /* 0x0004f80001a87983 */ /* 0x001f220000300a00 */
[----:B------:R-:W-:-:S09]  /*373d0*/  PRMT R3, R77, 0x7772, RZ ;  /* 0x000077724d037816 */ /* 0x000fd200000000ff */
[----:B------:R0:W-:Y:S01]  /*373e0*/  @P5 STG.E.U8 desc[UR20][R52.64], R3 ;  /* 0x0000000334005986 */ /* 0x0001e2000c101114 */
[----:B------:R-:W-:Y:S01]  /*373f0*/  ISETP.LT.AND P5, PT, R6, UR4, !P6 ;  /* 0x0000000406007c0c */ /* 0x000fe2000f7a1270 */
[----:B------:R-:W-:Y:S01]  /*37400*/  ULDC UR4, c[0x0][0x228] ;  /* 0x00008a0000047ab9 */ /* 0x000fe20000000800 */
[----:B------:R-:W-:Y:S01]  /*37410*/  PRMT R77, R77, 0x7773, RZ ;  /* 0x000077734d4d7816 */ /* 0x000fe200000000ff */
[----:B0-----:R-:W4:Y:S10]  /*37420*/  LDL.LU.64 R52, [R1+0x618] ;  /* 0x0006180001347983 */ /* 0x001f340000300a00 */
[----:B--2---:R0:W-:Y:S04]  /*37430*/  @P5 STG.E.U8 desc[UR20][R54.64], R77 ;  /* 0x0000004d36005986 */ /* 0x0041e8000c101114 */
[----:B0-----:R-:W2:Y:S01]  /*37440*/  LDL.LU.64 R54, [R1+0x568] ;  /* 0x0005680001367983 */ /* 0x001ea20000300a00 */
[----:B------:R-:W-:-:S04]  /*37450*/  LOP3.LUT P3, RZ, R0, 0x8000, RZ, 0xc0, !PT ;  /* 0x0000800000ff7812 */ /* 0x000fc8000786c0ff */
[----:B------:R-:W-:Y:S01]  /*37460*/  ISETP.LT.AND P5, PT, R5, UR4, !P3 ;  /* 0x0000000405007c0c */ /* 0x000fe2000dfa1270 */
[----:B------:R-:W-:Y:S01]  /*37470*/  ULDC UR4, c[0x0][0x228] ;  /* 0x00008a0000047ab9 */ /* 0x000fe20000000800 */
[----:B------:R-:W-:Y:S02]  /*37480*/  PRMT R3, R78, 0x7770, RZ ;  /* 0x000077704e037816 */ /* 0x000fe400000000ff */
[----:B------:R-:W-:-:S09]  /*37490*/  LOP3.LUT P1, RZ, R0, 0x10000, RZ, 0xc0, !PT ;  /* 0x0001000000ff7812 */ /* 0x000fd2000782c0ff */
        /* <DEDUP_REMOVED lines=9> */
[----:B0-----:R-:W3:Y:S01]  /*37530*/  LDL.LU.64 R164, [R1+0x500] ;  /* 0x0005000001a47983 */ /* 0x001ee20000300a00 */
[----:B------:R-:W-:-:S09]  /*37540*/  PRMT R3, R78, 0x7772, RZ ;  /* 0x000077724e037816 */ /* 0x000fd200000000ff */
[----:B----4-:R0:W-:Y:S01]  /*37550*/  @P5 STG.E.U8 desc[UR20][R170.64], R3 ;  /* 0x00000003aa005986 */ /* 0x0101e2000c101114 */
[----:B------:R-:W-:Y:S01]  /*37560*/  ISETP.LT.AND P5, PT, R6, UR4, !P1 ;  /* 0x0000000406007c0c */ /* 0x000fe2000cfa1270 */
[----:B------:R-:W-:Y:S01]  /*37570*/  ULDC UR4, c[0x0][0x228] ;  /* 0x00008a0000047ab9 */ /* 0x000fe20000000800 */
[----:B------:R-:W-:Y:S01]  /*37580*/  PRMT R78, R78, 0x7773, RZ ;  /* 0x000077734e4e7816 */ /* 0x000fe200000000ff */
[----:B0-----:R-:W4:Y:S01]  /*37590*/  LDL.LU.64 R170, [R1+0x608] ;  /* 0x0006080001aa7983 */ /* 0x001f220000300a00 */
[----:B------:R-:W-:-:S09]  /*375a0*/  PRMT R3, R79, 0x7770, RZ ;  /* 0x000077704f037816 */ /* 0x000fd200000000ff */
        /* <DEDUP_REMOVED lines=22> */
[C---:B------:R-:W-:Y:S02]  /*37710*/  LOP3.LUT P1, RZ, R0.reuse, 0x2000000, RZ, 0xc0, !PT ;  /* 0x0200000000ff7812 */ /* 0x040fe4000782c0ff */
[C---:B------:R-:W-:Y:S02]  /*37720*/  LOP3.LUT P2, RZ, R0.reuse, 0x8000000, RZ, 0xc0, !PT ;  /* 0x0800000000ff7812 */ /* 0x040fe4000784c0ff */
[----:B------:R-:W-:-:S03]  /*37730*/  LOP3.LUT P6, RZ, R0, 0x20000000, RZ, 0xc0, !PT ;  /* 0x2000000000ff7812 */ /* 0x000fc600078cc0ff */
[----:B---3--:R0:W-:Y:S01]  /*37740*/  @P5 STG.E.U8 desc[UR20][R164.64], R79 ;  /* 0x0000004fa4005986 */ /* 0x0081e2000c101114 */
[----:B------:R-:W-:Y:S01]  /*37750*/  ISETP.LT.AND P5, PT, R5, UR4, !P3 ;  /* 0x0000000405007c0c */ /* 0x000fe2000dfa1270 */
[----:B------:R-:W-:Y:S02]  /*37760*/  ULDC UR4, c[0x0][0x228] ;  /* 0x00008a0000047ab9 */ /* 0x000fe40000000800 */
[----:B0-----:R-:W3:Y:S10]  /*37770*/  LDL.LU.64 R164, [R1+0x558] ;  /* 0x0005580001a47983 */ /* 0x001ef40000300a00 */
[----:B----4-:R0:W-:Y:S01]  /*37780*/  @P5 STG.E.U8 desc[UR20][R170.64], R3 ;  /* 0x00000003aa005986 */ /* 0x0101e2000c101114 */
[----:B------:R-:W-:Y:S01]  /*37790*/  ISETP.LT.AND P5, PT, R6, UR4, !P3 ;  /* 0x0000000406007c0c */ /* 0x000fe2000dfa1270 */
[----:B------:R-:W-:Y:S01]  /*377a0*/  ULDC UR4, c[0x0][0x228] ;  /* 0x00008a0000047ab9 */ /* 0x000fe20000000800 */
[----:B------:R-:W-:Y:S01]  /*377b0*/  LOP3.LUT P3, RZ, R0, 0x80000000, RZ, 0xc0, !PT ;  /* 0x8000000000ff7812 */ /* 0x000fe2000786c0ff */
        /* <DEDUP_REMOVED lines=14> */
[----:B------:R-:W-:Y:S01]  /*378a0*/  ISETP.LT.AND P5, PT, R5, UR4, !P2 ;  /* 0x0000000405007c0c */ /* 0x000fe2000d7a1270 */
[----:B------:R-:W-:Y:S01]  /*378b0*/  ULDC UR4, c[0x0][0x228] ;  /* 0x00008a0000047ab9 */ /* 0x000fe20000000800 */
[----:B------:R-:W-:-:S11]  /*378c0*/  PRMT R0, R73, 0x7770, RZ ;  /* 0x0000777049007816 */ /* 0x000fd600000000ff */
[----:B------:R0:W-:Y:S01]  /*378d0*/  @P5 STG.E.U8 desc[UR20][R166.64], R0 ;  /* 0x00000000a6005986 */ /* 0x0001e2000c101114 */
[----:B------:R-:W-:Y:S01]  /*378e0*/  ISETP.LT.AND P5, PT, R6, UR4, !P2 ;  /* 0x0000000406007c0c */ /* 0x000fe2000d7a1270 */
[----:B------:R-:W-:Y:S02]  /*378f0*/  ULDC UR4, c[0x0][0x228] ;  /* 0x00008a0000047ab9 */ /* 0x000fe40000000800 */
[----:B0-----:R-:W2:Y:S01]  /*37900*/  LDL.LU.64 R166, [R1+0x5e0] ;  /* 0x0005e00001a67983 */ /* 0x001ea20000300a00 */
[----:B------:R-:W-:-:S09]  /*37910*/  PRMT R0, R73, 0x7771, RZ ;  /* 0x0000777149007816 */ /* 0x000fd200000000ff */
        /* <DEDUP_REMOVED lines=65> */
[----:B------:R-:W-:Y:S02]  /*37d30*/  LOP3.LUT P2, RZ, R13, 0x2000, RZ, 0xc0, !PT ;  /* 0x000020000dff7812 */ /* 0x000fe4000784c0ff */
[----:B------:R-:W-:-:S05]  /*37d40*/  PRMT R3, R69, 0x7770, RZ ;  /* 0x0000777045037816 */ /* 0x000fca00000000ff */
        /* <DEDUP_REMOVED lines=9> */
[----:B0-----:R-:W4:Y:S10]  /*37de0*/  LDL.LU.64 R170, [R1+0x4a8] ;  /* 0x0004a80001aa7983 */ /* 0x001f340000300a00 */
[----:B------:R0:W-:Y:S01]  /*37df0*/  @P5 STG.E.U8 desc[UR20][R168.64], R68 ;  /* 0x00000044a8005986 */ /* 0x0001e2000c101114 */
[----:B------:R-:W-:Y:S01]  /*37e00*/  ISETP.LT.AND P5, PT, R5, UR4, !P2 ;  /* 0x0000000405007c0c */ /* 0x000fe2000d7a1270 */
[----:B------:R-:W-:-:S02]  /*37e10*/  ULDC UR4, c[0x0][0x228] ;  /* 0x00008a0000047ab9 */ /* 0x000fc40000000800 */
[----:B0-----:R-:W4:Y:S10]  /*37e20*/  LDL.LU.64 R168, [R1+0x490] ;  /* 0x0004900001a87983 */ /* 0x001f340000300a00 */
        /* <DEDUP_REMOVED lines=17> */
[C---:B------:R-:W-:Y:S02]  /*37f40*/  PRMT R3, R70.reuse, 0x7770, RZ ;  /* 0x0000777046037816 */ /* 0x040fe400000000ff */
[C---:B------:R-:W-:Y:S02]  /*37f50*/  PRMT R0, R70.reuse, 0x7771, RZ ;  /* 0x0000777146007816 */ /* 0x040fe400000000ff */
[----:B------:R-:W-:Y:S02]  /*37f60*/  LOP3.LUT P1, RZ, R13, 0x80000, RZ, 0xc0, !PT ;  /* 0x000800000dff7812 */ /* 0x000fe4000782c0ff */
[----:B------:R-:W-:-:S02]  /*37f70*/  PRMT R7, R70, 0x7772, RZ ;  /* 0x0000777246077816 */ /* 0x000fc400000000ff */
[----:B------:R-:W-:Y:S01]  /*37f80*/  PRMT R70, R70, 0x7773, RZ ;  /* 0x0000777346467816 */ /* 0x000fe200000000ff */
[----:B---3--:R0:W-:Y:S01]  /*37f90*/  @P5 STG.E.U8 desc[UR20][R164.64], R69 ;  /* 0x00000045a4005986 */ /* 0x0081e2000c101114 */
[----:B------:R-:W-:Y:S01]  /*37fa0*/  ISETP.LT.AND P5, PT, R5, UR4, !P3 ;  /* 0x0000000405007c0c */ /* 0x000fe2000dfa1270 */
[----:B------:R-:W-:Y:S02]  /*37fb0*/  ULDC UR4, c[0x0][0x228] ;  /* 0x00008a0000047ab9 */ /* 0x000fe40000000800 */
[----:B0-----:R-:W3:Y:S10]  /*37fc0*/  LDL.LU.64 R164, [R1+0x3b0] ;  /* 0x0003b00001a47983 */ /* 0x001ef40000300a00 */
[----:B----4-:R0:W-:Y:S01]  /*37fd0*/  @P5 STG.E.U8 desc[UR20][R170.64], R3 ;  /* 0x00000003aa005986 */ /* 0x0101e2000c101114 */
[----:B------:R-:W-:Y:S01]  /*37fe0*/  ISETP.LT.AND P5, PT, R6, UR4, !P3 ;  /* 0x0000000406007c0c */ /* 0x000fe2000dfa1270 */
[----:B------:R-:W-:-:S02]  /*37ff0*/  ULDC UR4, c[0x0][0x228] ;  /* 0x00008a0000047ab9 */ /* 0x000fc40000000800 */
[----:B0-----:R-:W4:Y:S10]  /*38000*/  LDL.LU.64 R170, [R1+0x3a8] ;  /* 0x0003a80001aa7983 */ /* 0x001f340000300a00 */
[----:B------:R0:W-:Y:S01]  /*38010*/  @P5 STG.E.U8 desc[UR20][R168.64], R0 ;  /* 0x00000000a8005986 */ /* 0x0001e2000c101114 */
[----:B------:R-:W-:Y:S01]  /*38020*/  ISETP.LT.AND P5, PT, R5, UR4, !P1 ;  /* 0x0000000405007c0c */ /* 0x000fe2000cfa1270 */
[----:B------:R-:W-:-:S02]  /*38030*/  ULDC UR4, c[0x0][0x228] ;  /* 0x00008a0000047ab9 */ /* 0x000fc40000000800 */
[----:B0-----:R-:W4:Y:S10]  /*38040*/  LDL.LU.64 R168, [R1+0x3a0] ;  /* 0x0003a00001a87983 */ /* 0x001f340000300a00 */
[----:B------:R0:W-:Y:S01]  /*38050*/  @P5 STG.E.U8 desc[UR20][R52.64], R7 ;  /* 0x0000000734005986 */ /* 0x0001e2000c101114 */
[----:B------:R-:W-:Y:S01]  /*38060*/  ISETP.LT.AND P5, PT, R6, UR4, !P1 ;  /* 0x0000000406007c0c */ /* 0x000fe2000cfa1270 */
[----:B------:R-:W-:-:S02]  /*38070*/  ULDC UR4, c[0x0][0x228] ;  /* 0x00008a0000047ab9 */ /* 0x000fc40000000800 */
        /* <DEDUP_REMOVED lines=14> */
[----:B------:R-:W-:Y:S02]  /*38160*/  PRMT R71, R71, 0x7773, RZ ;  /* 0x0000777347477816 */ /* 0x000fe400000000ff */
[----:B------:R-:W-:Y:S02]  /*38170*/  LOP3.LUT P3, RZ, R13, 0x8000000, RZ, 0xc0, !PT ;  /* 0x080000000dff7812 */ /* 0x000fe4000786c0ff */
[----:B------:R-:W-:-:S03]  /*38180*/  PRMT R3, R64, 0x7770, RZ ;  /* 0x0000777040037816 */ /* 0x000fc600000000ff */
        /* <DEDUP_REMOVED lines=412> */
[----:B0-----:R-:W4:Y:S04]  /*39b50*/  LDL.LU.64 R52, [R1+0x128] ;  /* 0x0001280001347983 */ /* 0x001f280000300a00 */
[----:B------:R-:W4:Y:S06]  /*39b60*/  LDL.LU.64 R160, [R1+0x120] ;  /* 0x0001200001a07983 */ /* 0x000f2c0000300a00 */
[----:B--2---:R0:W-:Y:S04]  /*39b70*/  @P5 STG.E.U8 desc[UR20][R54.64], R0 ;  /* 0x0000000036005986 */ /* 0x0041e8000c101114 */
[----:B0-----:R-:W2:Y:S01]  /*39b80*/  LDL.LU R55, [R1+0x798] ;  /* 0x0007980001377983 */ /* 0x001ea20000300800 */
[----:B------:R-:W-:-:S04]  /*39b90*/  LOP3.LUT P1, RZ, R4, 0x800, RZ, 0xc0, !PT ;  /* 0x0000080004ff7812 */ /* 0x000fc8000782c0ff */
[----:B------:R-:W-:Y:S01]  /*39ba0*/  ISETP.LT.AND P5, PT, R5, UR4, !P1 ;  /* 0x0000000405007c0c */ /* 0x000fe2000cfa1270 */
[----:B------:R-:W-:Y:S01]  /*39bb0*/  ULDC UR4, c[0x0][0x228] ;  /* 0x00008a0000047ab9 */ /* 0x000fe20000000800 */
[C---:B------:R-:W-:Y:S02]  /*39bc0*/  LOP3.LUT P2, RZ, R4.reuse, 0x2000, RZ, 0xc0, !PT ;  /* 0x0000200004ff7812 */ /* 0x040fe4000784c0ff */
[C---:B------:R-:W-:Y:S02]  /*39bd0*/  LOP3.LUT P6, RZ, R4.reuse, 0x10000, RZ, 0xc0, !PT ;  /* 0x0001000004ff7812 */ /* 0x040fe400078cc0ff */
[C---:B------:R-:W-:Y:S02]  /*39be0*/  LOP3.LUT P3, RZ, R4.reuse, 0x80000, RZ, 0xc0, !PT ;  /* 0x0008000004ff7812 */ /* 0x040fe4000786c0ff */
[----:B------:R-:W-:Y:S02]  /*39bf0*/  LOP3.LUT P4, RZ, R4, 0x100000, RZ, 0xc0, !PT ;  /* 0x0010000004ff7812 */ /* 0x000fe4000788c0ff */
[----:B------:R-:W-:-:S02]  /*39c00*/  PRMT R4, R174, 0x7772, RZ ;  /* 0x00007772ae047816 */ /* 0x000fc400000000ff */
[----:B------:R-:W-:-:S03]  /*39c10*/  PRMT R174, R174, 0x7773, RZ ;  /* 0x00007773aeae7816 */ /* 0x000fc600000000ff */
[----:B------:R0:W-:Y:S01]  /*39c20*/  @P5 STG.E.U8 desc[UR20][R166.64], R4 ;  /* 0x00000004a6005986 */ /* 0x0001e2000c101114 */
[----:B------:R-:W-:Y:S01]  /*39c30*/  ISETP.LT.AND P5, PT, R6, UR4, !P1 ;  /* 0x0000000406007c0c */ /* 0x000fe2000cfa1270 */
[----:B------:R-:W-:Y:S02]  /*39c40*/  ULDC UR4, c[0x0][0x228] ;  /* 0x00008a0000047ab9 */ /* 0x000fe40000000800 */
[----:B0-----:R-:W2:Y:S01]  /*39c50*/  LDL.LU.64 R166, [R1+0x118] ;  /* 0x0001180001a67983 */ /* 0x001ea20000300a00 */
[C---:B------:R-:W-:Y:S02]  /*39c60*/  PRMT R3, R175.reuse, 0x7770, RZ ;  /* 0x00007770af037816 */ /* 0x040fe400000000ff */
[C---:B------:R-:W-:Y:S02]  /*39c70*/  PRMT R0, R175.reuse, 0x7771, RZ ;  /* 0x00007771af007816 */ /* 0x040fe400000000ff */
[----:B------:R-:W-:-:S05]  /*39c80*/  PRMT R4, R175, 0x7772, RZ ;  /* 0x00007772af047816 */ /* 0x000fca00000000ff */
        /* <DEDUP_REMOVED lines=12> */
[----:B------:R0:W-:Y:S04]  /*39d50*/  @P5 STG.E.U8 desc[UR20][R52.64], R4 ;  /* 0x0000000434005986 */ /* 0x0001e8000c101114 */
[----:B0-----:R-:W4:Y:S04]  /*39d60*/  LDL.LU.64 R52, [R1+0xf8] ;  /* 0x0000f80001347983 */ /* 0x001f280000300a00 */
[----:B--2---:R0:W1:Y:S04]  /*39d70*/  LDS.128 R8, [R55] ;  /* 0x0000000037087984 */ /* 0x0040680000000c00 */
[----:B0-----:R-:W2:Y:S01]  /*39d80*/  LDL.LU.64 R54, [R1+0xf0] ;  /* 0x0000f00001367983 */ /* 0x001ea20000300a00 */
[----:B------:R-:W-:Y:S01]  /*39d90*/  ISETP.LT.AND P5, PT, R6, UR4, !P6 ;  /* 0x0000000406007c0c */ /* 0x000fe2000f7a1270 */
[----:B------:R-:W-:Y:S01]  /*39da0*/  ULDC UR4, c[0x0][0x228] ;  /* 0x00008a0000047ab9 */ /* 0x000fe20000000800 */
[----:B------:R-:W-:Y:S01]  /*39db0*/  PRMT R175, R175, 0x7773, RZ ;  /* 0x00007773afaf7816 */ /* 0x000fe200000000ff */
[----:B------:R-:W2:Y:S01]  /*39dc0*/  LDL.LU.64 R156, [R1+0xe8] ;  /* 0x0000e800019c7983 */ /* 0x000ea20000300a00 */
[----:B------:R-:W-:-:S03]  /*39dd0*/  LOP3.LUT P0, RZ, R2, 0x200000, RZ, 0xc0, !PT ;  /* 0x0020000002ff7812 */ /* 0x000fc6000780c0ff */
[----:B------:R-:W2:Y:S06]  /*39de0*/  LDL.LU.64 R162, [R1+0xe0] ;  /* 0x0000e00001a27983 */ /* 0x000eac0000300a00 */
[----:B------:R0:W-:Y:S01]  /*39df0*/  @P5 STG.E.U8 desc[UR20][R160.64], R175 ;  /* 0x000000afa0005986 */ /* 0x0001e2000c101114 */
[----:B------:R-:W-:Y:S01]  /*39e00*/  ISETP.LT.AND P5, PT, R5, UR4, !P3 ;  /* 0x0000000405007c0c */ /* 0x000fe2000dfa1270 */
[----:B------:R-:W-:Y:S01]  /*39e10*/  ULDC UR4, c[0x0][0x228] ;  /* 0x00008a0000047ab9 */ /* 0x000fe20000000800 */
[----:B-1----:R-:W-:Y:S01]  /*39e20*/  PRMT R0, R8, 0x7770, RZ ;  /* 0x0000777008007816 */ /* 0x002fe200000000ff */
[----:B0-----:R-:W2:Y:S10]  /*39e30*/  LDL.LU.64 R160, [R1+0xd8] ;  /* 0x0000d80001a07983 */ /* 0x001eb40000300a00 */
[----:B------:R0:W-:Y:S01]  /*39e40*/  @P5 STG.E.U8 desc[UR20][R166.64], R0 ;  /* 0x00000000a6005986 */ /* 0x0001e2000c101114 */
[----:B------:R-:W-:Y:S01]  /*39e50*/  ISETP.LT.AND P5, PT, R6, UR4, !P3 ;  /* 0x0000000406007c0c */ /* 0x000fe2000dfa1270 */
[----:B------:R-:W-:Y:S01]  /*39e60*/  ULDC UR4, c[0x0][0x228] ;  /* 0x00008a0000047ab9 */ /* 0x000fe20000000800 */
[----:B------:R-:W-:-:S02]  /*39e70*/  PRMT R3, R8, 0x7771, RZ ;  /* 0x0000777108037816 */ /* 0x000fc400000000ff */
[C---:B------:R-:W-:Y:S02]  /*39e80*/  PRMT R4, R8.reuse, 0x7772, RZ ;  /* 0x0000777208047816 */ /* 0x040fe400000000ff */
[----:B------:R-:W-:Y:S02]  /*39e90*/  PRMT R8, R8, 0x7773, RZ ;  /* 0x0000777308087816 */ /* 0x000fe400000000ff */
[C---:B------:R-:W-:Y:S02]  /*39ea0*/  LOP3.LUT P1, RZ, R2.reuse, 0x100000, RZ, 0xc0, !PT ;  /* 0x0010000002ff7812 */ /* 0x040fe4000782c0ff */
[C---:B------:R-:W-:Y:S01]  /*39eb0*/  LOP3.LUT P2, RZ, R2.reuse, 0x80000, RZ, 0xc0, !PT ;  /* 0x0008000002ff7812 */ /* 0x040fe2000784c0ff */
[----:B0-----:R-:W2:Y:S01]  /*39ec0*/  LDL.LU.64 R166, [R1+0xd0] ;  /* 0x0000d00001a67983 */ /* 0x001ea20000300a00 */
[C---:B------:R-:W-:Y:S02]  /*39ed0*/  LOP3.LUT P6, RZ, R2.reuse, 0x40000, RZ, 0xc0, !PT ;  /* 0x0004000002ff7812 */ /* 0x040fe400078cc0ff */
[----:B------:R-:W-:-:S02]  /*39ee0*/  LOP3.LUT P3, RZ, R2, 0x20000, RZ, 0xc0, !PT ;  /* 0x0002000002ff7812 */ /* 0x000fc4000786c0ff */
[----:B------:R-:W-:Y:S01]  /*39ef0*/  PRMT R0, R9, 0x7770, RZ ;  /* 0x0000777009007816 */ /* 0x000fe200000000ff */
[----:B---3--:R0:W-:Y:S01]  /*39f00*/  @P5 STG.E.U8 desc[UR20][R164.64], R3 ;  /* 0x00000003a4005986 */ /* 0x0081e2000c101114 */
[----:B------:R-:W-:Y:S01]  /*39f10*/  ISETP.LT.AND P5, PT, R5, UR4, !P4 ;  /* 0x0000000405007c0c */ /* 0x000fe2000e7a1270 */
[----:B------:R-:W-:Y:S02]  /*39f20*/  ULDC UR4, c[0x0][0x228] ;  /* 0x00008a0000047ab9 */ /* 0x000fe40000000800 */
[----:B0-----:R-:W3:Y:S10]  /*39f30*/  LDL.LU.64 R164, [R1+0xc8] ;  /* 0x0000c80001a47983 */ /* 0x001ef40000300a00 */
[----:B----4-:R0:W-:Y:S01]  /*39f40*/  @P5 STG.E.U8 desc[UR20][R170.64], R4 ;  /* 0x00000004aa005986 */ /* 0x0101e2000c101114 */
[----:B------:R-:W-:Y:S01]  /*39f50*/  ISETP.LT.AND P5, PT, R6, UR4, !P4 ;  /* 0x0000000406007c0c */ /* 0x000fe2000e7a1270 */
[----:B------:R-:W-:Y:S01]  /*39f60*/  ULDC UR4, c[0x0][0x228] ;  /* 0x00008a0000047ab9 */ /* 0x000fe20000000800 */
[----:B------:R-:W-:-:S02]  /*39f70*/  LOP3.LUT P4, RZ, R2, 0x10000, RZ, 0xc0, !PT ;  /* 0x0001000002ff7812 */ /* 0x000fc4000788c0ff */
[----:B------:R-:W-:Y:S01]  /*39f80*/  PRMT R2, R9, 0x7771, RZ ;  /* 0x0000777109027816 */ /* 0x000fe200000000ff */
[----:B0-----:R-:W4:Y:S08]  /*39f90*/  LDL.LU.64 R170, [R1+0xc0] ;  /* 0x0000c00001aa7983 */ /* 0x001f300000300a00 */
[----:B------:R0:W-:Y:S01]  /*39fa0*/  @P5 STG.E.U8 desc[UR20][R168.64], R8 ;  /* 0x00000008a8005986 */ /* 0x0001e2000c101114 */
[----:B------:R-:W-:Y:S01]  /*39fb0*/  ISETP.LT.AND P5, PT, R5, UR4, !P0 ;  /* 0x0000000405007c0c */ /* 0x000fe2000c7a1270 */
[----:B------:R-:W-:-:S02]  /*39fc0*/  ULDC UR4, c[0x0][0x228] ;  /* 0x00008a0000047ab9 */ /* 0x000fc40000000800 */
[C---:B------:R-:W-:Y:S01]  /*39fd0*/  ISETP.LT.AND P0, PT, R6.reuse, UR4, !P0 ;  /* 0x0000000406007c0c */ /* 0x040fe2000c701270 */
[----:B------:R-:W-:Y:S01]  /*39fe0*/  ULDC UR4, c[0x0][0x228] ;  /* 0x00008a0000047ab9 */ /* 0x000fe20000000800 */
[----:B0-----:R-:W4:Y:S08]  /*39ff0*/  LDL.LU.64 R168, [R1+0xb8] ;  /* 0x0000b80001a87983 */ /* 0x001f300000300a00 */
[----:B------:R0:W-:Y:S04]  /*3a000*/  @P5 STG.E.U8 desc[UR20][R52.64], R0 ;  /* 0x0000000034005986 */ /* 0x0001e8000c101114 */
[----:B0-----:R-:W4:Y:S04]  /*3a010*/  LDL.LU.64 R52, [R1+0xb0] ;  /* 0x0000b00001347983 */ /* 0x001f280000300a00 */
[----:B--2---:R0:W-:Y:S04]  /*3a020*/  @P0 STG.E.U8 desc[UR20][R54.64], R2 ;  /* 0x0000000236000986 */ /* 0x0041e8000c101114 */
[----:B0-----:R-:W2:Y:S01]  /*3a030*/  LDL.LU.64 R54, [R1+0xa8] ;  /* 0x0000a80001367983 */ /* 0x001ea20000300a00 */
[C---:B------:R-:W-:Y:S01]  /*3a040*/  ISETP.LT.AND P5, PT, R5.reuse, UR4, !P1 ;  /* 0x0000000405007c0c */ /* 0x040fe2000cfa1270 */
[----:B------:R-:W-:Y:S01]  /*3a050*/  ULDC UR4, c[0x0][0x228] ;  /* 0x00008a0000047ab9 */ /* 0x000fe20000000800 */
[----:B------:R-:W-:Y:S01]  /*3a060*/  ISETP.LT.AND P1, PT, R6, UR5, !P1 ;  /* 0x0000000506007c0c */ /* 0x000fe2000cf21270 */
[----:B------:R-:W-:Y:S01]  /*3a070*/  ULDC UR5, c[0x0][0x228] ;  /* 0x00008a0000057ab9 */ /* 0x000fe20000000800 */
[----:B------:R-:W-:Y:S01]  /*3a080*/  ISETP.LT.AND P0, PT, R5, UR4, !P2 ;  /* 0x0000000405007c0c */ /* 0x000fe2000d701270 */
[----:B------:R-:W-:Y:S01]  /*3a090*/  ULDC UR4, c[0x0][0x228] ;  /* 0x00008a0000047ab9 */ /* 0x000fe20000000800 */
[----:B------:R-:W-:-:S02]  /*3a0a0*/  PRMT R3, R9, 0x7772, RZ ;  /* 0x0000777209037816 */ /* 0x000fc400000000ff */
[----:B------:R-:W-:Y:S02]  /*3a0b0*/  PRMT R9, R9, 0x7773, RZ ;  /* 0x0000777309097816 */ /* 0x000fe400000000ff */
[----:B------:R-:W-:-:S03]  /*3a0c0*/  PRMT R0, R10, 0x7770, RZ ;  /* 0x000077700a007816 */ /* 0x000fc600000000ff */
[----:B------:R-:W-:Y:S01]  /*3a0d0*/  @P5 STG.E.U8 desc[UR20][R156.64], R3 ;  /* 0x000000039c005986 */ /* 0x000fe2000c101114 */
[C---:B------:R-:W-:Y:S01]  /*3a0e0*/  ISETP.LT.AND P5, PT, R5.reuse, UR4, !P3 ;  /* 0x0000000405007c0c */ /* 0x040fe2000dfa1270 */
[----:B------:R-:W-:Y:S02]  /*3a0f0*/  ULDC UR4, c[0x0][0x228] ;  /* 0x00008a0000047ab9 */ /* 0x000fe40000000800 */
[C---:B------:R-:W-:Y:S01]  /*3a100*/  ISETP.LT.AND P2, PT, R6.reuse, UR4, !P2 ;  /* 0x0000000406007c0c */ /* 0x040fe2000d741270 */
[----:B------:R-:W-:Y:S01]  /*3a110*/  @P1 STG.E.U8 desc[UR20][R162.64], R9 ;  /* 0x00000009a2001986 */ /* 0x000fe2000c101114 */
[----:B------:R-:W-:Y:S01]  /*3a120*/  ULDC UR4, c[0x0][0x228] ;  /* 0x00008a0000047ab9 */ /* 0x000fe20000000800 */
[----:B------:R-:W-:Y:S01]  /*3a130*/  ISETP.LT.AND P1, PT, R5, UR5, !P4 ;  /* 0x0000000505007c0c */ /* 0x000fe2000e721270 */
[----:B------:R-:W-:Y:S01]  /*3a140*/  ULDC UR5, c[0x0][0x228] ;  /* 0x00008a0000057ab9 */ /* 0x000fe20000000800 */
[----:B------:R0:W-:Y:S01]  /*3a150*/  @P0 STG.E.U8 desc[UR20][R160.64], R0 ;  /* 0x00000000a0000986 */ /* 0x0001e2000c101114 */
[----:B------:R-:W-:-:S02]  /*3a160*/  ISETP.LT.AND P3, PT, R6, UR4, !P3 ;  /* 0x0000000406007c0c */ /* 0x000fc4000df61270 */
[----:B------:R-:W-:Y:S01]  /*3a170*/  ISETP.LT.AND P0, PT, R5, UR6, !P6 ;  /* 0x0000000605007c0c */ /* 0x000fe2000f701270 */
[----:B------:R-:W-:Y:S01]  /*3a180*/  ULDC UR6, c[0x0][0x228] ;  /* 0x00008a0000067ab9 */ /* 0x000fe20000000800 */
[C---:B------:R-:W-:Y:S02]  /*3a190*/  ISETP.LT.AND P4, PT, R6.reuse, UR5, !P4 ;  /* 0x0000000506007c0c */ /* 0x040fe4000e781270 */
[----:B------:R-:W-:Y:S02]  /*3a1a0*/  ISETP.LT.AND P6, PT, R6, UR6, !P6 ;  /* 0x0000000606007c0c */ /* 0x000fe4000f7c1270 */
[C---:B------:R-:W-:Y:S02]  /*3a1b0*/  PRMT R2, R10.reuse, 0x7772, RZ ;  /* 0x000077720a027816 */ /* 0x040fe400000000ff */
[C---:B0-----:R-:W-:Y:S02]  /*3a1c0*/  PRMT R0, R10.reuse, 0x7771, RZ ;  /* 0x000077710a007816 */ /* 0x041fe400000000ff */
[----:B------:R-:W-:-:S02]  /*3a1d0*/  PRMT R10, R10, 0x7773, RZ ;  /* 0x000077730a0a7816 */ /* 0x000fc400000000ff */
[C---:B------:R-:W-:Y:S01]  /*3a1e0*/  PRMT R3, R11.reuse, 0x7770, RZ ;  /* 0x000077700b037816 */ /* 0x040fe200000000ff */
[----:B------:R0:W-:Y:S01]  /*3a1f0*/  @P2 STG.E.U8 desc[UR20][R166.64], R0 ;  /* 0x00000000a6002986 */ /* 0x0001e2000c101114 */
[C---:B------:R-:W-:Y:S02]  /*3a200*/  PRMT R4, R11.reuse, 0x7771, RZ ;  /* 0x000077710b047816 */ /* 0x040fe400000000ff */
[C---:B------:R-:W-:Y:S02]  /*3a210*/  PRMT R5, R11.reuse, 0x7772, RZ ;  /* 0x000077720b057816 */ /* 0x040fe400000000ff */
[----:B------:R-:W-:Y:S01]  /*3a220*/  PRMT R11, R11, 0x7773, RZ ;  /* 0x000077730b0b7816 */ /* 0x000fe200000000ff */
[----:B---3--:R0:W-:Y:S04]  /*3a230*/  @P5 STG.E.U8 desc[UR20][R164.64], R2 ;  /* 0x00000002a4005986 */ /* 0x0081e8000c101114 */
[----:B----4-:R0:W-:Y:S04]  /*3a240*/  @P3 STG.E.U8 desc[UR20][R170.64], R10 ;  /* 0x0000000aaa003986 */ /* 0x0101e8000c101114 */
[----:B------:R0:W-:Y:S04]  /*3a250*/  @P1 STG.E.U8 desc[UR20][R168.64], R3 ;  /* 0x00000003a8001986 */ /* 0x0001e8000c101114 */
[----:B------:R0:W-:Y:S04]  /*3a260*/  @P4 STG.E.U8 desc[UR20][R52.64], R4 ;  /* 0x0000000434004986 */ /* 0x0001e8000c101114 */
[----:B--2---:R0:W-:Y:S01]  /*3a270*/  @P0 STG.E.U8 desc[UR20][R54.64], R5 ;  /* 0x0000000536000986 */ /* 0x0041e2000c101114 */
[----:B------:R-:W-:Y:S05]  /*3a280*/  @!P6 EXIT ;  /* 0x000000000000e94d */ /* 0x000fea0003800000 */
[----:B0-----:R-:W2:Y:S04]  /*3a290*/  LDL.LU.64 R54, [R1+0xa0] ;  /* 0x0000a00001367983 */ /* 0x001ea80000300a00 */
[----:B--2---:R-:W-:Y:S01]  /*3a2a0*/  STG.E.U8 desc[UR20][R54.64], R11 ;  /* 0x0000000b36007986 */ /* 0x004fe2000c101114 */
[----:B------:R-:W-:Y:S05]  /*3a2b0*/  EXIT ;  /* 0x000000000000794d */ /* 0x000fea0003800000 */
.L_x_2:
[----:B------:R-:W-:-:S00]  /*3a2c0*/  BRA `(.L_x_2) ;  /* 0xfffffffc00fc7947 */ /* 0x000fc0000383ffff */
[----:B------:R-:W-:-:S00]  /*3a2d0*/  NOP ;  /* 0x0000000000007918 */ /* 0x000fc00000000000 */
        /* <DEDUP_REMOVED lines=10> */
.L_x_3:


//--------------------- .nv.shared.matmul_kernel  --------------------------
	.section	.nv.shared.matmul_kernel,"aw",@nobits
	.sectionflags	@""
	.align	16
	.zero		1024


//--------------------- .nv.shared.reserved.0     --------------------------
	.section	.nv.shared.reserved.0,"aw",@nobits
	.weak		__nv_reservedSMEM_offset_0_alias
	.size		__nv_reservedSMEM_offset_0_alias, 0, 0
	.other		__nv_reservedSMEM_offset_0_alias,@"STO_CUDA_RESERVED_SHARED STV_DEFAULT"
__nv_reservedSMEM_offset_0_alias:
	.zero		0


//--------------------- .nv.constant0.matmul_kernel --------------------------
	.section	.nv.constant0.matmul_kernel,"a",@progbits
	.sectionflags	@""
	.align	4
.nv.constant0.matmul_kernel:
	.zero		608


//--------------------- SYMBOLS --------------------------

	.type		.nv.reservedSmem.offset0,@object
	.size		.nv.reservedSmem.offset0,0x4
